/*
 * SPDX-FileCopyrightText: Copyright (c) 2025 NVIDIA CORPORATION & AFFILIATES. All rights reserved.
 * SPDX-License-Identifier: BSD-3-Clause
 */

#include "group_norm_nhwc_bwd_one_pass_kernel.cuh"
#include "group_norm_nhwc_fwd_one_pass_kernel.cuh"
#include "macros.h"

GN_FWD_BWD_ONE_PASS_DEFINITION(/* CHANNELS_PER_GROUP */ 24, /* THREADS_PER_BLOCK */ 384)


// ===== COMPILED SASS (sm_90a) =====

	.target	sm_90a

	.elftype	@"ET_EXEC"


//--------------------- .note.nv.tkinfo           --------------------------
	.section	.note.nv.tkinfo,"",@"SHT_NOTE"
	.sectionflags	@"SHF_NOTE_NV_TKINFO"
	.tkinfo
        /*0018*/ 	.word	0x00000002
        /*0030*/ 	.string	""
        /*0030*/ 	.string	"ptxas"
        /*0030*/ 	.string	"Cuda compilation tools, release 13.0, V13.0.88"
        /*0030*/ 	.string	"Build cuda_13.0.r13.0/compiler.36424714_0"
        /*0030*/ 	.string	"-arch sm_90a -m 64 "



//--------------------- .note.nv.cuinfo           --------------------------
	.section	.note.nv.cuinfo,"",@"SHT_NOTE"
	.sectionflags	@"SHF_NOTE_NV_CUINFO"
        /*0018*/ 	.short	0x0002
        /*001a*/ 	.short	0x005a
        /*001c*/ 	.short	0x0082
	.zero		2


//--------------------- .nv.info                  --------------------------
	.section	.nv.info,"",@"SHT_CUDA_INFO"
	.align	4


	//----- nvinfo : EIATTR_REGCOUNT
	.align		4
        /*0000*/ 	.byte	0x04, 0x2f
        /*0002*/ 	.short	(.L_41 - .L_40)
	.align		4
.L_40:
        /*0004*/ 	.word	index@(_Z35group_norm_nhwc_fwd_one_pass_kernelI11Fp32IOFp16WLi512ELi24ELi384EEv26Group_norm_nhwc_fwd_params)
        /*0008*/ 	.word	0x0000006a


	//----- nvinfo : EIATTR_FRAME_SIZE
	.align		4
.L_41:
        /*000c*/ 	.byte	0x04, 0x11
        /*000e*/ 	.short	(.L_43 - .L_42)
	.align		4
.L_42:
        /*0010*/ 	.word	index@(_Z35group_norm_nhwc_fwd_one_pass_kernelI11Fp32IOFp16WLi512ELi24ELi384EEv26Group_norm_nhwc_fwd_params)
        /*0014*/ 	.word	0x00000000


	//----- nvinfo : EIATTR_REGCOUNT
	.align		4
.L_43:
        /*0018*/ 	.byte	0x04, 0x2f
        /*001a*/ 	.short	(.L_45 - .L_44)
	.align		4
.L_44:
        /*001c*/ 	.word	index@(_Z35group_norm_nhwc_fwd_one_pass_kernelI11Fp32IOFp16WLi256ELi24ELi384EEv26Group_norm_nhwc_fwd_params)
        /*0020*/ 	.word	0x00000038


	//----- nvinfo : EIATTR_FRAME_SIZE
	.align		4
.L_45:
        /*0024*/ 	.byte	0x04, 0x11
        /*0026*/ 	.short	(.L_47 - .L_46)
	.align		4
.L_46:
        /*0028*/ 	.word	index@(_Z35group_norm_nhwc_fwd_one_pass_kernelI11Fp32IOFp16WLi256ELi24ELi384EEv26Group_norm_nhwc_fwd_params)
        /*002c*/ 	.word	0x00000000


	//----- nvinfo : EIATTR_REGCOUNT
	.align		4
.L_47:
        /*0030*/ 	.byte	0x04, 0x2f
        /*0032*/ 	.short	(.L_49 - .L_48)
	.align		4
.L_48:
        /*0034*/ 	.word	index@(_Z35group_norm_nhwc_fwd_one_pass_kernelI11Fp32IOFp16WLi128ELi24ELi384EEv26Group_norm_nhwc_fwd_params)
        /*0038*/ 	.word	0x00000028


	//----- nvinfo : EIATTR_FRAME_SIZE
	.align		4
.L_49:
        /*003c*/ 	.byte	0x04, 0x11
        /*003e*/ 	.short	(.L_51 - .L_50)
	.align		4
.L_50:
        /*0040*/ 	.word	index@(_Z35group_norm_nhwc_fwd_one_pass_kernelI11Fp32IOFp16WLi128ELi24ELi384EEv26Group_norm_nhwc_fwd_params)
        /*0044*/ 	.word	0x00000000


	//----- nvinfo : EIATTR_REGCOUNT
	.align		4
.L_51:
        /*0048*/ 	.byte	0x04, 0x2f
        /*004a*/ 	.short	(.L_53 - .L_52)
	.align		4
.L_52:
        /*004c*/ 	.word	index@(_Z35group_norm_nhwc_fwd_one_pass_kernelI11Fp32IOFp16WLi64ELi24ELi384EEv26Group_norm_nhwc_fwd_params)
        /*0050*/ 	.word	0x00000020


	//----- nvinfo : EIATTR_FRAME_SIZE
	.align		4
.L_53:
        /*0054*/ 	.byte	0x04, 0x11
        /*0056*/ 	.short	(.L_55 - .L_54)
	.align		4
.L_54:
        /*0058*/ 	.word	index@(_Z35group_norm_nhwc_fwd_one_pass_kernelI11Fp32IOFp16WLi64ELi24ELi384EEv26Group_norm_nhwc_fwd_params)
        /*005c*/ 	.word	0x00000000


	//----- nvinfo : EIATTR_REGCOUNT
	.align		4
.L_55:
        /*0060*/ 	.byte	0x04, 0x2f
        /*0062*/ 	.short	(.L_57 - .L_56)
	.align		4
.L_56:
        /*0064*/ 	.word	index@(_Z35group_norm_nhwc_fwd_one_pass_kernelI11Fp32IOBf16WLi512ELi24ELi384EEv26Group_norm_nhwc_fwd_params)
        /*0068*/ 	.word	0x0000006a


	//----- nvinfo : EIATTR_FRAME_SIZE
	.align		4
.L_57:
        /*006c*/ 	.byte	0x04, 0x11
        /*006e*/ 	.short	(.L_59 - .L_58)
	.align		4
.L_58:
        /*0070*/ 	.word	index@(_Z35group_norm_nhwc_fwd_one_pass_kernelI11Fp32IOBf16WLi512ELi24ELi384EEv26Group_norm_nhwc_fwd_params)
        /*0074*/ 	.word	0x00000000


	//----- nvinfo : EIATTR_REGCOUNT
	.align		4
.L_59:
        /*0078*/ 	.byte	0x04, 0x2f
        /*007a*/ 	.short	(.L_61 - .L_60)
	.align		4
.L_60:
        /*007c*/ 	.word	index@(_Z35group_norm_nhwc_fwd_one_pass_kernelI11Fp32IOBf16WLi256ELi24ELi384EEv26Group_norm_nhwc_fwd_params)
        /*0080*/ 	.word	0x00000038


	//----- nvinfo : EIATTR_FRAME_SIZE
	.align		4
.L_61:
        /*0084*/ 	.byte	0x04, 0x11
        /*0086*/ 	.short	(.L_63 - .L_62)
	.align		4
.L_62:
        /*0088*/ 	.word	index@(_Z35group_norm_nhwc_fwd_one_pass_kernelI11Fp32IOBf16WLi256ELi24ELi384EEv26Group_norm_nhwc_fwd_params)
        /*008c*/ 	.word	0x00000000


	//----- nvinfo : EIATTR_REGCOUNT
	.align		4
.L_63:
        /*0090*/ 	.byte	0x04, 0x2f
        /*0092*/ 	.short	(.L_65 - .L_64)
	.align		4
.L_64:
        /*0094*/ 	.word	index@(_Z35group_norm_nhwc_fwd_one_pass_kernelI11Fp32IOBf16WLi128ELi24ELi384EEv26Group_norm_nhwc_fwd_params)
        /*0098*/ 	.word	0x00000028


	//----- nvinfo : EIATTR_FRAME_SIZE
	.align		4
.L_65:
        /*009c*/ 	.byte	0x04, 0x11
        /*009e*/ 	.short	(.L_67 - .L_66)
	.align		4
.L_66:
        /*00a0*/ 	.word	index@(_Z35group_norm_nhwc_fwd_one_pass_kernelI11Fp32IOBf16WLi128ELi24ELi384EEv26Group_norm_nhwc_fwd_params)
        /*00a4*/ 	.word	0x00000000


	//----- nvinfo : EIATTR_REGCOUNT
	.align		4
.L_67:
        /*00a8*/ 	.byte	0x04, 0x2f
        /*00aa*/ 	.short	(.L_69 - .L_68)
	.align		4
.L_68:
        /*00ac*/ 	.word	index@(_Z35group_norm_nhwc_fwd_one_pass_kernelI11Fp32IOBf16WLi64ELi24ELi384EEv26Group_norm_nhwc_fwd_params)
        /*00b0*/ 	.word	0x00000020


	//----- nvinfo : EIATTR_FRAME_SIZE
	.align		4
.L_69:
        /*00b4*/ 	.byte	0x04, 0x11
        /*00b6*/ 	.short	(.L_71 - .L_70)
	.align		4
.L_70:
        /*00b8*/ 	.word	index@(_Z35group_norm_nhwc_fwd_one_pass_kernelI11Fp32IOBf16WLi64ELi24ELi384EEv26Group_norm_nhwc_fwd_params)
        /*00bc*/ 	.word	0x00000000


	//----- nvinfo : EIATTR_REGCOUNT
	.align		4
.L_71:
        /*00c0*/ 	.byte	0x04, 0x2f
        /*00c2*/ 	.short	(.L_73 - .L_72)
	.align		4
.L_72:
        /*00c4*/ 	.word	index@(_Z35group_norm_nhwc_fwd_one_pass_kernelI11Fp32IOFp32WLi512ELi24ELi384EEv26Group_norm_nhwc_fwd_params)
        /*00c8*/ 	.word	0x0000006a


	//----- nvinfo : EIATTR_FRAME_SIZE
	.align		4
.L_73:
        /*00cc*/ 	.byte	0x04, 0x11
        /*00ce*/ 	.short	(.L_75 - .L_74)
	.align		4
.L_74:
        /*00d0*/ 	.word	index@(_Z35group_norm_nhwc_fwd_one_pass_kernelI11Fp32IOFp32WLi512ELi24ELi384EEv26Group_norm_nhwc_fwd_params)
        /*00d4*/ 	.word	0x00000000


	//----- nvinfo : EIATTR_REGCOUNT
	.align		4
.L_75:
        /*00d8*/ 	.byte	0x04, 0x2f
        /*00da*/ 	.short	(.L_77 - .L_76)
	.align		4
.L_76:
        /*00dc*/ 	.word	index@(_Z35group_norm_nhwc_fwd_one_pass_kernelI11Fp32IOFp32WLi256ELi24ELi384EEv26Group_norm_nhwc_fwd_params)
        /*00e0*/ 	.word	0x00000038


	//----- nvinfo : EIATTR_FRAME_SIZE
	.align		4
.L_77:
        /*00e4*/ 	.byte	0x04, 0x11
        /*00e6*/ 	.short	(.L_79 - .L_78)
	.align		4
.L_78:
        /*00e8*/ 	.word	index@(_Z35group_norm_nhwc_fwd_one_pass_kernelI11Fp32IOFp32WLi256ELi24ELi384EEv26Group_norm_nhwc_fwd_params)
        /*00ec*/ 	.word	0x00000000


	//----- nvinfo : EIATTR_REGCOUNT
	.align		4
.L_79:
        /*00f0*/ 	.byte	0x04, 0x2f
        /*00f2*/ 	.short	(.L_81 - .L_80)
	.align		4
.L_80:
        /*00f4*/ 	.word	index@(_Z35group_norm_nhwc_fwd_one_pass_kernelI11Fp32IOFp32WLi128ELi24ELi384EEv26Group_norm_nhwc_fwd_params)
        /*00f8*/ 	.word	0x00000028


	//----- nvinfo : EIATTR_FRAME_SIZE
	.align		4
.L_81:
        /*00fc*/ 	.byte	0x04, 0x11
        /*00fe*/ 	.short	(.L_83 - .L_82)
	.align		4
.L_82:
        /*0100*/ 	.word	index@(_Z35group_norm_nhwc_fwd_one_pass_kernelI11Fp32IOFp32WLi128ELi24ELi384EEv26Group_norm_nhwc_fwd_params)
        /*0104*/ 	.word	0x00000000


	//----- nvinfo : EIATTR_REGCOUNT
	.align		4
.L_83:
        /*0108*/ 	.byte	0x04, 0x2f
        /*010a*/ 	.short	(.L_85 - .L_84)
	.align		4
.L_84:
        /*010c*/ 	.word	index@(_Z35group_norm_nhwc_fwd_one_pass_kernelI11Fp32IOFp32WLi64ELi24ELi384EEv26Group_norm_nhwc_fwd_params)
        /*0110*/ 	.word	0x00000020


	//----- nvinfo : EIATTR_FRAME_SIZE
	.align		4
.L_85:
        /*0114*/ 	.byte	0x04, 0x11
        /*0116*/ 	.short	(.L_87 - .L_86)
	.align		4
.L_86:
        /*0118*/ 	.word	index@(_Z35group_norm_nhwc_fwd_one_pass_kernelI11Fp32IOFp32WLi64ELi24ELi384EEv26Group_norm_nhwc_fwd_params)
        /*011c*/ 	.word	0x00000000


	//----- nvinfo : EIATTR_REGCOUNT
	.align		4
.L_87:
        /*0120*/ 	.byte	0x04, 0x2f
        /*0122*/ 	.short	(.L_89 - .L_88)
	.align		4
.L_88:
        /*0124*/ 	.word	index@(_Z35group_norm_nhwc_fwd_one_pass_kernelI11Fp16IOFp16WLi512ELi24ELi384EEv26Group_norm_nhwc_fwd_params)
        /*0128*/ 	.word	0x00000038


	//----- nvinfo : EIATTR_FRAME_SIZE
	.align		4
.L_89:
        /*012c*/ 	.byte	0x04, 0x11
        /*012e*/ 	.short	(.L_91 - .L_90)
	.align		4
.L_90:
        /*0130*/ 	.word	index@(_Z35group_norm_nhwc_fwd_one_pass_kernelI11Fp16IOFp16WLi512ELi24ELi384EEv26Group_norm_nhwc_fwd_params)
        /*0134*/ 	.word	0x00000000


	//----- nvinfo : EIATTR_REGCOUNT
	.align		4
.L_91:
        /*0138*/ 	.byte	0x04, 0x2f
        /*013a*/ 	.short	(.L_93 - .L_92)
	.align		4
.L_92:
        /*013c*/ 	.word	index@(_Z35group_norm_nhwc_fwd_one_pass_kernelI11Fp16IOFp16WLi256ELi24ELi384EEv26Group_norm_nhwc_fwd_params)
        /*0140*/ 	.word	0x00000033


	//----- nvinfo : EIATTR_FRAME_SIZE
	.align		4
.L_93:
        /*0144*/ 	.byte	0x04, 0x11
        /*0146*/ 	.short	(.L_95 - .L_94)
	.align		4
.L_94:
        /*0148*/ 	.word	index@(_Z35group_norm_nhwc_fwd_one_pass_kernelI11Fp16IOFp16WLi256ELi24ELi384EEv26Group_norm_nhwc_fwd_params)
        /*014c*/ 	.word	0x00000000


	//----- nvinfo : EIATTR_REGCOUNT
	.align		4
.L_95:
        /*0150*/ 	.byte	0x04, 0x2f
        /*0152*/ 	.short	(.L_97 - .L_96)
	.align		4
.L_96:
        /*0154*/ 	.word	index@(_Z35group_norm_nhwc_fwd_one_pass_kernelI11Fp16IOFp16WLi128ELi24ELi384EEv26Group_norm_nhwc_fwd_params)
        /*0158*/ 	.word	0x00000020


	//----- nvinfo : EIATTR_FRAME_SIZE
	.align		4
.L_97:
        /*015c*/ 	.byte	0x04, 0x11
        /*015e*/ 	.short	(.L_99 - .L_98)
	.align		4
.L_98:
        /*0160*/ 	.word	index@(_Z35group_norm_nhwc_fwd_one_pass_kernelI11Fp16IOFp16WLi128ELi24ELi384EEv26Group_norm_nhwc_fwd_params)
        /*0164*/ 	.word	0x00000000


	//----- nvinfo : EIATTR_REGCOUNT
	.align		4
.L_99:
        /*0168*/ 	.byte	0x04, 0x2f
        /*016a*/ 	.short	(.L_101 - .L_100)
	.align		4
.L_100:
        /*016c*/ 	.word	index@(_Z35group_norm_nhwc_fwd_one_pass_kernelI11Fp16IOFp16WLi64ELi24ELi384EEv26Group_norm_nhwc_fwd_params)
        /*0170*/ 	.word	0x00000020


	//----- nvinfo : EIATTR_FRAME_SIZE
	.align		4
.L_101:
        /*0174*/ 	.byte	0x04, 0x11
        /*0176*/ 	.short	(.L_103 - .L_102)
	.align		4
.L_102:
        /*0178*/ 	.word	index@(_Z35group_norm_nhwc_fwd_one_pass_kernelI11Fp16IOFp16WLi64ELi24ELi384EEv26Group_norm_nhwc_fwd_params)
        /*017c*/ 	.word	0x00000000


	//----- nvinfo : EIATTR_REGCOUNT
	.align		4
.L_103:
        /*0180*/ 	.byte	0x04, 0x2f
        /*0182*/ 	.short	(.L_105 - .L_104)
	.align		4
.L_104:
        /*0184*/ 	.word	index@(_Z35group_norm_nhwc_fwd_one_pass_kernelI11Fp16IOBf16WLi512ELi24ELi384EEv26Group_norm_nhwc_fwd_params)
        /*0188*/ 	.word	0x00000038


	//----- nvinfo : EIATTR_FRAME_SIZE
	.align		4
.L_105:
        /*018c*/ 	.byte	0x04, 0x11
        /*018e*/ 	.short	(.L_107 - .L_106)
	.align		4
.L_106:
        /*0190*/ 	.word	index@(_Z35group_norm_nhwc_fwd_one_pass_kernelI11Fp16IOBf16WLi512ELi24ELi384EEv26Group_norm_nhwc_fwd_params)
        /*0194*/ 	.word	0x00000000


	//----- nvinfo : EIATTR_REGCOUNT
	.align		4
.L_107:
        /*0198*/ 	.byte	0x04, 0x2f
        /*019a*/ 	.short	(.L_109 - .L_108)
	.align		4
.L_108:
        /*019c*/ 	.word	index@(_Z35group_norm_nhwc_fwd_one_pass_kernelI11Fp16IOBf16WLi256ELi24ELi384EEv26Group_norm_nhwc_fwd_params)
        /*01a0*/ 	.word	0x00000033


	//----- nvinfo : EIATTR_FRAME_SIZE
	.align		4
.L_109:
        /*01a4*/ 	.byte	0x04, 0x11
        /*01a6*/ 	.short	(.L_111 - .L_110)
	.align		4
.L_110:
        /*01a8*/ 	.word	index@(_Z35group_norm_nhwc_fwd_one_pass_kernelI11Fp16IOBf16WLi256ELi24ELi384EEv26Group_norm_nhwc_fwd_params)
        /*01ac*/ 	.word	0x00000000


	//----- nvinfo : EIATTR_REGCOUNT
	.align		4
.L_111:
        /*01b0*/ 	.byte	0x04, 0x2f
        /*01b2*/ 	.short	(.L_113 - .L_112)
	.align		4
.L_112:
        /*01b4*/ 	.word	index@(_Z35group_norm_nhwc_fwd_one_pass_kernelI11Fp16IOBf16WLi128ELi24ELi384EEv26Group_norm_nhwc_fwd_params)
        /*01b8*/ 	.word	0x00000020


	//----- nvinfo : EIATTR_FRAME_SIZE
	.align		4
.L_113:
        /*01bc*/ 	.byte	0x04, 0x11
        /*01be*/ 	.short	(.L_115 - .L_114)
	.align		4
.L_114:
        /*01c0*/ 	.word	index@(_Z35group_norm_nhwc_fwd_one_pass_kernelI11Fp16IOBf16WLi128ELi24ELi384EEv26Group_norm_nhwc_fwd_params)
        /*01c4*/ 	.word	0x00000000


	//----- nvinfo : EIATTR_REGCOUNT
	.align		4
.L_115:
        /*01c8*/ 	.byte	0x04, 0x2f
        /*01ca*/ 	.short	(.L_117 - .L_116)
	.align		4
.L_116:
        /*01cc*/ 	.word	index@(_Z35group_norm_nhwc_fwd_one_pass_kernelI11Fp16IOBf16WLi64ELi24ELi384EEv26Group_norm_nhwc_fwd_params)
        /*01d0*/ 	.word	0x00000020


	//----- nvinfo : EIATTR_FRAME_SIZE
	.align		4
.L_117:
        /*01d4*/ 	.byte	0x04, 0x11
        /*01d6*/ 	.short	(.L_119 - .L_118)
	.align		4
.L_118:
        /*01d8*/ 	.word	index@(_Z35group_norm_nhwc_fwd_one_pass_kernelI11Fp16IOBf16WLi64ELi24ELi384EEv26Group_norm_nhwc_fwd_params)
        /*01dc*/ 	.word	0x00000000


	//----- nvinfo : EIATTR_REGCOUNT
	.align		4
.L_119:
        /*01e0*/ 	.byte	0x04, 0x2f
        /*01e2*/ 	.short	(.L_121 - .L_120)
	.align		4
.L_120:
        /*01e4*/ 	.word	index@(_Z35group_norm_nhwc_fwd_one_pass_kernelI11Fp16IOFp32WLi512ELi24ELi384EEv26Group_norm_nhwc_fwd_params)
        /*01e8*/ 	.word	0x00000038


	//----- nvinfo : EIATTR_FRAME_SIZE
	.align		4
.L_121:
        /*01ec*/ 	.byte	0x04, 0x11
        /*01ee*/ 	.short	(.L_123 - .L_122)
	.align		4
.L_122:
        /*01f0*/ 	.word	index@(_Z35group_norm_nhwc_fwd_one_pass_kernelI11Fp16IOFp32WLi512ELi24ELi384EEv26Group_norm_nhwc_fwd_params)
        /*01f4*/ 	.word	0x00000000


	//----- nvinfo : EIATTR_REGCOUNT
	.align		4
.L_123:
        /*01f8*/ 	.byte	0x04, 0x2f
        /*01fa*/ 	.short	(.L_125 - .L_124)
	.align		4
.L_124:
        /*01fc*/ 	.word	index@(_Z35group_norm_nhwc_fwd_one_pass_kernelI11Fp16IOFp32WLi256ELi24ELi384EEv26Group_norm_nhwc_fwd_params)
        /*0200*/ 	.word	0x00000034


	//----- nvinfo : EIATTR_FRAME_SIZE
	.align		4
.L_125:
        /*0204*/ 	.byte	0x04, 0x11
        /*0206*/ 	.short	(.L_127 - .L_126)
	.align		4
.L_126:
        /*0208*/ 	.word	index@(_Z35group_norm_nhwc_fwd_one_pass_kernelI11Fp16IOFp32WLi256ELi24ELi384EEv26Group_norm_nhwc_fwd_params)
        /*020c*/ 	.word	0x00000000


	//----- nvinfo : EIATTR_REGCOUNT
	.align		4
.L_127:
        /*0210*/ 	.byte	0x04, 0x2f
        /*0212*/ 	.short	(.L_129 - .L_128)
	.align		4
.L_128:
        /*0214*/ 	.word	index@(_Z35group_norm_nhwc_fwd_one_pass_kernelI11Fp16IOFp32WLi128ELi24ELi384EEv26Group_norm_nhwc_fwd_params)
        /*0218*/ 	.word	0x00000020


	//----- nvinfo : EIATTR_FRAME_SIZE
	.align		4
.L_129:
        /*021c*/ 	.byte	0x04, 0x11
        /*021e*/ 	.short	(.L_131 - .L_130)
	.align		4
.L_130:
        /*0220*/ 	.word	index@(_Z35group_norm_nhwc_fwd_one_pass_kernelI11Fp16IOFp32WLi128ELi24ELi384EEv26Group_norm_nhwc_fwd_params)
        /*0224*/ 	.word	0x00000000


	//----- nvinfo : EIATTR_REGCOUNT
	.align		4
.L_131:
        /*0228*/ 	.byte	0x04, 0x2f
        /*022a*/ 	.short	(.L_133 - .L_132)
	.align		4
.L_132:
        /*022c*/ 	.word	index@(_Z35group_norm_nhwc_fwd_one_pass_kernelI11Fp16IOFp32WLi64ELi24ELi384EEv26Group_norm_nhwc_fwd_params)
        /*0230*/ 	.word	0x00000020


	//----- nvinfo : EIATTR_FRAME_SIZE
	.align		4
.L_133:
        /*0234*/ 	.byte	0x04, 0x11
        /*0236*/ 	.short	(.L_135 - .L_134)
	.align		4
.L_134:
        /*0238*/ 	.word	index@(_Z35group_norm_nhwc_fwd_one_pass_kernelI11Fp16IOFp32WLi64ELi24ELi384EEv26Group_norm_nhwc_fwd_params)
        /*023c*/ 	.word	0x00000000


	//----- nvinfo : EIATTR_REGCOUNT
	.align		4
.L_135:
        /*0240*/ 	.byte	0x04, 0x2f
        /*0242*/ 	.short	(.L_137 - .L_136)
	.align		4
.L_136:
        /*0244*/ 	.word	index@(_Z35group_norm_nhwc_fwd_one_pass_kernelI11Bf16IOFp16WLi512ELi24ELi384EEv26Group_norm_nhwc_fwd_params)
        /*0248*/ 	.word	0x00000050


	//----- nvinfo : EIATTR_FRAME_SIZE
	.align		4
.L_137:
        /*024c*/ 	.byte	0x04, 0x11
        /*024e*/ 	.short	(.L_139 - .L_138)
	.align		4
.L_138:
        /*0250*/ 	.word	index@(_Z35group_norm_nhwc_fwd_one_pass_kernelI11Bf16IOFp16WLi512ELi24ELi384EEv26Group_norm_nhwc_fwd_params)
        /*0254*/ 	.word	0x00000000


	//----- nvinfo : EIATTR_REGCOUNT
	.align		4
.L_139:
        /*0258*/ 	.byte	0x04, 0x2f
        /*025a*/ 	.short	(.L_141 - .L_140)
	.align		4
.L_140:
        /*025c*/ 	.word	index@(_Z35group_norm_nhwc_fwd_one_pass_kernelI11Bf16IOFp16WLi256ELi24ELi384EEv26Group_norm_nhwc_fwd_params)
        /*0260*/ 	.word	0x00000038


	//----- nvinfo : EIATTR_FRAME_SIZE
	.align		4
.L_141:
        /*0264*/ 	.byte	0x04, 0x11
        /*0266*/ 	.short	(.L_143 - .L_142)
	.align		4
.L_142:
        /*0268*/ 	.word	index@(_Z35group_norm_nhwc_fwd_one_pass_kernelI11Bf16IOFp16WLi256ELi24ELi384EEv26Group_norm_nhwc_fwd_params)
        /*026c*/ 	.word	0x00000000


	//----- nvinfo : EIATTR_REGCOUNT
	.align		4
.L_143:
        /*0270*/ 	.byte	0x04, 0x2f
        /*0272*/ 	.short	(.L_145 - .L_144)
	.align		4
.L_144:
        /*0274*/ 	.word	index@(_Z35group_norm_nhwc_fwd_one_pass_kernelI11Bf16IOFp16WLi128ELi24ELi384EEv26Group_norm_nhwc_fwd_params)
        /*0278*/ 	.word	0x00000020


	//----- nvinfo : EIATTR_FRAME_SIZE
	.align		4
.L_145:
        /*027c*/ 	.byte	0x04, 0x11
        /*027e*/ 	.short	(.L_147 - .L_146)
	.align		4
.L_146:
        /*0280*/ 	.word	index@(_Z35group_norm_nhwc_fwd_one_pass_kernelI11Bf16IOFp16WLi128ELi24ELi384EEv26Group_norm_nhwc_fwd_params)
        /*0284*/ 	.word	0x00000000


	//----- nvinfo : EIATTR_REGCOUNT
	.align		4
.L_147:
        /*0288*/ 	.byte	0x04, 0x2f
        /*028a*/ 	.short	(.L_149 - .L_148)
	.align		4
.L_148:
        /*028c*/ 	.word	index@(_Z35group_norm_nhwc_fwd_one_pass_kernelI11Bf16IOFp16WLi64ELi24ELi384EEv26Group_norm_nhwc_fwd_params)
        /*0290*/ 	.word	0x00000020


	//----- nvinfo : EIATTR_FRAME_SIZE
	.align		4
.L_149:
        /*0294*/ 	.byte	0x04, 0x11
        /*0296*/ 	.short	(.L_151 - .L_150)
	.align		4
.L_150:
        /*0298*/ 	.word	index@(_Z35group_norm_nhwc_fwd_one_pass_kernelI11Bf16IOFp16WLi64ELi24ELi384EEv26Group_norm_nhwc_fwd_params)
        /*029c*/ 	.word	0x00000000


	//----- nvinfo : EIATTR_REGCOUNT
	.align		4
.L_151:
        /*02a0*/ 	.byte	0x04, 0x2f
        /*02a2*/ 	.short	(.L_153 - .L_152)
	.align		4
.L_152:
        /*02a4*/ 	.word	index@(_Z35group_norm_nhwc_fwd_one_pass_kernelI11Bf16IOBf16WLi512ELi24ELi384EEv26Group_norm_nhwc_fwd_params)
        /*02a8*/ 	.word	0x00000050


	//----- nvinfo : EIATTR_FRAME_SIZE
	.align		4
.L_153:
        /*02ac*/ 	.byte	0x04, 0x11
        /*02ae*/ 	.short	(.L_155 - .L_154)
	.align		4
.L_154:
        /*02b0*/ 	.word	index@(_Z35group_norm_nhwc_fwd_one_pass_kernelI11Bf16IOBf16WLi512ELi24ELi384EEv26Group_norm_nhwc_fwd_params)
        /*02b4*/ 	.word	0x00000000


	//----- nvinfo : EIATTR_REGCOUNT
	.align		4
.L_155:
        /*02b8*/ 	.byte	0x04, 0x2f
        /*02ba*/ 	.short	(.L_157 - .L_156)
	.align		4
.L_156:
        /*02bc*/ 	.word	index@(_Z35group_norm_nhwc_fwd_one_pass_kernelI11Bf16IOBf16WLi256ELi24ELi384EEv26Group_norm_nhwc_fwd_params)
        /*02c0*/ 	.word	0x00000038


	//----- nvinfo : EIATTR_FRAME_SIZE
	.align		4
.L_157:
        /*02c4*/ 	.byte	0x04, 0x11
        /*02c6*/ 	.short	(.L_159 - .L_158)
	.align		4
.L_158:
        /*02c8*/ 	.word	index@(_Z35group_norm_nhwc_fwd_one_pass_kernelI11Bf16IOBf16WLi256ELi24ELi384EEv26Group_norm_nhwc_fwd_params)
        /*02cc*/ 	.word	0x00000000


	//----- nvinfo : EIATTR_REGCOUNT
	.align		4
.L_159:
        /*02d0*/ 	.byte	0x04, 0x2f
        /*02d2*/ 	.short	(.L_161 - .L_160)
	.align		4
.L_160:
        /*02d4*/ 	.word	index@(_Z35group_norm_nhwc_fwd_one_pass_kernelI11Bf16IOBf16WLi128ELi24ELi384EEv26Group_norm_nhwc_fwd_params)
        /*02d8*/ 	.word	0x00000020


	//----- nvinfo : EIATTR_FRAME_SIZE
	.align		4
.L_161:
        /*02dc*/ 	.byte	0x04, 0x11
        /*02de*/ 	.short	(.L_163 - .L_162)
	.align		4
.L_162:
        /*02e0*/ 	.word	index@(_Z35group_norm_nhwc_fwd_one_pass_kernelI11Bf16IOBf16WLi128ELi24ELi384EEv26Group_norm_nhwc_fwd_params)
        /*02e4*/ 	.word	0x00000000


	//----- nvinfo : EIATTR_REGCOUNT
	.align		4
.L_163:
        /*02e8*/ 	.byte	0x04, 0x2f
        /*02ea*/ 	.short	(.L_165 - .L_164)
	.align		4
.L_164:
        /*02ec*/ 	.word	index@(_Z35group_norm_nhwc_fwd_one_pass_kernelI11Bf16IOBf16WLi64ELi24ELi384EEv26Group_norm_nhwc_fwd_params)
        /*02f0*/ 	.word	0x00000020


	//----- nvinfo : EIATTR_FRAME_SIZE
	.align		4
.L_165:
        /*02f4*/ 	.byte	0x04, 0x11
        /*02f6*/ 	.short	(.L_167 - .L_166)
	.align		4
.L_166:
        /*02f8*/ 	.word	index@(_Z35group_norm_nhwc_fwd_one_pass_kernelI11Bf16IOBf16WLi64ELi24ELi384EEv26Group_norm_nhwc_fwd_params)
        /*02fc*/ 	.word	0x00000000


	//----- nvinfo : EIATTR_REGCOUNT
	.align		4
.L_167:
        /*0300*/ 	.byte	0x04, 0x2f
        /*0302*/ 	.short	(.L_169 - .L_168)
	.align		4
.L_168:
        /*0304*/ 	.word	index@(_Z35group_norm_nhwc_fwd_one_pass_kernelI11Bf16IOFp32WLi512ELi24ELi384EEv26Group_norm_nhwc_fwd_params)
        /*0308*/ 	.word	0x00000050


	//----- nvinfo : EIATTR_FRAME_SIZE
	.align		4
.L_169:
        /*030c*/ 	.byte	0x04, 0x11
        /*030e*/ 	.short	(.L_171 - .L_170)
	.align		4
.L_170:
        /*0310*/ 	.word	index@(_Z35group_norm_nhwc_fwd_one_pass_kernelI11Bf16IOFp32WLi512ELi24ELi384EEv26Group_norm_nhwc_fwd_params)
        /*0314*/ 	.word	0x00000000


	//----- nvinfo : EIATTR_REGCOUNT
	.align		4
.L_171:
        /*0318*/ 	.byte	0x04, 0x2f
        /*031a*/ 	.short	(.L_173 - .L_172)
	.align		4
.L_172:
        /*031c*/ 	.word	index@(_Z35group_norm_nhwc_fwd_one_pass_kernelI11Bf16IOFp32WLi256ELi24ELi384EEv26Group_norm_nhwc_fwd_params)
        /*0320*/ 	.word	0x00000038


	//----- nvinfo : EIATTR_FRAME_SIZE
	.align		4
.L_173:
        /*0324*/ 	.byte	0x04, 0x11
        /*0326*/ 	.short	(.L_175 - .L_174)
	.align		4
.L_174:
        /*0328*/ 	.word	index@(_Z35group_norm_nhwc_fwd_one_pass_kernelI11Bf16IOFp32WLi256ELi24ELi384EEv26Group_norm_nhwc_fwd_params)
        /*032c*/ 	.word	0x00000000


	//----- nvinfo : EIATTR_REGCOUNT
	.align		4
.L_175:
        /*0330*/ 	.byte	0x04, 0x2f
        /*0332*/ 	.short	(.L_177 - .L_176)
	.align		4
.L_176:
        /*0334*/ 	.word	index@(_Z35group_norm_nhwc_fwd_one_pass_kernelI11Bf16IOFp32WLi128ELi24ELi384EEv26Group_norm_nhwc_fwd_params)
        /*0338*/ 	.word	0x00000020


	//----- nvinfo : EIATTR_FRAME_SIZE
	.align		4
.L_177:
        /*033c*/ 	.byte	0x04, 0x11
        /*033e*/ 	.short	(.L_179 - .L_178)
	.align		4
.L_178:
        /*0340*/ 	.word	index@(_Z35group_norm_nhwc_fwd_one_pass_kernelI11Bf16IOFp32WLi128ELi24ELi384EEv26Group_norm_nhwc_fwd_params)
        /*0344*/ 	.word	0x00000000


	//----- nvinfo : EIATTR_REGCOUNT
	.align		4
.L_179:
        /*0348*/ 	.byte	0x04, 0x2f
        /*034a*/ 	.short	(.L_181 - .L_180)
	.align		4
.L_180:
        /*034c*/ 	.word	index@(_Z35group_norm_nhwc_fwd_one_pass_kernelI11Bf16IOFp32WLi64ELi24ELi384EEv26Group_norm_nhwc_fwd_params)
        /*0350*/ 	.word	0x00000020


	//----- nvinfo : EIATTR_FRAME_SIZE
	.align		4
.L_181:
        /*0354*/ 	.byte	0x04, 0x11
        /*0356*/ 	.short	(.L_183 - .L_182)
	.align		4
.L_182:
        /*0358*/ 	.word	index@(_Z35group_norm_nhwc_fwd_one_pass_kernelI11Bf16IOFp32WLi64ELi24ELi384EEv26Group_norm_nhwc_fwd_params)
        /*035c*/ 	.word	0x00000000


	//----- nvinfo : EIATTR_REGCOUNT
	.align		4
.L_183:
        /*0360*/ 	.byte	0x04, 0x2f
        /*0362*/ 	.short	(.L_185 - .L_184)
	.align		4
.L_184:
        /*0364*/ 	.word	index@(_Z35group_norm_nhwc_bwd_one_pass_kernelI11Fp32IOFp16WLi512ELi24ELi384EEv26Group_norm_nhwc_bwd_params)
        /*0368*/ 	.word	0x000000a8


	//----- nvinfo : EIATTR_FRAME_SIZE
	.align		4
.L_185:
        /*036c*/ 	.byte	0x04, 0x11
        /*036e*/ 	.short	(.L_187 - .L_186)
	.align		4
.L_186:
        /*0370*/ 	.word	index@(_Z35group_norm_nhwc_bwd_one_pass_kernelI11Fp32IOFp16WLi512ELi24ELi384EEv26Group_norm_nhwc_bwd_params)
        /*0374*/ 	.word	0x00000000


	//----- nvinfo : EIATTR_REGCOUNT
	.align		4
.L_187:
        /*0378*/ 	.byte	0x04, 0x2f
        /*037a*/ 	.short	(.L_189 - .L_188)
	.align		4
.L_188:
        /*037c*/ 	.word	index@(_Z35group_norm_nhwc_bwd_one_pass_kernelI11Fp32IOFp16WLi256ELi24ELi384EEv26Group_norm_nhwc_bwd_params)
        /*0380*/ 	.word	0x00000050


	//----- nvinfo : EIATTR_FRAME_SIZE
	.align		4
.L_189:
        /*0384*/ 	.byte	0x04, 0x11
        /*0386*/ 	.short	(.L_191 - .L_190)
	.align		4
.L_190:
        /*0388*/ 	.word	index@(_Z35group_norm_nhwc_bwd_one_pass_kernelI11Fp32IOFp16WLi256ELi24ELi384EEv26Group_norm_nhwc_bwd_params)
        /*038c*/ 	.word	0x00000000


	//----- nvinfo : EIATTR_REGCOUNT
	.align		4
.L_191:
        /*0390*/ 	.byte	0x04, 0x2f
        /*0392*/ 	.short	(.L_193 - .L_192)
	.align		4
.L_192:
        /*0394*/ 	.word	index@(_Z35group_norm_nhwc_bwd_one_pass_kernelI11Fp32IOFp16WLi128ELi24ELi384EEv26Group_norm_nhwc_bwd_params)
        /*0398*/ 	.word	0x00000038


	//----- nvinfo : EIATTR_FRAME_SIZE
	.align		4
.L_193:
        /*039c*/ 	.byte	0x04, 0x11
        /*039e*/ 	.short	(.L_195 - .L_194)
	.align		4
.L_194:
        /*03a0*/ 	.word	index@(_Z35group_norm_nhwc_bwd_one_pass_kernelI11Fp32IOFp16WLi128ELi24ELi384EEv26Group_norm_nhwc_bwd_params)
        /*03a4*/ 	.word	0x00000000


	//----- nvinfo : EIATTR_REGCOUNT
	.align		4
.L_195:
        /*03a8*/ 	.byte	0x04, 0x2f
        /*03aa*/ 	.short	(.L_197 - .L_196)
	.align		4
.L_196:
        /*03ac*/ 	.word	index@(_Z35group_norm_nhwc_bwd_one_pass_kernelI11Fp32IOFp16WLi64ELi24ELi384EEv26Group_norm_nhwc_bwd_params)
        /*03b0*/ 	.word	0x00000038


	//----- nvinfo : EIATTR_FRAME_SIZE
	.align		4
.L_197:
        /*03b4*/ 	.byte	0x04, 0x11
        /*03b6*/ 	.short	(.L_199 - .L_198)
	.align		4
.L_198:
        /*03b8*/ 	.word	index@(_Z35group_norm_nhwc_bwd_one_pass_kernelI11Fp32IOFp16WLi64ELi24ELi384EEv26Group_norm_nhwc_bwd_params)
        /*03bc*/ 	.word	0x00000000


	//----- nvinfo : EIATTR_REGCOUNT
	.align		4
.L_199:
        /*03c0*/ 	.byte	0x04, 0x2f
        /*03c2*/ 	.short	(.L_201 - .L_200)
	.align		4
.L_200:
        /*03c4*/ 	.word	index@(_Z35group_norm_nhwc_bwd_one_pass_kernelI11Fp32IOBf16WLi512ELi24ELi384EEv26Group_norm_nhwc_bwd_params)
        /*03c8*/ 	.word	0x000000a8


	//----- nvinfo : EIATTR_FRAME_SIZE
	.align		4
.L_201:
        /*03cc*/ 	.byte	0x04, 0x11
        /*03ce*/ 	.short	(.L_203 - .L_202)
	.align		4
.L_202:
        /*03d0*/ 	.word	index@(_Z35group_norm_nhwc_bwd_one_pass_kernelI11Fp32IOBf16WLi512ELi24ELi384EEv26Group_norm_nhwc_bwd_params)
        /*03d4*/ 	.word	0x00000000


	//----- nvinfo : EIATTR_REGCOUNT
	.align		4
.L_203:
        /*03d8*/ 	.byte	0x04, 0x2f
        /*03da*/ 	.short	(.L_205 - .L_204)
	.align		4
.L_204:
        /*03dc*/ 	.word	index@(_Z35group_norm_nhwc_bwd_one_pass_kernelI11Fp32IOBf16WLi256ELi24ELi384EEv26Group_norm_nhwc_bwd_params)
        /*03e0*/ 	.word	0x00000050


	//----- nvinfo : EIATTR_FRAME_SIZE
	.align		4
.L_205:
        /*03e4*/ 	.byte	0x04, 0x11
        /*03e6*/ 	.short	(.L_207 - .L_206)
	.align		4
.L_206:
        /*03e8*/ 	.word	index@(_Z35group_norm_nhwc_bwd_one_pass_kernelI11Fp32IOBf16WLi256ELi24ELi384EEv26Group_norm_nhwc_bwd_params)
        /*03ec*/ 	.word	0x00000000


	//----- nvinfo : EIATTR_REGCOUNT
	.align		4
.L_207:
        /*03f0*/ 	.byte	0x04, 0x2f
        /*03f2*/ 	.short	(.L_209 - .L_208)
	.align		4
.L_208:
        /*03f4*/ 	.word	index@(_Z35group_norm_nhwc_bwd_one_pass_kernelI11Fp32IOBf16WLi128ELi24ELi384EEv26Group_norm_nhwc_bwd_params)
        /*03f8*/ 	.word	0x00000038


	//----- nvinfo : EIATTR_FRAME_SIZE
	.align		4
.L_209:
        /*03fc*/ 	.byte	0x04, 0x11
        /*03fe*/ 	.short	(.L_211 - .L_210)
	.align		4
.L_210:
        /*0400*/ 	.word	index@(_Z35group_norm_nhwc_bwd_one_pass_kernelI11Fp32IOBf16WLi128ELi24ELi384EEv26Group_norm_nhwc_bwd_params)
        /*0404*/ 	.word	0x00000000


	//----- nvinfo : EIATTR_REGCOUNT
	.align		4
.L_211:
        /*0408*/ 	.byte	0x04, 0x2f
        /*040a*/ 	.short	(.L_213 - .L_212)
	.align		4
.L_212:
        /*040c*/ 	.word	index@(_Z35group_norm_nhwc_bwd_one_pass_kernelI11Fp32IOBf16WLi64ELi24ELi384EEv26Group_norm_nhwc_bwd_params)
        /*0410*/ 	.word	0x00000038


	//----- nvinfo : EIATTR_FRAME_SIZE
	.align		4
.L_213:
        /*0414*/ 	.byte	0x04, 0x11
        /*0416*/ 	.short	(.L_215 - .L_214)
	.align		4
.L_214:
        /*0418*/ 	.word	index@(_Z35group_norm_nhwc_bwd_one_pass_kernelI11Fp32IOBf16WLi64ELi24ELi384EEv26Group_norm_nhwc_bwd_params)
        /*041c*/ 	.word	0x00000000


	//----- nvinfo : EIATTR_REGCOUNT
	.align		4
.L_215:
        /*0420*/ 	.byte	0x04, 0x2f
        /*0422*/ 	.short	(.L_217 - .L_216)
	.align		4
.L_216:
        /*0424*/ 	.word	index@(_Z35group_norm_nhwc_bwd_one_pass_kernelI11Fp32IOFp32WLi512ELi24ELi384EEv26Group_norm_nhwc_bwd_params)
        /*0428*/ 	.word	0x000000a8


	//----- nvinfo : EIATTR_FRAME_SIZE
	.align		4
.L_217:
        /*042c*/ 	.byte	0x04, 0x11
        /*042e*/ 	.short	(.L_219 - .L_218)
	.align		4
.L_218:
        /*0430*/ 	.word	index@(_Z35group_norm_nhwc_bwd_one_pass_kernelI11Fp32IOFp32WLi512ELi24ELi384EEv26Group_norm_nhwc_bwd_params)
        /*0434*/ 	.word	0x00000000


	//----- nvinfo : EIATTR_REGCOUNT
	.align		4
.L_219:
        /*0438*/ 	.byte	0x04, 0x2f
        /*043a*/ 	.short	(.L_221 - .L_220)
	.align		4
.L_220:
        /*043c*/ 	.word	index@(_Z35group_norm_nhwc_bwd_one_pass_kernelI11Fp32IOFp32WLi256ELi24ELi384EEv26Group_norm_nhwc_bwd_params)
        /*0440*/ 	.word	0x00000050


	//----- nvinfo : EIATTR_FRAME_SIZE
	.align		4
.L_221:
        /*0444*/ 	.byte	0x04, 0x11
        /*0446*/ 	.short	(.L_223 - .L_222)
	.align		4
.L_222:
        /*0448*/ 	.word	index@(_Z35group_norm_nhwc_bwd_one_pass_kernelI11Fp32IOFp32WLi256ELi24ELi384EEv26Group_norm_nhwc_bwd_params)
        /*044c*/ 	.word	0x00000000


	//----- nvinfo : EIATTR_REGCOUNT
	.align		4
.L_223:
        /*0450*/ 	.byte	0x04, 0x2f
        /*0452*/ 	.short	(.L_225 - .L_224)
	.align		4
.L_224:
        /*0454*/ 	.word	index@(_Z35group_norm_nhwc_bwd_one_pass_kernelI11Fp32IOFp32WLi128ELi24ELi384EEv26Group_norm_nhwc_bwd_params)
        /*0458*/ 	.word	0x00000038


	//----- nvinfo : EIATTR_FRAME_SIZE
	.align		4
.L_225:
        /*045c*/ 	.byte	0x04, 0x11
        /*045e*/ 	.short	(.L_227 - .L_226)
	.align		4
.L_226:
        /*0460*/ 	.word	index@(_Z35group_norm_nhwc_bwd_one_pass_kernelI11Fp32IOFp32WLi128ELi24ELi384EEv26Group_norm_nhwc_bwd_params)
        /*0464*/ 	.word	0x00000000


	//----- nvinfo : EIATTR_REGCOUNT
	.align		4
.L_227:
        /*0468*/ 	.byte	0x04, 0x2f
        /*046a*/ 	.short	(.L_229 - .L_228)
	.align		4
.L_228:
        /*046c*/ 	.word	index@(_Z35group_norm_nhwc_bwd_one_pass_kernelI11Fp32IOFp32WLi64ELi24ELi384EEv26Group_norm_nhwc_bwd_params)
        /*0470*/ 	.word	0x00000038


	//----- nvinfo : EIATTR_FRAME_SIZE
	.align		4
.L_229:
        /*0474*/ 	.byte	0x04, 0x11
        /*0476*/ 	.short	(.L_231 - .L_230)
	.align		4
.L_230:
        /*0478*/ 	.word	index@(_Z35group_norm_nhwc_bwd_one_pass_kernelI11Fp32IOFp32WLi64ELi24ELi384EEv26Group_norm_nhwc_bwd_params)
        /*047c*/ 	.word	0x00000000


	//----- nvinfo : EIATTR_REGCOUNT
	.align		4
.L_231:
        /*0480*/ 	.byte	0x04, 0x2f
        /*0482*/ 	.short	(.L_233 - .L_232)
	.align		4
.L_232:
        /*0484*/ 	.word	index@(_Z35group_norm_nhwc_bwd_one_pass_kernelI11Fp16IOFp16WLi512ELi24ELi384EEv26Group_norm_nhwc_bwd_params)
        /*0488*/ 	.word	0x00000082


	//----- nvinfo : EIATTR_FRAME_SIZE
	.align		4
.L_233:
        /*048c*/ 	.byte	0x04, 0x11
        /*048e*/ 	.short	(.L_235 - .L_234)
	.align		4
.L_234:
        /*0490*/ 	.word	index@(_Z35group_norm_nhwc_bwd_one_pass_kernelI11Fp16IOFp16WLi512ELi24ELi384EEv26Group_norm_nhwc_bwd_params)
        /*0494*/ 	.word	0x00000000


	//----- nvinfo : EIATTR_REGCOUNT
	.align		4
.L_235:
        /*0498*/ 	.byte	0x04, 0x2f
        /*049a*/ 	.short	(.L_237 - .L_236)
	.align		4
.L_236:
        /*049c*/ 	.word	index@(_Z35group_norm_nhwc_bwd_one_pass_kernelI11Fp16IOFp16WLi256ELi24ELi384EEv26Group_norm_nhwc_bwd_params)
        /*04a0*/ 	.word	0x00000050


	//----- nvinfo : EIATTR_FRAME_SIZE
	.align		4
.L_237:
        /*04a4*/ 	.byte	0x04, 0x11
        /*04a6*/ 	.short	(.L_239 - .L_238)
	.align		4
.L_238:
        /*04a8*/ 	.word	index@(_Z35group_norm_nhwc_bwd_one_pass_kernelI11Fp16IOFp16WLi256ELi24ELi384EEv26Group_norm_nhwc_bwd_params)
        /*04ac*/ 	.word	0x00000000


	//----- nvinfo : EIATTR_REGCOUNT
	.align		4
.L_239:
        /*04b0*/ 	.byte	0x04, 0x2f
        /*04b2*/ 	.short	(.L_241 - .L_240)
	.align		4
.L_240:
        /*04b4*/ 	.word	index@(_Z35group_norm_nhwc_bwd_one_pass_kernelI11Fp16IOFp16WLi128ELi24ELi384EEv26Group_norm_nhwc_bwd_params)
        /*04b8*/ 	.word	0x00000038


	//----- nvinfo : EIATTR_FRAME_SIZE
	.align		4
.L_241:
        /*04bc*/ 	.byte	0x04, 0x11
        /*04be*/ 	.short	(.L_243 - .L_242)
	.align		4
.L_242:
        /*04c0*/ 	.word	index@(_Z35group_norm_nhwc_bwd_one_pass_kernelI11Fp16IOFp16WLi128ELi24ELi384EEv26Group_norm_nhwc_bwd_params)
        /*04c4*/ 	.word	0x00000000


	//----- nvinfo : EIATTR_REGCOUNT
	.align		4
.L_243:
        /*04c8*/ 	.byte	0x04, 0x2f
        /*04ca*/ 	.short	(.L_245 - .L_244)
	.align		4
.L_244:
        /*04cc*/ 	.word	index@(_Z35group_norm_nhwc_bwd_one_pass_kernelI11Fp16IOFp16WLi64ELi24ELi384EEv26Group_norm_nhwc_bwd_params)
        /*04d0*/ 	.word	0x00000028


	//----- nvinfo : EIATTR_FRAME_SIZE
	.align		4
.L_245:
        /*04d4*/ 	.byte	0x04, 0x11
        /*04d6*/ 	.short	(.L_247 - .L_246)
	.align		4
.L_246:
        /*04d8*/ 	.word	index@(_Z35group_norm_nhwc_bwd_one_pass_kernelI11Fp16IOFp16WLi64ELi24ELi384EEv26Group_norm_nhwc_bwd_params)
        /*04dc*/ 	.word	0x00000000


	//----- nvinfo : EIATTR_REGCOUNT
	.align		4
.L_247:
        /*04e0*/ 	.byte	0x04, 0x2f
        /*04e2*/ 	.short	(.L_249 - .L_248)
	.align		4
.L_248:
        /*04e4*/ 	.word	index@(_Z35group_norm_nhwc_bwd_one_pass_kernelI11Fp16IOBf16WLi512ELi24ELi384EEv26Group_norm_nhwc_bwd_params)
        /*04e8*/ 	.word	0x00000082


	//----- nvinfo : EIATTR_FRAME_SIZE
	.align		4
.L_249:
        /*04ec*/ 	.byte	0x04, 0x11
        /*04ee*/ 	.short	(.L_251 - .L_250)
	.align		4
.L_250:
        /*04f0*/ 	.word	index@(_Z35group_norm_nhwc_bwd_one_pass_kernelI11Fp16IOBf16WLi512ELi24ELi384EEv26Group_norm_nhwc_bwd_params)
        /*04f4*/ 	.word	0x00000000


	//----- nvinfo : EIATTR_REGCOUNT
	.align		4
.L_251:
        /*04f8*/ 	.byte	0x04, 0x2f
        /*04fa*/ 	.short	(.L_253 - .L_252)
	.align		4
.L_252:
        /*04fc*/ 	.word	index@(_Z35group_norm_nhwc_bwd_one_pass_kernelI11Fp16IOBf16WLi256ELi24ELi384EEv26Group_norm_nhwc_bwd_params)
        /*0500*/ 	.word	0x00000050


	//----- nvinfo : EIATTR_FRAME_SIZE
	.align		4
.L_253:
        /*0504*/ 	.byte	0x04, 0x11
        /*0506*/ 	.short	(.L_255 - .L_254)
	.align		4
.L_254:
        /*0508*/ 	.word	index@(_Z35group_norm_nhwc_bwd_one_pass_kernelI11Fp16IOBf16WLi256ELi24ELi384EEv26Group_norm_nhwc_bwd_params)
        /*050c*/ 	.word	0x00000000


	//----- nvinfo : EIATTR_REGCOUNT
	.align		4
.L_255:
        /*0510*/ 	.byte	0x04, 0x2f
        /*0512*/ 	.short	(.L_257 - .L_256)
	.align		4
.L_256:
        /*0514*/ 	.word	index@(_Z35group_norm_nhwc_bwd_one_pass_kernelI11Fp16IOBf16WLi128ELi24ELi384EEv26Group_norm_nhwc_bwd_params)
        /*0518*/ 	.word	0x00000038


	//----- nvinfo : EIATTR_FRAME_SIZE
	.align		4
.L_257:
        /*051c*/ 	.byte	0x04, 0x11
        /*051e*/ 	.short	(.L_259 - .L_258)
	.align		4
.L_258:
        /*0520*/ 	.word	index@(_Z35group_norm_nhwc_bwd_one_pass_kernelI11Fp16IOBf16WLi128ELi24ELi384EEv26Group_norm_nhwc_bwd_params)
        /*0524*/ 	.word	0x00000000


	//----- nvinfo : EIATTR_REGCOUNT
	.align		4
.L_259:
        /*0528*/ 	.byte	0x04, 0x2f
        /*052a*/ 	.short	(.L_261 - .L_260)
	.align		4
.L_260:
        /*052c*/ 	.word	index@(_Z35group_norm_nhwc_bwd_one_pass_kernelI11Fp16IOBf16WLi64ELi24ELi384EEv26Group_norm_nhwc_bwd_params)
        /*0530*/ 	.word	0x00000028


	//----- nvinfo : EIATTR_FRAME_SIZE
	.align		4
.L_261:
        /*0534*/ 	.byte	0x04, 0x11
        /*0536*/ 	.short	(.L_263 - .L_262)
	.align		4
.L_262:
        /*0538*/ 	.word	index@(_Z35group_norm_nhwc_bwd_one_pass_kernelI11Fp16IOBf16WLi64ELi24ELi384EEv26Group_norm_nhwc_bwd_params)
        /*053c*/ 	.word	0x00000000


	//----- nvinfo : EIATTR_REGCOUNT
	.align		4
.L_263:
        /*0540*/ 	.byte	0x04, 0x2f
        /*0542*/ 	.short	(.L_265 - .L_264)
	.align		4
.L_264:
        /*0544*/ 	.word	index@(_Z35group_norm_nhwc_bwd_one_pass_kernelI11Fp16IOFp32WLi512ELi24ELi384EEv26Group_norm_nhwc_bwd_params)
        /*0548*/ 	.word	0x00000082


	//----- nvinfo : EIATTR_FRAME_SIZE
	.align		4
.L_265:
        /*054c*/ 	.byte	0x04, 0x11
        /*054e*/ 	.short	(.L_267 - .L_266)
	.align		4
.L_266:
        /*0550*/ 	.word	index@(_Z35group_norm_nhwc_bwd_one_pass_kernelI11Fp16IOFp32WLi512ELi24ELi384EEv26Group_norm_nhwc_bwd_params)
        /*0554*/ 	.word	0x00000000


	//----- nvinfo : EIATTR_REGCOUNT
	.align		4
.L_267:
        /*0558*/ 	.byte	0x04, 0x2f
        /*055a*/ 	.short	(.L_269 - .L_268)
	.align		4
.L_268:
        /*055c*/ 	.word	index@(_Z35group_norm_nhwc_bwd_one_pass_kernelI11Fp16IOFp32WLi256ELi24ELi384EEv26Group_norm_nhwc_bwd_params)
        /*0560*/ 	.word	0x00000050


	//----- nvinfo : EIATTR_FRAME_SIZE
	.align		4
.L_269:
        /*0564*/ 	.byte	0x04, 0x11
        /*0566*/ 	.short	(.L_271 - .L_270)
	.align		4
.L_270:
        /*0568*/ 	.word	index@(_Z35group_norm_nhwc_bwd_one_pass_kernelI11Fp16IOFp32WLi256ELi24ELi384EEv26Group_norm_nhwc_bwd_params)
        /*056c*/ 	.word	0x00000000


	//----- nvinfo : EIATTR_REGCOUNT
	.align		4
.L_271:
        /*0570*/ 	.byte	0x04, 0x2f
        /*0572*/ 	.short	(.L_273 - .L_272)
	.align		4
.L_272:
        /*0574*/ 	.word	index@(_Z35group_norm_nhwc_bwd_one_pass_kernelI11Fp16IOFp32WLi128ELi24ELi384EEv26Group_norm_nhwc_bwd_params)
        /*0578*/ 	.word	0x00000038


	//----- nvinfo : EIATTR_FRAME_SIZE
	.align		4
.L_273:
        /*057c*/ 	.byte	0x04, 0x11
        /*057e*/ 	.short	(.L_275 - .L_274)
	.align		4
.L_274:
        /*0580*/ 	.word	index@(_Z35group_norm_nhwc_bwd_one_pass_kernelI11Fp16IOFp32WLi128ELi24ELi384EEv26Group_norm_nhwc_bwd_params)
        /*0584*/ 	.word	0x00000000


	//----- nvinfo : EIATTR_REGCOUNT
	.align		4
.L_275:
        /*0588*/ 	.byte	0x04, 0x2f
        /*058a*/ 	.short	(.L_277 - .L_276)
	.align		4
.L_276:
        /*058c*/ 	.word	index@(_Z35group_norm_nhwc_bwd_one_pass_kernelI11Fp16IOFp32WLi64ELi24ELi384EEv26Group_norm_nhwc_bwd_params)
        /*0590*/ 	.word	0x00000028


	//----- nvinfo : EIATTR_FRAME_SIZE
	.align		4
.L_277:
        /*0594*/ 	.byte	0x04, 0x11
        /*0596*/ 	.short	(.L_279 - .L_278)
	.align		4
.L_278:
        /*0598*/ 	.word	index@(_Z35group_norm_nhwc_bwd_one_pass_kernelI11Fp16IOFp32WLi64ELi24ELi384EEv26Group_norm_nhwc_bwd_params)
        /*059c*/ 	.word	0x00000000


	//----- nvinfo : EIATTR_REGCOUNT
	.align		4
.L_279:
        /*05a0*/ 	.byte	0x04, 0x2f
        /*05a2*/ 	.short	(.L_281 - .L_280)
	.align		4
.L_280:
        /*05a4*/ 	.word	index@(_Z35group_norm_nhwc_bwd_one_pass_kernelI11Bf16IOFp16WLi512ELi24ELi384EEv26Group_norm_nhwc_bwd_params)
        /*05a8*/ 	.word	0x000000a7


	//----- nvinfo : EIATTR_FRAME_SIZE
	.align		4
.L_281:
        /*05ac*/ 	.byte	0x04, 0x11
        /*05ae*/ 	.short	(.L_283 - .L_282)
	.align		4
.L_282:
        /*05b0*/ 	.word	index@(_Z35group_norm_nhwc_bwd_one_pass_kernelI11Bf16IOFp16WLi512ELi24ELi384EEv26Group_norm_nhwc_bwd_params)
        /*05b4*/ 	.word	0x00000000


	//----- nvinfo : EIATTR_REGCOUNT
	.align		4
.L_283:
        /*05b8*/ 	.byte	0x04, 0x2f
        /*05ba*/ 	.short	(.L_285 - .L_284)
	.align		4
.L_284:
        /*05bc*/ 	.word	index@(_Z35group_norm_nhwc_bwd_one_pass_kernelI11Bf16IOFp16WLi256ELi24ELi384EEv26Group_norm_nhwc_bwd_params)
        /*05c0*/ 	.word	0x0000004a


	//----- nvinfo : EIATTR_FRAME_SIZE
	.align		4
.L_285:
        /*05c4*/ 	.byte	0x04, 0x11
        /*05c6*/ 	.short	(.L_287 - .L_286)
	.align		4
.L_286:
        /*05c8*/ 	.word	index@(_Z35group_norm_nhwc_bwd_one_pass_kernelI11Bf16IOFp16WLi256ELi24ELi384EEv26Group_norm_nhwc_bwd_params)
        /*05cc*/ 	.word	0x00000000


	//----- nvinfo : EIATTR_REGCOUNT
	.align		4
.L_287:
        /*05d0*/ 	.byte	0x04, 0x2f
        /*05d2*/ 	.short	(.L_289 - .L_288)
	.align		4
.L_288:
        /*05d4*/ 	.word	index@(_Z35group_norm_nhwc_bwd_one_pass_kernelI11Bf16IOFp16WLi128ELi24ELi384EEv26Group_norm_nhwc_bwd_params)
        /*05d8*/ 	.word	0x00000038


	//----- nvinfo : EIATTR_FRAME_SIZE
	.align		4
.L_289:
        /*05dc*/ 	.byte	0x04, 0x11
        /*05de*/ 	.short	(.L_291 - .L_290)
	.align		4
.L_290:
        /*05e0*/ 	.word	index@(_Z35group_norm_nhwc_bwd_one_pass_kernelI11Bf16IOFp16WLi128ELi24ELi384EEv26Group_norm_nhwc_bwd_params)
        /*05e4*/ 	.word	0x00000000


	//----- nvinfo : EIATTR_REGCOUNT
	.align		4
.L_291:
        /*05e8*/ 	.byte	0x04, 0x2f
        /*05ea*/ 	.short	(.L_293 - .L_292)
	.align		4
.L_292:
        /*05ec*/ 	.word	index@(_Z35group_norm_nhwc_bwd_one_pass_kernelI11Bf16IOFp16WLi64ELi24ELi384EEv26Group_norm_nhwc_bwd_params)
        /*05f0*/ 	.word	0x00000037


	//----- nvinfo : EIATTR_FRAME_SIZE
	.align		4
.L_293:
        /*05f4*/ 	.byte	0x04, 0x11
        /*05f6*/ 	.short	(.L_295 - .L_294)
	.align		4
.L_294:
        /*05f8*/ 	.word	index@(_Z35group_norm_nhwc_bwd_one_pass_kernelI11Bf16IOFp16WLi64ELi24ELi384EEv26Group_norm_nhwc_bwd_params)
        /*05fc*/ 	.word	0x00000000


	//----- nvinfo : EIATTR_REGCOUNT
	.align		4
.L_295:
        /*0600*/ 	.byte	0x04, 0x2f
        /*0602*/ 	.short	(.L_297 - .L_296)
	.align		4
.L_296:
        /*0604*/ 	.word	index@(_Z35group_norm_nhwc_bwd_one_pass_kernelI11Bf16IOBf16WLi512ELi24ELi384EEv26Group_norm_nhwc_bwd_params)
        /*0608*/ 	.word	0x000000a7


	//----- nvinfo : EIATTR_FRAME_SIZE
	.align		4
.L_297:
        /*060c*/ 	.byte	0x04, 0x11
        /*060e*/ 	.short	(.L_299 - .L_298)
	.align		4
.L_298:
        /*0610*/ 	.word	index@(_Z35group_norm_nhwc_bwd_one_pass_kernelI11Bf16IOBf16WLi512ELi24ELi384EEv26Group_norm_nhwc_bwd_params)
        /*0614*/ 	.word	0x00000000


	//----- nvinfo : EIATTR_REGCOUNT
	.align		4
.L_299:
        /*0618*/ 	.byte	0x04, 0x2f
        /*061a*/ 	.short	(.L_301 - .L_300)
	.align		4
.L_300:
        /*061c*/ 	.word	index@(_Z35group_norm_nhwc_bwd_one_pass_kernelI11Bf16IOBf16WLi256ELi24ELi384EEv26Group_norm_nhwc_bwd_params)
        /*0620*/ 	.word	0x0000004a


	//----- nvinfo : EIATTR_FRAME_SIZE
	.align		4
.L_301:
        /*0624*/ 	.byte	0x04, 0x11
        /*0626*/ 	.short	(.L_303 - .L_302)
	.align		4
.L_302:
        /*0628*/ 	.word	index@(_Z35group_norm_nhwc_bwd_one_pass_kernelI11Bf16IOBf16WLi256ELi24ELi384EEv26Group_norm_nhwc_bwd_params)
        /*062c*/ 	.word	0x00000000


	//----- nvinfo : EIATTR_REGCOUNT
	.align		4
.L_303:
        /*0630*/ 	.byte	0x04, 0x2f
        /*0632*/ 	.short	(.L_305 - .L_304)
	.align		4
.L_304:
        /*0634*/ 	.word	index@(_Z35group_norm_nhwc_bwd_one_pass_kernelI11Bf16IOBf16WLi128ELi24ELi384EEv26Group_norm_nhwc_bwd_params)
        /*0638*/ 	.word	0x00000038


	//----- nvinfo : EIATTR_FRAME_SIZE
	.align		4
.L_305:
        /*063c*/ 	.byte	0x04, 0x11
        /*063e*/ 	.short	(.L_307 - .L_306)
	.align		4
.L_306:
        /*0640*/ 	.word	index@(_Z35group_norm_nhwc_bwd_one_pass_kernelI11Bf16IOBf16WLi128ELi24ELi384EEv26Group_norm_nhwc_bwd_params)
        /*0644*/ 	.word	0x00000000


	//----- nvinfo : EIATTR_REGCOUNT
	.align		4
.L_307:
        /*0648*/ 	.byte	0x04, 0x2f
        /*064a*/ 	.short	(.L_309 - .L_308)
	.align		4
.L_308:
        /*064c*/ 	.word	index@(_Z35group_norm_nhwc_bwd_one_pass_kernelI11Bf16IOBf16WLi64ELi24ELi384EEv26Group_norm_nhwc_bwd_params)
        /*0650*/ 	.word	0x00000037


	//----- nvinfo : EIATTR_FRAME_SIZE
	.align		4
.L_309:
        /*0654*/ 	.byte	0x04, 0x11
        /*0656*/ 	.short	(.L_311 - .L_310)
	.align		4
.L_310:
        /*0658*/ 	.word	index@(_Z35group_norm_nhwc_bwd_one_pass_kernelI11Bf16IOBf16WLi64ELi24ELi384EEv26Group_norm_nhwc_bwd_params)
        /*065c*/ 	.word	0x00000000


	//----- nvinfo : EIATTR_REGCOUNT
	.align		4
.L_311:
        /*0660*/ 	.byte	0x04, 0x2f
        /*0662*/ 	.short	(.L_313 - .L_312)
	.align		4
.L_312:
        /*0664*/ 	.word	index@(_Z35group_norm_nhwc_bwd_one_pass_kernelI11Bf16IOFp32WLi512ELi24ELi384EEv26Group_norm_nhwc_bwd_params)
        /*0668*/ 	.word	0x000000a8


	//----- nvinfo : EIATTR_FRAME_SIZE
	.align		4
.L_313:
        /*066c*/ 	.byte	0x04, 0x11
        /*066e*/ 	.short	(.L_315 - .L_314)
	.align		4
.L_314:
        /*0670*/ 	.word	index@(_Z35group_norm_nhwc_bwd_one_pass_kernelI11Bf16IOFp32WLi512ELi24ELi384EEv26Group_norm_nhwc_bwd_params)
        /*0674*/ 	.word	0x00000000


	//----- nvinfo : EIATTR_REGCOUNT
	.align		4
.L_315:
        /*0678*/ 	.byte	0x04, 0x2f
        /*067a*/ 	.short	(.L_317 - .L_316)
	.align		4
.L_316:
        /*067c*/ 	.word	index@(_Z35group_norm_nhwc_bwd_one_pass_kernelI11Bf16IOFp32WLi256ELi24ELi384EEv26Group_norm_nhwc_bwd_params)
        /*0680*/ 	.word	0x0000004b


	//----- nvinfo : EIATTR_FRAME_SIZE
	.align		4
.L_317:
        /*0684*/ 	.byte	0x04, 0x11
        /*0686*/ 	.short	(.L_319 - .L_318)
	.align		4
.L_318:
        /*0688*/ 	.word	index@(_Z35group_norm_nhwc_bwd_one_pass_kernelI11Bf16IOFp32WLi256ELi24ELi384EEv26Group_norm_nhwc_bwd_params)
        /*068c*/ 	.word	0x00000000


	//----- nvinfo : EIATTR_REGCOUNT
	.align		4
.L_319:
        /*0690*/ 	.byte	0x04, 0x2f
        /*0692*/ 	.short	(.L_321 - .L_320)
	.align		4
.L_320:
        /*0694*/ 	.word	index@(_Z35group_norm_nhwc_bwd_one_pass_kernelI11Bf16IOFp32WLi128ELi24ELi384EEv26Group_norm_nhwc_bwd_params)
        /*0698*/ 	.word	0x00000038


	//----- nvinfo : EIATTR_FRAME_SIZE
	.align		4
.L_321:
        /*069c*/ 	.byte	0x04, 0x11
        /*069e*/ 	.short	(.L_323 - .L_322)
	.align		4
.L_322:
        /*06a0*/ 	.word	index@(_Z35group_norm_nhwc_bwd_one_pass_kernelI11Bf16IOFp32WLi128ELi24ELi384EEv26Group_norm_nhwc_bwd_params)
        /*06a4*/ 	.word	0x00000000


	//----- nvinfo : EIATTR_REGCOUNT
	.align		4
.L_323:
        /*06a8*/ 	.byte	0x04, 0x2f
        /*06aa*/ 	.short	(.L_325 - .L_324)
	.align		4
.L_324:
        /*06ac*/ 	.word	index@(_Z35group_norm_nhwc_bwd_one_pass_kernelI11Bf16IOFp32WLi64ELi24ELi384EEv26Group_norm_nhwc_bwd_params)
        /*06b0*/ 	.word	0x00000037


	//----- nvinfo : EIATTR_FRAME_SIZE
	.align		4
.L_325:
        /*06b4*/ 	.byte	0x04, 0x11
        /*06b6*/ 	.short	(.L_327 - .L_326)
	.align		4
.L_326:
        /*06b8*/ 	.word	index@(_Z35group_norm_nhwc_bwd_one_pass_kernelI11Bf16IOFp32WLi64ELi24ELi384EEv26Group_norm_nhwc_bwd_params)
        /*06bc*/ 	.word	0x00000000


	//----- nvinfo : EIATTR_REGCOUNT
	.align		4
.L_327:
        /*06c0*/ 	.byte	0x04, 0x2f
        /*06c2*/ 	.short	(.L_329 - .L_328)
	.align		4
.L_328:
        /*06c4*/ 	.word	index@(_ZN3cub17CUB_300001_SM_9006detail11EmptyKernelIvEEvv)
        /*06c8*/ 	.word	0x00000004


	//----- nvinfo : EIATTR_FRAME_SIZE
	.align		4
.L_329:
        /*06cc*/ 	.byte	0x04, 0x11
        /*06ce*/ 	.short	(.L_331 - .L_330)
	.align		4
.L_330:
        /*06d0*/ 	.word	index@(_ZN3cub17CUB_300001_SM_9006detail11EmptyKernelIvEEvv)
        /*06d4*/ 	.word	0x00000000


	//----- nvinfo : EIATTR_MIN_STACK_SIZE
	.align		4
.L_331:
        /*06d8*/ 	.byte	0x04, 0x12
        /*06da*/ 	.short	(.L_333 - .L_332)
	.align		4
.L_332:
        /*06dc*/ 	.word	index@(_ZN3cub17CUB_300001_SM_9006detail11EmptyKernelIvEEvv)
        /*06e0*/ 	.word	0x00000000


	//----- nvinfo : EIATTR_MIN_STACK_SIZE
	.align		4
.L_333:
        /*06e4*/ 	.byte	0x04, 0x12
        /*06e6*/ 	.short	(.L_335 - .L_334)
	.align		4
.L_334:
        /*06e8*/ 	.word	index@(_Z35group_norm_nhwc_bwd_one_pass_kernelI11Bf16IOFp32WLi64ELi24ELi384EEv26Group_norm_nhwc_bwd_params)
        /*06ec*/ 	.word	0x00000000


	//----- nvinfo : EIATTR_MIN_STACK_SIZE
	.align		4
.L_335:
        /*06f0*/ 	.byte	0x04, 0x12
        /*06f2*/ 	.short	(.L_337 - .L_336)
	.align		4
.L_336:
        /*06f4*/ 	.word	index@(_Z35group_norm_nhwc_bwd_one_pass_kernelI11Bf16IOFp32WLi128ELi24ELi384EEv26Group_norm_nhwc_bwd_params)
        /*06f8*/ 	.word	0x00000000


	//----- nvinfo : EIATTR_MIN_STACK_SIZE
	.align		4
.L_337:
        /*06fc*/ 	.byte	0x04, 0x12
        /*06fe*/ 	.short	(.L_339 - .L_338)
	.align		4
.L_338:
        /*0700*/ 	.word	index@(_Z35group_norm_nhwc_bwd_one_pass_kernelI11Bf16IOFp32WLi256ELi24ELi384EEv26Group_norm_nhwc_bwd_params)
        /*0704*/ 	.word	0x00000000


	//----- nvinfo : EIATTR_MIN_STACK_SIZE
	.align		4
.L_339:
        /*0708*/ 	.byte	0x04, 0x12
        /*070a*/ 	.short	(.L_341 - .L_340)
	.align		4
.L_340:
        /*070c*/ 	.word	index@(_Z35group_norm_nhwc_bwd_one_pass_kernelI11Bf16IOFp32WLi512ELi24ELi384EEv26Group_norm_nhwc_bwd_params)
        /*0710*/ 	.word	0x00000000


	//----- nvinfo : EIATTR_MIN_STACK_SIZE
	.align		4
.L_341:
        /*0714*/ 	.byte	0x04, 0x12
        /*0716*/ 	.short	(.L_343 - .L_342)
	.align		4
.L_342:
        /*0718*/ 	.word	index@(_Z35group_norm_nhwc_bwd_one_pass_kernelI11Bf16IOBf16WLi64ELi24ELi384EEv26Group_norm_nhwc_bwd_params)
        /*071c*/ 	.word	0x00000000


	//----- nvinfo : EIATTR_MIN_STACK_SIZE
	.align		4
.L_343:
        /*0720*/ 	.byte	0x04, 0x12
        /*0722*/ 	.short	(.L_345 - .L_344)
	.align		4
.L_344:
        /*0724*/ 	.word	index@(_Z35group_norm_nhwc_bwd_one_pass_kernelI11Bf16IOBf16WLi128ELi24ELi384EEv26Group_norm_nhwc_bwd_params)
        /*0728*/ 	.word	0x00000000


	//----- nvinfo : EIATTR_MIN_STACK_SIZE
	.align		4
.L_345:
        /*072c*/ 	.byte	0x04, 0x12
        /*072e*/ 	.short	(.L_347 - .L_346)
	.align		4
.L_346:
        /*0730*/ 	.word	index@(_Z35group_norm_nhwc_bwd_one_pass_kernelI11Bf16IOBf16WLi256ELi24ELi384EEv26Group_norm_nhwc_bwd_params)
        /*0734*/ 	.word	0x00000000


	//----- nvinfo : EIATTR_MIN_STACK_SIZE
	.align		4
.L_347:
        /*0738*/ 	.byte	0x04, 0x12
        /*073a*/ 	.short	(.L_349 - .L_348)
	.align		4
.L_348:
        /*073c*/ 	.word	index@(_Z35group_norm_nhwc_bwd_one_pass_kernelI11Bf16IOBf16WLi512ELi24ELi384EEv26Group_norm_nhwc_bwd_params)
        /*0740*/ 	.word	0x00000000


	//----- nvinfo : EIATTR_MIN_STACK_SIZE
	.align		4
.L_349:
        /*0744*/ 	.byte	0x04, 0x12
        /*0746*/ 	.short	(.L_351 - .L_350)
	.align		4
.L_350:
        /*0748*/ 	.word	index@(_Z35group_norm_nhwc_bwd_one_pass_kernelI11Bf16IOFp16WLi64ELi24ELi384EEv26Group_norm_nhwc_bwd_params)
        /*074c*/ 	.word	0x00000000


	//----- nvinfo : EIATTR_MIN_STACK_SIZE
	.align		4
.L_351:
        /*0750*/ 	.byte	0x04, 0x12
        /*0752*/ 	.short	(.L_353 - .L_352)
	.align		4
.L_352:
        /*0754*/ 	.word	index@(_Z35group_norm_nhwc_bwd_one_pass_kernelI11Bf16IOFp16WLi128ELi24ELi384EEv26Group_norm_nhwc_bwd_params)
        /*0758*/ 	.word	0x00000000


	//----- nvinfo : EIATTR_MIN_STACK_SIZE
	.align		4
.L_353:
        /*075c*/ 	.byte	0x04, 0x12
        /*075e*/ 	.short	(.L_355 - .L_354)
	.align		4
.L_354:
        /*0760*/ 	.word	index@(_Z35group_norm_nhwc_bwd_one_pass_kernelI11Bf16IOFp16WLi256ELi24ELi384EEv26Group_norm_nhwc_bwd_params)
        /*0764*/ 	.word	0x00000000


	//----- nvinfo : EIATTR_MIN_STACK_SIZE
	.align		4
.L_355:
        /*0768*/ 	.byte	0x04, 0x12
        /*076a*/ 	.short	(.L_357 - .L_356)
	.align		4
.L_356:
        /*076c*/ 	.word	index@(_Z35group_norm_nhwc_bwd_one_pass_kernelI11Bf16IOFp16WLi512ELi24ELi384EEv26Group_norm_nhwc_bwd_params)
        /*0770*/ 	.word	0x00000000


	//----- nvinfo : EIATTR_MIN_STACK_SIZE
	.align		4
.L_357:
        /*0774*/ 	.byte	0x04, 0x12
        /*0776*/ 	.short	(.L_359 - .L_358)
	.align		4
.L_358:
        /*0778*/ 	.word	index@(_Z35group_norm_nhwc_bwd_one_pass_kernelI11Fp16IOFp32WLi64ELi24ELi384EEv26Group_norm_nhwc_bwd_params)
        /*077c*/ 	.word	0x00000000


	//----- nvinfo : EIATTR_MIN_STACK_SIZE
	.align		4
.L_359:
        /*0780*/ 	.byte	0x04, 0x12
        /*0782*/ 	.short	(.L_361 - .L_360)
	.align		4
.L_360:
        /*0784*/ 	.word	index@(_Z35group_norm_nhwc_bwd_one_pass_kernelI11Fp16IOFp32WLi128ELi24ELi384EEv26Group_norm_nhwc_bwd_params)
        /*0788*/ 	.word	0x00000000


	//----- nvinfo : EIATTR_MIN_STACK_SIZE
	.align		4
.L_361:
        /*078c*/ 	.byte	0x04, 0x12
        /*078e*/ 	.short	(.L_363 - .L_362)
	.align		4
.L_362:
        /*0790*/ 	.word	index@(_Z35group_norm_nhwc_bwd_one_pass_kernelI11Fp16IOFp32WLi256ELi24ELi384EEv26Group_norm_nhwc_bwd_params)
        /*0794*/ 	.word	0x00000000


	//----- nvinfo : EIATTR_MIN_STACK_SIZE
	.align		4
.L_363:
        /*0798*/ 	.byte	0x04, 0x12
        /*079a*/ 	.short	(.L_365 - .L_364)
	.align		4
.L_364:
        /*079c*/ 	.word	index@(_Z35group_norm_nhwc_bwd_one_pass_kernelI11Fp16IOFp32WLi512ELi24ELi384EEv26Group_norm_nhwc_bwd_params)
        /*07a0*/ 	.word	0x00000000


	//----- nvinfo : EIATTR_MIN_STACK_SIZE
	.align		4
.L_365:
        /*07a4*/ 	.byte	0x04, 0x12
        /*07a6*/ 	.short	(.L_367 - .L_366)
	.align		4
.L_366:
        /*07a8*/ 	.word	index@(_Z35group_norm_nhwc_bwd_one_pass_kernelI11Fp16IOBf16WLi64ELi24ELi384EEv26Group_norm_nhwc_bwd_params)
        /*07ac*/ 	.word	0x00000000


	//----- nvinfo : EIATTR_MIN_STACK_SIZE
	.align		4
.L_367:
        /*07b0*/ 	.byte	0x04, 0x12
        /*07b2*/ 	.short	(.L_369 - .L_368)
	.align		4
.L_368:
        /*07b4*/ 	.word	index@(_Z35group_norm_nhwc_bwd_one_pass_kernelI11Fp16IOBf16WLi128ELi24ELi384EEv26Group_norm_nhwc_bwd_params)
        /*07b8*/ 	.word	0x00000000


	//----- nvinfo : EIATTR_MIN_STACK_SIZE
	.align		4
.L_369:
        /*07bc*/ 	.byte	0x04, 0x12
        /*07be*/ 	.short	(.L_371 - .L_370)
	.align		4
.L_370:
        /*07c0*/ 	.word	index@(_Z35group_norm_nhwc_bwd_one_pass_kernelI11Fp16IOBf16WLi256ELi24ELi384EEv26Group_norm_nhwc_bwd_params)
        /*07c4*/ 	.word	0x00000000


	//----- nvinfo : EIATTR_MIN_STACK_SIZE
	.align		4
.L_371:
        /*07c8*/ 	.byte	0x04, 0x12
        /*07ca*/ 	.short	(.L_373 - .L_372)
	.align		4
.L_372:
        /*07cc*/ 	.word	index@(_Z35group_norm_nhwc_bwd_one_pass_kernelI11Fp16IOBf16WLi512ELi24ELi384EEv26Group_norm_nhwc_bwd_params)
        /*07d0*/ 	.word	0x00000000


	//----- nvinfo : EIATTR_MIN_STACK_SIZE
	.align		4
.L_373:
        /*07d4*/ 	.byte	0x04, 0x12
        /*07d6*/ 	.short	(.L_375 - .L_374)
	.align		4
.L_374:
        /*07d8*/ 	.word	index@(_Z35group_norm_nhwc_bwd_one_pass_kernelI11Fp16IOFp16WLi64ELi24ELi384EEv26Group_norm_nhwc_bwd_params)
        /*07dc*/ 	.word	0x00000000


	//----- nvinfo : EIATTR_MIN_STACK_SIZE
	.align		4
.L_375:
        /*07e0*/ 	.byte	0x04, 0x12
        /*07e2*/ 	.short	(.L_377 - .L_376)
	.align		4
.L_376:
        /*07e4*/ 	.word	index@(_Z35group_norm_nhwc_bwd_one_pass_kernelI11Fp16IOFp16WLi128ELi24ELi384EEv26Group_norm_nhwc_bwd_params)
        /*07e8*/ 	.word	0x00000000


	//----- nvinfo : EIATTR_MIN_STACK_SIZE
	.align		4
.L_377:
        /*07ec*/ 	.byte	0x04, 0x12
        /*07ee*/ 	.short	(.L_379 - .L_378)
	.align		4
.L_378:
        /*07f0*/ 	.word	index@(_Z35group_norm_nhwc_bwd_one_pass_kernelI11Fp16IOFp16WLi256ELi24ELi384EEv26Group_norm_nhwc_bwd_params)
        /*07f4*/ 	.word	0x00000000


	//----- nvinfo : EIATTR_MIN_STACK_SIZE
	.align		4
.L_379:
        /*07f8*/ 	.byte	0x04, 0x12
        /*07fa*/ 	.short	(.L_381 - .L_380)
	.align		4
.L_380:
        /*07fc*/ 	.word	index@(_Z35group_norm_nhwc_bwd_one_pass_kernelI11Fp16IOFp16WLi512ELi24ELi384EEv26Group_norm_nhwc_bwd_params)
        /*0800*/ 	.word	0x00000000


	//----- nvinfo : EIATTR_MIN_STACK_SIZE
	.align		4
.L_381:
        /*0804*/ 	.byte	0x04, 0x12
        /*0806*/ 	.short	(.L_383 - .L_382)
	.align		4
.L_382:
        /*0808*/ 	.word	index@(_Z35group_norm_nhwc_bwd_one_pass_kernelI11Fp32IOFp32WLi64ELi24ELi384EEv26Group_norm_nhwc_bwd_params)
        /*080c*/ 	.word	0x00000000


	//----- nvinfo : EIATTR_MIN_STACK_SIZE
	.align		4
.L_383:
        /*0810*/ 	.byte	0x04, 0x12
        /*0812*/ 	.short	(.L_385 - .L_384)
	.align		4
.L_384:
        /*0814*/ 	.word	index@(_Z35group_norm_nhwc_bwd_one_pass_kernelI11Fp32IOFp32WLi128ELi24ELi384EEv26Group_norm_nhwc_bwd_params)
        /*0818*/ 	.word	0x00000000


	//----- nvinfo : EIATTR_MIN_STACK_SIZE
	.align		4
.L_385:
        /*081c*/ 	.byte	0x04, 0x12
        /*081e*/ 	.short	(.L_387 - .L_386)
	.align		4
.L_386:
        /*0820*/ 	.word	index@(_Z35group_norm_nhwc_bwd_one_pass_kernelI11Fp32IOFp32WLi256ELi24ELi384EEv26Group_norm_nhwc_bwd_params)
        /*0824*/ 	.word	0x00000000


	//----- nvinfo : EIATTR_MIN_STACK_SIZE
	.align		4
.L_387:
        /*0828*/ 	.byte	0x04, 0x12
        /*082a*/ 	.short	(.L_389 - .L_388)
	.align		4
.L_388:
        /*082c*/ 	.word	index@(_Z35group_norm_nhwc_bwd_one_pass_kernelI11Fp32IOFp32WLi512ELi24ELi384EEv26Group_norm_nhwc_bwd_params)
        /*0830*/ 	.word	0x00000000


	//----- nvinfo : EIATTR_MIN_STACK_SIZE
	.align		4
.L_389:
        /*0834*/ 	.byte	0x04, 0x12
        /*0836*/ 	.short	(.L_391 - .L_390)
	.align		4
.L_390:
        /*0838*/ 	.word	index@(_Z35group_norm_nhwc_bwd_one_pass_kernelI11Fp32IOBf16WLi64ELi24ELi384EEv26Group_norm_nhwc_bwd_params)
        /*083c*/ 	.word	0x00000000


	//----- nvinfo : EIATTR_MIN_STACK_SIZE
	.align		4
.L_391:
        /*0840*/ 	.byte	0x04, 0x12
        /*0842*/ 	.short	(.L_393 - .L_392)
	.align		4
.L_392:
        /*0844*/ 	.word	index@(_Z35group_norm_nhwc_bwd_one_pass_kernelI11Fp32IOBf16WLi128ELi24ELi384EEv26Group_norm_nhwc_bwd_params)
        /*0848*/ 	.word	0x00000000


	//----- nvinfo : EIATTR_MIN_STACK_SIZE
	.align		4
.L_393:
        /*084c*/ 	.byte	0x04, 0x12
        /*084e*/ 	.short	(.L_395 - .L_394)
	.align		4
.L_394:
        /*0850*/ 	.word	index@(_Z35group_norm_nhwc_bwd_one_pass_kernelI11Fp32IOBf16WLi256ELi24ELi384EEv26Group_norm_nhwc_bwd_params)
        /*0854*/ 	.word	0x00000000


	//----- nvinfo : EIATTR_MIN_STACK_SIZE
	.align		4
.L_395:
        /*0858*/ 	.byte	0x04, 0x12
        /*085a*/ 	.short	(.L_397 - .L_396)
	.align		4
.L_396:
        /*085c*/ 	.word	index@(_Z35group_norm_nhwc_bwd_one_pass_kernelI11Fp32IOBf16WLi512ELi24ELi384EEv26Group_norm_nhwc_bwd_params)
        /*0860*/ 	.word	0x00000000


	//----- nvinfo : EIATTR_MIN_STACK_SIZE
	.align		4
.L_397:
        /*0864*/ 	.byte	0x04, 0x12
        /*0866*/ 	.short	(.L_399 - .L_398)
	.align		4
.L_398:
        /*0868*/ 	.word	index@(_Z35group_norm_nhwc_bwd_one_pass_kernelI11Fp32IOFp16WLi64ELi24ELi384EEv26Group_norm_nhwc_bwd_params)
        /*086c*/ 	.word	0x00000000


	//----- nvinfo : EIATTR_MIN_STACK_SIZE
	.align		4
.L_399:
        /*0870*/ 	.byte	0x04, 0x12
        /*0872*/ 	.short	(.L_401 - .L_400)
	.align		4
.L_400:
        /*0874*/ 	.word	index@(_Z35group_norm_nhwc_bwd_one_pass_kernelI11Fp32IOFp16WLi128ELi24ELi384EEv26Group_norm_nhwc_bwd_params)
        /*0878*/ 	.word	0x00000000


	//----- nvinfo : EIATTR_MIN_STACK_SIZE
	.align		4
.L_401:
        /*087c*/ 	.byte	0x04, 0x12
        /*087e*/ 	.short	(.L_403 - .L_402)
	.align		4
.L_402:
        /*0880*/ 	.word	index@(_Z35group_norm_nhwc_bwd_one_pass_kernelI11Fp32IOFp16WLi256ELi24ELi384EEv26Group_norm_nhwc_bwd_params)
        /*0884*/ 	.word	0x00000000


	//----- nvinfo : EIATTR_MIN_STACK_SIZE
	.align		4
.L_403:
        /*0888*/ 	.byte	0x04, 0x12
        /*088a*/ 	.short	(.L_405 - .L_404)
	.align		4
.L_404:
        /*088c*/ 	.word	index@(_Z35group_norm_nhwc_bwd_one_pass_kernelI11Fp32IOFp16WLi512ELi24ELi384EEv26Group_norm_nhwc_bwd_params)
        /*0890*/ 	.word	0x00000000


	//----- nvinfo : EIATTR_MIN_STACK_SIZE
	.align		4
.L_405:
        /*0894*/ 	.byte	0x04, 0x12
        /*0896*/ 	.short	(.L_407 - .L_406)
	.align		4
.L_406:
        /*0898*/ 	.word	index@(_Z35group_norm_nhwc_fwd_one_pass_kernelI11Bf16IOFp32WLi64ELi24ELi384EEv26Group_norm_nhwc_fwd_params)
        /*089c*/ 	.word	0x00000000


	//----- nvinfo : EIATTR_MIN_STACK_SIZE
	.align		4
.L_407:
        /*08a0*/ 	.byte	0x04, 0x12
        /*08a2*/ 	.short	(.L_409 - .L_408)
	.align		4
.L_408:
        /*08a4*/ 	.word	index@(_Z35group_norm_nhwc_fwd_one_pass_kernelI11Bf16IOFp32WLi128ELi24ELi384EEv26Group_norm_nhwc_fwd_params)
        /*08a8*/ 	.word	0x00000000


	//----- nvinfo : EIATTR_MIN_STACK_SIZE
	.align		4
.L_409:
        /*08ac*/ 	.byte	0x04, 0x12
        /*08ae*/ 	.short	(.L_411 - .L_410)
	.align		4
.L_410:
        /*08b0*/ 	.word	index@(_Z35group_norm_nhwc_fwd_one_pass_kernelI11Bf16IOFp32WLi256ELi24ELi384EEv26Group_norm_nhwc_fwd_params)
        /*08b4*/ 	.word	0x00000000


	//----- nvinfo : EIATTR_MIN_STACK_SIZE
	.align		4
.L_411:
        /*08b8*/ 	.byte	0x04, 0x12
        /*08ba*/ 	.short	(.L_413 - .L_412)
	.align		4
.L_412:
        /*08bc*/ 	.word	index@(_Z35group_norm_nhwc_fwd_one_pass_kernelI11Bf16IOFp32WLi512ELi24ELi384EEv26Group_norm_nhwc_fwd_params)
        /*08c0*/ 	.word	0x00000000


	//----- nvinfo : EIATTR_MIN_STACK_SIZE
	.align		4
.L_413:
        /*08c4*/ 	.byte	0x04, 0x12
        /*08c6*/ 	.short	(.L_415 - .L_414)
	.align		4
.L_414:
        /*08c8*/ 	.word	index@(_Z35group_norm_nhwc_fwd_one_pass_kernelI11Bf16IOBf16WLi64ELi24ELi384EEv26Group_norm_nhwc_fwd_params)
        /*08cc*/ 	.word	0x00000000


	//----- nvinfo : EIATTR_MIN_STACK_SIZE
	.align		4
.L_415:
        /*08d0*/ 	.byte	0x04, 0x12
        /*08d2*/ 	.short	(.L_417 - .L_416)
	.align		4
.L_416:
        /*08d4*/ 	.word	index@(_Z35group_norm_nhwc_fwd_one_pass_kernelI11Bf16IOBf16WLi128ELi24ELi384EEv26Group_norm_nhwc_fwd_params)
        /*08d8*/ 	.word	0x00000000


	//----- nvinfo : EIATTR_MIN_STACK_SIZE
	.align		4
.L_417:
        /*08dc*/ 	.byte	0x04, 0x12
        /*08de*/ 	.short	(.L_419 - .L_418)
	.align		4
.L_418:
        /*08e0*/ 	.word	index@(_Z35group_norm_nhwc_fwd_one_pass_kernelI11Bf16IOBf16WLi256ELi24ELi384EEv26Group_norm_nhwc_fwd_params)
        /*08e4*/ 	.word	0x00000000


	//----- nvinfo : EIATTR_MIN_STACK_SIZE
	.align		4
.L_419:
        /*08e8*/ 	.byte	0x04, 0x12
        /*08ea*/ 	.short	(.L_421 - .L_420)
	.align		4
.L_420:
        /*08ec*/ 	.word	index@(_Z35group_norm_nhwc_fwd_one_pass_kernelI11Bf16IOBf16WLi512ELi24ELi384EEv26Group_norm_nhwc_fwd_params)
        /*08f0*/ 	.word	0x00000000


	//----- nvinfo : EIATTR_MIN_STACK_SIZE
	.align		4
.L_421:
        /*08f4*/ 	.byte	0x04, 0x12
        /*08f6*/ 	.short	(.L_423 - .L_422)
	.align		4
.L_422:
        /*08f8*/ 	.word	index@(_Z35group_norm_nhwc_fwd_one_pass_kernelI11Bf16IOFp16WLi64ELi24ELi384EEv26Group_norm_nhwc_fwd_params)
        /*08fc*/ 	.word	0x00000000


	//----- nvinfo : EIATTR_MIN_STACK_SIZE
	.align		4
.L_423:
        /*0900*/ 	.byte	0x04, 0x12
        /*0902*/ 	.short	(.L_425 - .L_424)
	.align		4
.L_424:
        /*0904*/ 	.word	index@(_Z35group_norm_nhwc_fwd_one_pass_kernelI11Bf16IOFp16WLi128ELi24ELi384EEv26Group_norm_nhwc_fwd_params)
        /*0908*/ 	.word	0x00000000


	//----- nvinfo : EIATTR_MIN_STACK_SIZE
	.align		4
.L_425:
        /*090c*/ 	.byte	0x04, 0x12
        /*090e*/ 	.short	(.L_427 - .L_426)
	.align		4
.L_426:
        /*0910*/ 	.word	index@(_Z35group_norm_nhwc_fwd_one_pass_kernelI11Bf16IOFp16WLi256ELi24ELi384EEv26Group_norm_nhwc_fwd_params)
        /*0914*/ 	.word	0x00000000


	//----- nvinfo : EIATTR_MIN_STACK_SIZE
	.align		4
.L_427:
        /*0918*/ 	.byte	0x04, 0x12
        /*091a*/ 	.short	(.L_429 - .L_428)
	.align		4
.L_428:
        /*091c*/ 	.word	index@(_Z35group_norm_nhwc_fwd_one_pass_kernelI11Bf16IOFp16WLi512ELi24ELi384EEv26Group_norm_nhwc_fwd_params)
        /*0920*/ 	.word	0x00000000


	//----- nvinfo : EIATTR_MIN_STACK_SIZE
	.align		4
.L_429:
        /*0924*/ 	.byte	0x04, 0x12
        /*0926*/ 	.short	(.L_431 - .L_430)
	.align		4
.L_430:
        /*0928*/ 	.word	index@(_Z35group_norm_nhwc_fwd_one_pass_kernelI11Fp16IOFp32WLi64ELi24ELi384EEv26Group_norm_nhwc_fwd_params)
        /*092c*/ 	.word	0x00000000


	//----- nvinfo : EIATTR_MIN_STACK_SIZE
	.align		4
.L_431:
        /*0930*/ 	.byte	0x04, 0x12
        /*0932*/ 	.short	(.L_433 - .L_432)
	.align		4
.L_432:
        /*0934*/ 	.word	index@(_Z35group_norm_nhwc_fwd_one_pass_kernelI11Fp16IOFp32WLi128ELi24ELi384EEv26Group_norm_nhwc_fwd_params)
        /*0938*/ 	.word	0x00000000


	//----- nvinfo : EIATTR_MIN_STACK_SIZE
	.align		4
.L_433:
        /*093c*/ 	.byte	0x04, 0x12
        /*093e*/ 	.short	(.L_435 - .L_434)
	.align		4
.L_434:
        /*0940*/ 	.word	index@(_Z35group_norm_nhwc_fwd_one_pass_kernelI11Fp16IOFp32WLi256ELi24ELi384EEv26Group_norm_nhwc_fwd_params)
        /*0944*/ 	.word	0x00000000


	//----- nvinfo : EIATTR_MIN_STACK_SIZE
	.align		4
.L_435:
        /*0948*/ 	.byte	0x04, 0x12
        /*094a*/ 	.short	(.L_437 - .L_436)
	.align		4
.L_436:
        /*094c*/ 	.word	index@(_Z35group_norm_nhwc_fwd_one_pass_kernelI11Fp16IOFp32WLi512ELi24ELi384EEv26Group_norm_nhwc_fwd_params)
        /*0950*/ 	.word	0x00000000


	//----- nvinfo : EIATTR_MIN_STACK_SIZE
	.align		4
.L_437:
        /*0954*/ 	.byte	0x04, 0x12
        /*0956*/ 	.short	(.L_439 - .L_438)
	.align		4
.L_438:
        /*0958*/ 	.word	index@(_Z35group_norm_nhwc_fwd_one_pass_kernelI11Fp16IOBf16WLi64ELi24ELi384EEv26Group_norm_nhwc_fwd_params)
        /*095c*/ 	.word	0x00000000


	//----- nvinfo : EIATTR_MIN_STACK_SIZE
	.align		4
.L_439:
        /*0960*/ 	.byte	0x04, 0x12
        /*0962*/ 	.short	(.L_441 - .L_440)
	.align		4
.L_440:
        /*0964*/ 	.word	index@(_Z35group_norm_nhwc_fwd_one_pass_kernelI11Fp16IOBf16WLi128ELi24ELi384EEv26Group_norm_nhwc_fwd_params)
        /*0968*/ 	.word	0x00000000


	//----- nvinfo : EIATTR_MIN_STACK_SIZE
	.align		4
.L_441:
        /*096c*/ 	.byte	0x04, 0x12
        /*096e*/ 	.short	(.L_443 - .L_442)
	.align		4
.L_442:
        /*0970*/ 	.word	index@(_Z35group_norm_nhwc_fwd_one_pass_kernelI11Fp16IOBf16WLi256ELi24ELi384EEv26Group_norm_nhwc_fwd_params)
        /*0974*/ 	.word	0x00000000


	//----- nvinfo : EIATTR_MIN_STACK_SIZE
	.align		4
.L_443:
        /*0978*/ 	.byte	0x04, 0x12
        /*097a*/ 	.short	(.L_445 - .L_444)
	.align		4
.L_444:
        /*097c*/ 	.word	index@(_Z35group_norm_nhwc_fwd_one_pass_kernelI11Fp16IOBf16WLi512ELi24ELi384EEv26Group_norm_nhwc_fwd_params)
        /*0980*/ 	.word	0x00000000


	//----- nvinfo : EIATTR_MIN_STACK_SIZE
	.align		4
.L_445:
        /*0984*/ 	.byte	0x04, 0x12
        /*0986*/ 	.short	(.L_447 - .L_446)
	.align		4
.L_446:
        /*0988*/ 	.word	index@(_Z35group_norm_nhwc_fwd_one_pass_kernelI11Fp16IOFp16WLi64ELi24ELi384EEv26Group_norm_nhwc_fwd_params)
        /*098c*/ 	.word	0x00000000


	//----- nvinfo : EIATTR_MIN_STACK_SIZE
	.align		4
.L_447:
        /*0990*/ 	.byte	0x04, 0x12
        /*0992*/ 	.short	(.L_449 - .L_448)
	.align		4
.L_448:
        /*0994*/ 	.word	index@(_Z35group_norm_nhwc_fwd_one_pass_kernelI11Fp16IOFp16WLi128ELi24ELi384EEv26Group_norm_nhwc_fwd_params)
        /*0998*/ 	.word	0x00000000


	//----- nvinfo : EIATTR_MIN_STACK_SIZE
	.align		4
.L_449:
        /*099c*/ 	.byte	0x04, 0x12
        /*099e*/ 	.short	(.L_451 - .L_450)
	.align		4
.L_450:
        /*09a0*/ 	.word	index@(_Z35group_norm_nhwc_fwd_one_pass_kernelI11Fp16IOFp16WLi256ELi24ELi384EEv26Group_norm_nhwc_fwd_params)
        /*09a4*/ 	.word	0x00000000


	//----- nvinfo : EIATTR_MIN_STACK_SIZE
	.align		4
.L_451:
        /*09a8*/ 	.byte	0x04, 0x12
        /*09aa*/ 	.short	(.L_453 - .L_452)
	.align		4
.L_452:
        /*09ac*/ 	.word	index@(_Z35group_norm_nhwc_fwd_one_pass_kernelI11Fp16IOFp16WLi512ELi24ELi384EEv26Group_norm_nhwc_fwd_params)
        /*09b0*/ 	.word	0x00000000


	//----- nvinfo : EIATTR_MIN_STACK_SIZE
	.align		4
.L_453:
        /*09b4*/ 	.byte	0x04, 0x12
        /*09b6*/ 	.short	(.L_455 - .L_454)
	.align		4
.L_454:
        /*09b8*/ 	.word	index@(_Z35group_norm_nhwc_fwd_one_pass_kernelI11Fp32IOFp32WLi64ELi24ELi384EEv26Group_norm_nhwc_fwd_params)
        /*09bc*/ 	.word	0x00000000


	//----- nvinfo : EIATTR_MIN_STACK_SIZE
	.align		4
.L_455:
        /*09c0*/ 	.byte	0x04, 0x12
        /*09c2*/ 	.short	(.L_457 - .L_456)
	.align		4
.L_456:
        /*09c4*/ 	.word	index@(_Z35group_norm_nhwc_fwd_one_pass_kernelI11Fp32IOFp32WLi128ELi24ELi384EEv26Group_norm_nhwc_fwd_params)
        /*09c8*/ 	.word	0x00000000


	//----- nvinfo : EIATTR_MIN_STACK_SIZE
	.align		4
.L_457:
        /*09cc*/ 	.byte	0x04, 0x12
        /*09ce*/ 	.short	(.L_459 - .L_458)
	.align		4
.L_458:
        /*09d0*/ 	.word	index@(_Z35group_norm_nhwc_fwd_one_pass_kernelI11Fp32IOFp32WLi256ELi24ELi384EEv26Group_norm_nhwc_fwd_params)
        /*09d4*/ 	.word	0x00000000


	//----- nvinfo : EIATTR_MIN_STACK_SIZE
	.align		4
.L_459:
        /*09d8*/ 	.byte	0x04, 0x12
        /*09da*/ 	.short	(.L_461 - .L_460)
	.align		4
.L_460:
        /*09dc*/ 	.word	index@(_Z35group_norm_nhwc_fwd_one_pass_kernelI11Fp32IOFp32WLi512ELi24ELi384EEv26Group_norm_nhwc_fwd_params)
        /*09e0*/ 	.word	0x00000000


	//----- nvinfo : EIATTR_MIN_STACK_SIZE
	.align		4
.L_461:
        /*09e4*/ 	.byte	0x04, 0x12
        /*09e6*/ 	.short	(.L_463 - .L_462)
	.align		4
.L_462:
        /*09e8*/ 	.word	index@(_Z35group_norm_nhwc_fwd_one_pass_kernelI11Fp32IOBf16WLi64ELi24ELi384EEv26Group_norm_nhwc_fwd_params)
        /*09ec*/ 	.word	0x00000000


	//----- nvinfo : EIATTR_MIN_STACK_SIZE
	.align		4
.L_463:
        /*09f0*/ 	.byte	0x04, 0x12
        /*09f2*/ 	.short	(.L_465 - .L_464)
	.align		4
.L_464:
        /*09f4*/ 	.word	index@(_Z35group_norm_nhwc_fwd_one_pass_kernelI11Fp32IOBf16WLi128ELi24ELi384EEv26Group_norm_nhwc_fwd_params)
        /*09f8*/ 	.word	0x00000000


	//----- nvinfo : EIATTR_MIN_STACK_SIZE
	.align		4
.L_465:
        /*09fc*/ 	.byte	0x04, 0x12
        /*09fe*/ 	.short	(.L_467 - .L_466)
	.align		4
.L_466:
        /*0a00*/ 	.word	index@(_Z35group_norm_nhwc_fwd_one_pass_kernelI11Fp32IOBf16WLi256ELi24ELi384EEv26Group_norm_nhwc_fwd_params)
        /*0a04*/ 	.word	0x00000000


	//----- nvinfo : EIATTR_MIN_STACK_SIZE
	.align		4
.L_467:
        /*0a08*/ 	.byte	0x04, 0x12
        /*0a0a*/ 	.short	(.L_469 - .L_468)
	.align		4
.L_468:
        /*0a0c*/ 	.word	index@(_Z35group_norm_nhwc_fwd_one_pass_kernelI11Fp32IOBf16WLi512ELi24ELi384EEv26Group_norm_nhwc_fwd_params)
        /*0a10*/ 	.word	0x00000000


	//----- nvinfo : EIATTR_MIN_STACK_SIZE
	.align		4
.L_469:
        /*0a14*/ 	.byte	0x04, 0x12
        /*0a16*/ 	.short	(.L_471 - .L_470)
	.align		4
.L_470:
        /*0a18*/ 	.word	index@(_Z35group_norm_nhwc_fwd_one_pass_kernelI11Fp32IOFp16WLi64ELi24ELi384EEv26Group_norm_nhwc_fwd_params)
        /*0a1c*/ 	.word	0x00000000


	//----- nvinfo : EIATTR_MIN_STACK_SIZE
	.align		4
.L_471:
        /*0a20*/ 	.byte	0x04, 0x12
        /*0a22*/ 	.short	(.L_473 - .L_472)
	.align		4
.L_472:
        /*0a24*/ 	.word	index@(_Z35group_norm_nhwc_fwd_one_pass_kernelI11Fp32IOFp16WLi128ELi24ELi384EEv26Group_norm_nhwc_fwd_params)
        /*0a28*/ 	.word	0x00000000


	//----- nvinfo : EIATTR_MIN_STACK_SIZE
	.align		4
.L_473:
        /*0a2c*/ 	.byte	0x04, 0x12
        /*0a2e*/ 	.short	(.L_475 - .L_474)
	.align		4
.L_474:
        /*0a30*/ 	.word	index@(_Z35group_norm_nhwc_fwd_one_pass_kernelI11Fp32IOFp16WLi256ELi24ELi384EEv26Group_norm_nhwc_fwd_params)
        /*0a34*/ 	.word	0x00000000


	//----- nvinfo : EIATTR_MIN_STACK_SIZE
	.align		4
.L_475:
        /*0a38*/ 	.byte	0x04, 0x12
        /*0a3a*/ 	.short	(.L_477 - .L_476)
	.align		4
.L_476:
        /*0a3c*/ 	.word	index@(_Z35group_norm_nhwc_fwd_one_pass_kernelI11Fp32IOFp16WLi512ELi24ELi384EEv26Group_norm_nhwc_fwd_params)
        /*0a40*/ 	.word	0x00000000
.L_477:


//--------------------- .nv.compat                --------------------------
	.section	.nv.compat,"",@"SHT_CUDA_COMPAT_INFO"
	.align	4
        /*0000*/ 	.byte	0x02, 0x09, 0x01, 0x00, 0x02, 0x02, 0x01, 0x00, 0x02, 0x05, 0x05, 0x00, 0x03, 0x07, 0x01, 0x01
        /*0010*/ 	.byte	0x02, 0x03, 0x00, 0x00, 0x02, 0x06, 0x01, 0x00, 0x04, 0x0b, 0x08, 0x00, 0x00, 0x00, 0x00, 0x00
        /*0020*/ 	.byte	0x00, 0x00, 0x00, 0x00


//--------------------- .nv.info._ZN3cub17CUB_300001_SM_9006detail11EmptyKernelIvEEvv --------------------------
	.section	.nv.info._ZN3cub17CUB_300001_SM_9006detail11EmptyKernelIvEEvv,"",@"SHT_CUDA_INFO"
	.sectionflags	@""
	.align	4


	//----- nvinfo : EIATTR_CUDA_API_VERSION
	.align		4
        /*0000*/ 	.byte	0x04, 0x37
        /*0002*/ 	.short	(.L_479 - .L_478)
.L_478:
        /*0004*/ 	.word	0x00000082


	//----- nvinfo : EIATTR_SPARSE_MMA_MASK
	.align		4
.L_479:
        /*0008*/ 	.byte	0x03, 0x50
        /*000a*/ 	.short	0x0000


	//----- nvinfo : EIATTR_MAXREG_COUNT
	.align		4
        /*000c*/ 	.byte	0x03, 0x1b
        /*000e*/ 	.short	0x00ff


	//----- nvinfo : EIATTR_MERCURY_ISA_VERSION
	.align		4
        /*0010*/ 	.byte	0x03, 0x5f
        /*0012*/ 	.short	0x0101


	//----- nvinfo : EIATTR_EXIT_INSTR_OFFSETS
	.align		4
        /*0014*/ 	.byte	0x04, 0x1c
        /*0016*/ 	.short	(.L_481 - .L_480)


	//   ....[0]....
.L_480:
        /*0018*/ 	.word	0x00000010


	//----- nvinfo : EIATTR_SW_WAR
	.align		4
.L_481:
        /*001c*/ 	.byte	0x04, 0x36
        /*001e*/ 	.short	(.L_483 - .L_482)
.L_482:
        /*0020*/ 	.word	0x00000008
.L_483:


//--------------------- .nv.info._Z35group_norm_nhwc_bwd_one_pass_kernelI11Bf16IOFp32WLi64ELi24ELi384EEv26Group_norm_nhwc_bwd_params --------------------------
	.section	.nv.info._Z35group_norm_nhwc_bwd_one_pass_kernelI11Bf16IOFp32WLi64ELi24ELi384EEv26Group_norm_nhwc_bwd_params,"",@"SHT_CUDA_INFO"
	.sectionflags	@""
	.align	4


	//----- nvinfo : EIATTR_CUDA_API_VERSION
	.align		4
        /*0000*/ 	.byte	0x04, 0x37
        /*0002*/ 	.short	(.L_485 - .L_484)
.L_484:
        /*0004*/ 	.word	0x00000082


	//----- nvinfo : EIATTR_KPARAM_INFO
	.align		4
.L_485:
        /*0008*/ 	.byte	0x04, 0x17
        /*000a*/ 	.short	(.L_487 - .L_486)
.L_486:
        /*000c*/ 	.word	0x00000000
        /*0010*/ 	.short	0x0000
        /*0012*/ 	.short	0x0000
        /*0014*/ 	.byte	0x00, 0xf0, 0xe1, 0x02


	//----- nvinfo : EIATTR_SPARSE_MMA_MASK
	.align		4
.L_487:
        /*0018*/ 	.byte	0x03, 0x50
        /*001a*/ 	.short	0x0000


	//----- nvinfo : EIATTR_MAXREG_COUNT
	.align		4
        /*001c*/ 	.byte	0x03, 0x1b
        /*001e*/ 	.short	0x00a8


	//----- nvinfo : EIATTR_NUM_BARRIERS
	.align		4
        /*0020*/ 	.byte	0x02, 0x4c
        /*0022*/ 	.byte	0x01
	.zero		1


	//----- nvinfo : EIATTR_MERCURY_ISA_VERSION
	.align		4
        /*0024*/ 	.byte	0x03, 0x5f
        /*0026*/ 	.short	0x0101


	//----- nvinfo : EIATTR_INT_WARP_WIDE_INSTR_OFFSETS
	.align		4
        /*0028*/ 	.byte	0x04, 0x31
        /*002a*/ 	.short	(.L_489 - .L_488)


	//   ....[0]....
.L_488:
        /*002c*/ 	.word	0x00001fe0


	//   ....[1]....
        /*0030*/ 	.word	0x00003920


	//----- nvinfo : EIATTR_COOP_GROUP_MASK_REGIDS
	.align		4
.L_489:
        /*0034*/ 	.byte	0x04, 0x29
        /*0036*/ 	.short	(.L_491 - .L_490)


	//   ....[0]....
.L_490:
        /*0038*/ 	.word	0xffffffff


	//   ....[1]....
        /*003c*/ 	.word	0xffffffff


	//   ....[2]....
        /*0040*/ 	.word	0xffffffff


	//   ....[3]....
        /*0044*/ 	.word	0xffffffff


	//   ....[4]....
        /*0048*/ 	.word	0xffffffff


	//   ....[5]....
        /*004c*/ 	.word	0xffffffff


	//   ....[6]....
        /*0050*/ 	.word	0xffffffff


	//   ....[7]....
        /*0054*/ 	.word	0xffffffff


	//   ....[8]....
        /*0058*/ 	.word	0xffffffff


	//   ....[9]....
        /*005c*/ 	.word	0xffffffff


	//----- nvinfo : EIATTR_COOP_GROUP_INSTR_OFFSETS
	.align		4
.L_491:
        /*0060*/ 	.byte	0x04, 0x28
        /*0062*/ 	.short	(.L_493 - .L_492)


	//   ....[0]....
.L_492:
        /*0064*/ 	.word	0x00000f00


	//   ....[1]....
        /*0068*/ 	.word	0x00000f40


	//   ....[2]....
        /*006c*/ 	.word	0x00000ff0


	//   ....[3]....
        /*0070*/ 	.word	0x00001010


	//   ....[4]....
        /*0074*/ 	.word	0x00001050


	//   ....[5]....
        /*0078*/ 	.word	0x00001070


	//   ....[6]....
        /*007c*/ 	.word	0x000010a0


	//   ....[7]....
        /*0080*/ 	.word	0x000010c0


	//   ....[8]....
        /*0084*/ 	.word	0x000010f0


	//   ....[9]....
        /*0088*/ 	.word	0x00001110


	//----- nvinfo : EIATTR_EXIT_INSTR_OFFSETS
	.align		4
.L_493:
        /*008c*/ 	.byte	0x04, 0x1c
        /*008e*/ 	.short	(.L_495 - .L_494)


	//   ....[0]....
.L_494:
        /*0090*/ 	.word	0x00003a10


	//   ....[1]....
        /*0094*/ 	.word	0x00003b50


	//   ....[2]....
        /*0098*/ 	.word	0x00003d90


	//----- nvinfo : EIATTR_MAX_THREADS
	.align		4
.L_495:
        /*009c*/ 	.byte	0x04, 0x05
        /*009e*/ 	.short	(.L_497 - .L_496)
.L_496:
        /*00a0*/ 	.word	0x00000180
        /*00a4*/ 	.word	0x00000001
        /*00a8*/ 	.word	0x00000001


	//----- nvinfo : EIATTR_CRS_STACK_SIZE
	.align		4
.L_497:
        /*00ac*/ 	.byte	0x04, 0x1e
        /*00ae*/ 	.short	(.L_499 - .L_498)
.L_498:
        /*00b0*/ 	.word	0x00000000


	//----- nvinfo : EIATTR_CBANK_PARAM_SIZE
	.align		4
.L_499:
        /*00b4*/ 	.byte	0x03, 0x19
        /*00b6*/ 	.short	0x00b8


	//----- nvinfo : EIATTR_PARAM_CBANK
	.align		4
        /*00b8*/ 	.byte	0x04, 0x0a
        /*00ba*/ 	.short	(.L_501 - .L_500)
	.align		4
.L_500:
        /*00bc*/ 	.word	index@(.nv.constant0._Z35group_norm_nhwc_bwd_one_pass_kernelI11Bf16IOFp32WLi64ELi24ELi384EEv26Group_norm_nhwc_bwd_params)
        /*00c0*/ 	.short	0x0210
        /*00c2*/ 	.short	0x00b8


	//----- nvinfo : EIATTR_SW_WAR
	.align		4
.L_501:
        /*00c4*/ 	.byte	0x04, 0x36
        /*00c6*/ 	.short	(.L_503 - .L_502)
.L_502:
        /*00c8*/ 	.word	0x00000008
.L_503:


//--------------------- .nv.info._Z35group_norm_nhwc_bwd_one_pass_kernelI11Bf16IOFp32WLi128ELi24ELi384EEv26Group_norm_nhwc_bwd_params --------------------------
	.section	.nv.info._Z35group_norm_nhwc_bwd_one_pass_kernelI11Bf16IOFp32WLi128ELi24ELi384EEv26Group_norm_nhwc_bwd_params,"",@"SHT_CUDA_INFO"
	.sectionflags	@""
	.align	4


	//----- nvinfo : EIATTR_CUDA_API_VERSION
	.align		4
        /*0000*/ 	.byte	0x04, 0x37
        /*0002*/ 	.short	(.L_505 - .L_504)
.L_504:
        /*0004*/ 	.word	0x00000082


	//----- nvinfo : EIATTR_KPARAM_INFO
	.align		4
.L_505:
        /*0008*/ 	.byte	0x04, 0x17
        /*000a*/ 	.short	(.L_507 - .L_506)
.L_506:
        /*000c*/ 	.word	0x00000000
        /*0010*/ 	.short	0x0000
        /*0012*/ 	.short	0x0000
        /*0014*/ 	.byte	0x00, 0xf0, 0xe1, 0x02


	//----- nvinfo : EIATTR_SPARSE_MMA_MASK
	.align		4
.L_507:
        /*0018*/ 	.byte	0x03, 0x50
        /*001a*/ 	.short	0x0000


	//----- nvinfo : EIATTR_MAXREG_COUNT
	.align		4
        /*001c*/ 	.byte	0x03, 0x1b
        /*001e*/ 	.short	0x00a8


	//----- nvinfo : EIATTR_NUM_BARRIERS
	.align		4
        /*0020*/ 	.byte	0x02, 0x4c
        /*0022*/ 	.byte	0x01
	.zero		1


	//----- nvinfo : EIATTR_MERCURY_ISA_VERSION
	.align		4
        /*0024*/ 	.byte	0x03, 0x5f
        /*0026*/ 	.short	0x0101


	//----- nvinfo : EIATTR_INT_WARP_WIDE_INSTR_OFFSETS
	.align		4
        /*0028*/ 	.byte	0x04, 0x31
        /*002a*/ 	.short	(.L_509 - .L_508)


	//   ....[0]....
.L_508:
        /*002c*/ 	.word	0x000027a0


	//   ....[1]....
        /*0030*/ 	.word	0x000047d0


	//----- nvinfo : EIATTR_COOP_GROUP_MASK_REGIDS
	.align		4
.L_509:
        /*0034*/ 	.byte	0x04, 0x29
        /*0036*/ 	.short	(.L_511 - .L_510)


	//   ....[0]....
.L_510:
        /*0038*/ 	.word	0xffffffff


	//   ....[1]....
        /*003c*/ 	.word	0xffffffff


	//   ....[2]....
        /*0040*/ 	.word	0xffffffff


	//   ....[3]....
        /*0044*/ 	.word	0xffffffff


	//   ....[4]....
        /*0048*/ 	.word	0xffffffff


	//   ....[5]....
        /*004c*/ 	.word	0xffffffff


	//   ....[6]....
        /*0050*/ 	.word	0xffffffff


	//   ....[7]....
        /*0054*/ 	.word	0xffffffff


	//   ....[8]....
        /*0058*/ 	.word	0xffffffff


	//   ....[9]....
        /*005c*/ 	.word	0xffffffff


	//----- nvinfo : EIATTR_COOP_GROUP_INSTR_OFFSETS
	.align		4
.L_511:
        /*0060*/ 	.byte	0x04, 0x28
        /*0062*/ 	.short	(.L_513 - .L_512)


	//   ....[0]....
.L_512:
        /*0064*/ 	.word	0x00001640


	//   ....[1]....
        /*0068*/ 	.word	0x00001680


	//   ....[2]....
        /*006c*/ 	.word	0x00001790


	//   ....[3]....
        /*0070*/ 	.word	0x000017b0


	//   ....[4]....
        /*0074*/ 	.word	0x000017e0


	//   ....[5]....
        /*0078*/ 	.word	0x00001800


	//   ....[6]....
        /*007c*/ 	.word	0x00001830


	//   ....[7]....
        /*0080*/ 	.word	0x00001850


	//   ....[8]....
        /*0084*/ 	.word	0x00001890


	//   ....[9]....
        /*0088*/ 	.word	0x000018a0


	//----- nvinfo : EIATTR_EXIT_INSTR_OFFSETS
	.align		4
.L_513:
        /*008c*/ 	.byte	0x04, 0x1c
        /*008e*/ 	.short	(.L_515 - .L_514)


	//   ....[0]....
.L_514:
        /*0090*/ 	.word	0x000048c0


	//   ....[1]....
        /*0094*/ 	.word	0x00004a00


	//   ....[2]....
        /*0098*/ 	.word	0x00004c40


	//----- nvinfo : EIATTR_MAX_THREADS
	.align		4
.L_515:
        /*009c*/ 	.byte	0x04, 0x05
        /*009e*/ 	.short	(.L_517 - .L_516)
.L_516:
        /*00a0*/ 	.word	0x00000180
        /*00a4*/ 	.word	0x00000001
        /*00a8*/ 	.word	0x00000001


	//----- nvinfo : EIATTR_CRS_STACK_SIZE
	.align		4
.L_517:
        /*00ac*/ 	.byte	0x04, 0x1e
        /*00ae*/ 	.short	(.L_519 - .L_518)
.L_518:
        /*00b0*/ 	.word	0x00000000


	//----- nvinfo : EIATTR_CBANK_PARAM_SIZE
	.align		4
.L_519:
        /*00b4*/ 	.byte	0x03, 0x19
        /*00b6*/ 	.short	0x00b8


	//----- nvinfo : EIATTR_PARAM_CBANK
	.align		4
        /*00b8*/ 	.byte	0x04, 0x0a
        /*00ba*/ 	.short	(.L_521 - .L_520)
	.align		4
.L_520:
        /*00bc*/ 	.word	index@(.nv.constant0._Z35group_norm_nhwc_bwd_one_pass_kernelI11Bf16IOFp32WLi128ELi24ELi384EEv26Group_norm_nhwc_bwd_params)
        /*00c0*/ 	.short	0x0210
        /*00c2*/ 	.short	0x00b8


	//----- nvinfo : EIATTR_SW_WAR
	.align		4
.L_521:
        /*00c4*/ 	.byte	0x04, 0x36
        /*00c6*/ 	.short	(.L_523 - .L_522)
.L_522:
        /*00c8*/ 	.word	0x00000008
.L_523:


//--------------------- .nv.info._Z35group_norm_nhwc_bwd_one_pass_kernelI11Bf16IOFp32WLi256ELi24ELi384EEv26Group_norm_nhwc_bwd_params --------------------------
	.section	.nv.info._Z35group_norm_nhwc_bwd_one_pass_kernelI11Bf16IOFp32WLi256ELi24ELi384EEv26Group_norm_nhwc_bwd_params,"",@"SHT_CUDA_INFO"
	.sectionflags	@""
	.align	4


	//----- nvinfo : EIATTR_CUDA_API_VERSION
	.align		4
        /*0000*/ 	.byte	0x04, 0x37
        /*0002*/ 	.short	(.L_525 - .L_524)
.L_524:
        /*0004*/ 	.word	0x00000082


	//----- nvinfo : EIATTR_KPARAM_INFO
	.align		4
.L_525:
        /*0008*/ 	.byte	0x04, 0x17
        /*000a*/ 	.short	(.L_527 - .L_526)
.L_526:
        /*000c*/ 	.word	0x00000000
        /*0010*/ 	.short	0x0000
        /*0012*/ 	.short	0x0000
        /*0014*/ 	.byte	0x00, 0xf0, 0xe1, 0x02


	//----- nvinfo : EIATTR_SPARSE_MMA_MASK
	.align		4
.L_527:
        /*0018*/ 	.byte	0x03, 0x50
        /*001a*/ 	.short	0x0000


	//----- nvinfo : EIATTR_MAXREG_COUNT
	.align		4
        /*001c*/ 	.byte	0x03, 0x1b
        /*001e*/ 	.short	0x00a8


	//----- nvinfo : EIATTR_NUM_BARRIERS
	.align		4
        /*0020*/ 	.byte	0x02, 0x4c
        /*0022*/ 	.byte	0x01
	.zero		1


	//----- nvinfo : EIATTR_MERCURY_ISA_VERSION
	.align		4
        /*0024*/ 	.byte	0x03, 0x5f
        /*0026*/ 	.short	0x0101


	//----- nvinfo : EIATTR_INT_WARP_WIDE_INSTR_OFFSETS
	.align		4
        /*0028*/ 	.byte	0x04, 0x31
        /*002a*/ 	.short	(.L_529 - .L_528)


	//   ....[0]....
.L_528:
        /*002c*/ 	.word	0x00003950


	//   ....[1]....
        /*0030*/ 	.word	0x00006700


	//----- nvinfo : EIATTR_COOP_GROUP_MASK_REGIDS
	.align		4
.L_529:
        /*0034*/ 	.byte	0x04, 0x29
        /*0036*/ 	.short	(.L_531 - .L_530)


	//   ....[0]....
.L_530:
        /*0038*/ 	.word	0xffffffff


	//   ....[1]....
        /*003c*/ 	.word	0xffffffff


	//   ....[2]....
        /*0040*/ 	.word	0xffffffff


	//   ....[3]....
        /*0044*/ 	.word	0xffffffff


	//   ....[4]....
        /*0048*/ 	.word	0xffffffff


	//   ....[5]....
        /*004c*/ 	.word	0xffffffff


	//   ....[6]....
        /*0050*/ 	.word	0xffffffff


	//   ....[7]....
        /*0054*/ 	.word	0xffffffff


	//   ....[8]....
        /*0058*/ 	.word	0xffffffff


	//   ....[9]....
        /*005c*/ 	.word	0xffffffff


	//----- nvinfo : EIATTR_COOP_GROUP_INSTR_OFFSETS
	.align		4
.L_531:
        /*0060*/ 	.byte	0x04, 0x28
        /*0062*/ 	.short	(.L_533 - .L_532)


	//   ....[0]....
.L_532:
        /*0064*/ 	.word	0x00002700


	//   ....[1]....
        /*0068*/ 	.word	0x00002740


	//   ....[2]....
        /*006c*/ 	.word	0x00002880


	//   ....[3]....
        /*0070*/ 	.word	0x000028a0


	//   ....[4]....
        /*0074*/ 	.word	0x000028d0


	//   ....[5]....
        /*0078*/ 	.word	0x000028f0


	//   ....[6]....
        /*007c*/ 	.word	0x00002920


	//   ....[7]....
        /*0080*/ 	.word	0x00002940


	//   ....[8]....
        /*0084*/ 	.word	0x00002970


	//   ....[9]....
        /*0088*/ 	.word	0x00002990


	//----- nvinfo : EIATTR_EXIT_INSTR_OFFSETS
	.align		4
.L_533:
        /*008c*/ 	.byte	0x04, 0x1c
        /*008e*/ 	.short	(.L_535 - .L_534)


	//   ....[0]....
.L_534:
        /*0090*/ 	.word	0x00006790


	//   ....[1]....
        /*0094*/ 	.word	0x000068d0


	//   ....[2]....
        /*0098*/ 	.word	0x00006b10


	//----- nvinfo : EIATTR_MAX_THREADS
	.align		4
.L_535:
        /*009c*/ 	.byte	0x04, 0x05
        /*009e*/ 	.short	(.L_537 - .L_536)
.L_536:
        /*00a0*/ 	.word	0x00000180
        /*00a4*/ 	.word	0x00000001
        /*00a8*/ 	.word	0x00000001


	//----- nvinfo : EIATTR_CRS_STACK_SIZE
	.align		4
.L_537:
        /*00ac*/ 	.byte	0x04, 0x1e
        /*00ae*/ 	.short	(.L_539 - .L_538)
.L_538:
        /*00b0*/ 	.word	0x00000000


	//----- nvinfo : EIATTR_CBANK_PARAM_SIZE
	.align		4
.L_539:
        /*00b4*/ 	.byte	0x03, 0x19
        /*00b6*/ 	.short	0x00b8


	//----- nvinfo : EIATTR_PARAM_CBANK
	.align		4
        /*00b8*/ 	.byte	0x04, 0x0a
        /*00ba*/ 	.short	(.L_541 - .L_540)
	.align		4
.L_540:
        /*00bc*/ 	.word	index@(.nv.constant0._Z35group_norm_nhwc_bwd_one_pass_kernelI11Bf16IOFp32WLi256ELi24ELi384EEv26Group_norm_nhwc_bwd_params)
        /*00c0*/ 	.short	0x0210
        /*00c2*/ 	.short	0x00b8


	//----- nvinfo : EIATTR_SW_WAR
	.align		4
.L_541:
        /*00c4*/ 	.byte	0x04, 0x36
        /*00c6*/ 	.short	(.L_543 - .L_542)
.L_542:
        /*00c8*/ 	.word	0x00000008
.L_543:


//--------------------- .nv.info._Z35group_norm_nhwc_bwd_one_pass_kernelI11Bf16IOFp32WLi512ELi24ELi384EEv26Group_norm_nhwc_bwd_params --------------------------
	.section	.nv.info._Z35group_norm_nhwc_bwd_one_pass_kernelI11Bf16IOFp32WLi512ELi24ELi384EEv26Group_norm_nhwc_bwd_params,"",@"SHT_CUDA_INFO"
	.sectionflags	@""
	.align	4


	//----- nvinfo : EIATTR_CUDA_API_VERSION
	.align		4
        /*0000*/ 	.byte	0x04, 0x37
        /*0002*/ 	.short	(.L_545 - .L_544)
.L_544:
        /*0004*/ 	.word	0x00000082


	//----- nvinfo : EIATTR_KPARAM_INFO
	.align		4
.L_545:
        /*0008*/ 	.byte	0x04, 0x17
        /*000a*/ 	.short	(.L_547 - .L_546)
.L_546:
        /*000c*/ 	.word	0x00000000
        /*0010*/ 	.short	0x0000
        /*0012*/ 	.short	0x0000
        /*0014*/ 	.byte	0x00, 0xf0, 0xe1, 0x02


	//----- nvinfo : EIATTR_SPARSE_MMA_MASK
	.align		4
.L_547:
        /*0018*/ 	.byte	0x03, 0x50
        /*001a*/ 	.short	0x0000


	//----- nvinfo : EIATTR_MAXREG_COUNT
	.align		4
        /*001c*/ 	.byte	0x03, 0x1b
        /*001e*/ 	.short	0x00a8


	//----- nvinfo : EIATTR_NUM_BARRIERS
	.align		4
        /*0020*/ 	.byte	0x02, 0x4c
        /*0022*/ 	.byte	0x01
	.zero		1


	//----- nvinfo : EIATTR_MERCURY_ISA_VERSION
	.align		4
        /*0024*/ 	.byte	0x03, 0x5f
        /*0026*/ 	.short	0x0101


	//----- nvinfo : EIATTR_INT_WARP_WIDE_INSTR_OFFSETS
	.align		4
        /*0028*/ 	.byte	0x04, 0x31
        /*002a*/ 	.short	(.L_549 - .L_548)


	//   ....[0]....
.L_548:
        /*002c*/ 	.word	0x00005a90


	//   ....[1]....
        /*0030*/ 	.word	0x0000a090


	//----- nvinfo : EIATTR_COOP_GROUP_MASK_REGIDS
	.align		4
.L_549:
        /*0034*/ 	.byte	0x04, 0x29
        /*0036*/ 	.short	(.L_551 - .L_550)


	//   ....[0]....
.L_550:
        /*0038*/ 	.word	0xffffffff


	//   ....[1]....
        /*003c*/ 	.word	0xffffffff


	//   ....[2]....
        /*0040*/ 	.word	0xffffffff


	//   ....[3]....
        /*0044*/ 	.word	0xffffffff


	//   ....[4]....
        /*0048*/ 	.word	0xffffffff


	//   ....[5]....
        /*004c*/ 	.word	0xffffffff


	//   ....[6]....
        /*0050*/ 	.word	0xffffffff


	//   ....[7]....
        /*0054*/ 	.word	0xffffffff


	//   ....[8]....
        /*0058*/ 	.word	0xffffffff


	//   ....[9]....
        /*005c*/ 	.word	0xffffffff


	//----- nvinfo : EIATTR_COOP_GROUP_INSTR_OFFSETS
	.align		4
.L_551:
        /*0060*/ 	.byte	0x04, 0x28
        /*0062*/ 	.short	(.L_553 - .L_552)


	//   ....[0]....
.L_552:
        /*0064*/ 	.word	0x00004480


	//   ....[1]....
        /*0068*/ 	.word	0x00004490


	//   ....[2]....
        /*006c*/ 	.word	0x000044d0


	//   ....[3]....
        /*0070*/ 	.word	0x000044f0


	//   ....[4]....
        /*0074*/ 	.word	0x00004520


	//   ....[5]....
        /*0078*/ 	.word	0x00004540


	//   ....[6]....
        /*007c*/ 	.word	0x00004570


	//   ....[7]....
        /*0080*/ 	.word	0x00004590


	//   ....[8]....
        /*0084*/ 	.word	0x000045c0


	//   ....[9]....
        /*0088*/ 	.word	0x000045e0


	//----- nvinfo : EIATTR_EXIT_INSTR_OFFSETS
	.align		4
.L_553:
        /*008c*/ 	.byte	0x04, 0x1c
        /*008e*/ 	.short	(.L_555 - .L_554)


	//   ....[0]....
.L_554:
        /*0090*/ 	.word	0x0000a120


	//   ....[1]....
        /*0094*/ 	.word	0x0000a260


	//   ....[2]....
        /*0098*/ 	.word	0x0000a4a0


	//----- nvinfo : EIATTR_MAX_THREADS
	.align		4
.L_555:
        /*009c*/ 	.byte	0x04, 0x05
        /*009e*/ 	.short	(.L_557 - .L_556)
.L_556:
        /*00a0*/ 	.word	0x00000180
        /*00a4*/ 	.word	0x00000001
        /*00a8*/ 	.word	0x00000001


	//----- nvinfo : EIATTR_CRS_STACK_SIZE
	.align		4
.L_557:
        /*00ac*/ 	.byte	0x04, 0x1e
        /*00ae*/ 	.short	(.L_559 - .L_558)
.L_558:
        /*00b0*/ 	.word	0x00000000


	//----- nvinfo : EIATTR_CBANK_PARAM_SIZE
	.align		4
.L_559:
        /*00b4*/ 	.byte	0x03, 0x19
        /*00b6*/ 	.short	0x00b8


	//----- nvinfo : EIATTR_PARAM_CBANK
	.align		4
        /*00b8*/ 	.byte	0x04, 0x0a
        /*00ba*/ 	.short	(.L_561 - .L_560)
	.align		4
.L_560:
        /*00bc*/ 	.word	index@(.nv.constant0._Z35group_norm_nhwc_bwd_one_pass_kernelI11Bf16IOFp32WLi512ELi24ELi384EEv26Group_norm_nhwc_bwd_params)
        /*00c0*/ 	.short	0x0210
        /*00c2*/ 	.short	0x00b8


	//----- nvinfo : EIATTR_SW_WAR
	.align		4
.L_561:
        /*00c4*/ 	.byte	0x04, 0x36
        /*00c6*/ 	.short	(.L_563 - .L_562)
.L_562:
        /*00c8*/ 	.word	0x00000008
.L_563:


//--------------------- .nv.info._Z35group_norm_nhwc_bwd_one_pass_kernelI11Bf16IOBf16WLi64ELi24ELi384EEv26Group_norm_nhwc_bwd_params --------------------------
	.section	.nv.info._Z35group_norm_nhwc_bwd_one_pass_kernelI11Bf16IOBf16WLi64ELi24ELi384EEv26Group_norm_nhwc_bwd_params,"",@"SHT_CUDA_INFO"
	.sectionflags	@""
	.align	4


	//----- nvinfo : EIATTR_CUDA_API_VERSION
	.align		4
        /*0000*/ 	.byte	0x04, 0x37
        /*0002*/ 	.short	(.L_565 - .L_564)
.L_564:
        /*0004*/ 	.word	0x00000082


	//----- nvinfo : EIATTR_KPARAM_INFO
	.align		4
.L_565:
        /*0008*/ 	.byte	0x04, 0x17
        /*000a*/ 	.short	(.L_567 - .L_566)
.L_566:
        /*000c*/ 	.word	0x00000000
        /*0010*/ 	.short	0x0000
        /*0012*/ 	.short	0x0000
        /*0014*/ 	.byte	0x00, 0xf0, 0xe1, 0x02


	//----- nvinfo : EIATTR_SPARSE_MMA_MASK
	.align		4
.L_567:
        /*0018*/ 	.byte	0x03, 0x50
        /*001a*/ 	.short	0x0000


	//----- nvinfo : EIATTR_MAXREG_COUNT
	.align		4
        /*001c*/ 	.byte	0x03, 0x1b
        /*001e*/ 	.short	0x00a8


	//----- nvinfo : EIATTR_NUM_BARRIERS
	.align		4
        /*0020*/ 	.byte	0x02, 0x4c
        /*0022*/ 	.byte	0x01
	.zero		1


	//----- nvinfo : EIATTR_MERCURY_ISA_VERSION
	.align		4
        /*0024*/ 	.byte	0x03, 0x5f
        /*0026*/ 	.short	0x0101


	//----- nvinfo : EIATTR_INT_WARP_WIDE_INSTR_OFFSETS
	.align		4
        /*0028*/ 	.byte	0x04, 0x31
        /*002a*/ 	.short	(.L_569 - .L_568)


	//   ....[0]....
.L_568:
        /*002c*/ 	.word	0x00002040


	//   ....[1]....
        /*0030*/ 	.word	0x00003980


	//----- nvinfo : EIATTR_COOP_GROUP_MASK_REGIDS
	.align		4
.L_569:
        /*0034*/ 	.byte	0x04, 0x29
        /*0036*/ 	.short	(.L_571 - .L_570)


	//   ....[0]....
.L_570:
        /*0038*/ 	.word	0xffffffff


	//   ....[1]....
        /*003c*/ 	.word	0xffffffff


	//   ....[2]....
        /*0040*/ 	.word	0xffffffff


	//   ....[3]....
        /*0044*/ 	.word	0xffffffff


	//   ....[4]....
        /*0048*/ 	.word	0xffffffff


	//   ....[5]....
        /*004c*/ 	.word	0xffffffff


	//   ....[6]....
        /*0050*/ 	.word	0xffffffff


	//   ....[7]....
        /*0054*/ 	.word	0xffffffff


	//   ....[8]....
        /*0058*/ 	.word	0xffffffff


	//   ....[9]....
        /*005c*/ 	.word	0xffffffff


	//----- nvinfo : EIATTR_COOP_GROUP_INSTR_OFFSETS
	.align		4
.L_571:
        /*0060*/ 	.byte	0x04, 0x28
        /*0062*/ 	.short	(.L_573 - .L_572)


	//   ....[0]....
.L_572:
        /*0064*/ 	.word	0x00000f60


	//   ....[1]....
        /*0068*/ 	.word	0x00000fa0


	//   ....[2]....
        /*006c*/ 	.word	0x00001050


	//   ....[3]....
        /*0070*/ 	.word	0x00001070


	//   ....[4]....
        /*0074*/ 	.word	0x000010b0


	//   ....[5]....
        /*0078*/ 	.word	0x000010d0


	//   ....[6]....
        /*007c*/ 	.word	0x00001100


	//   ....[7]....
        /*0080*/ 	.word	0x00001120


	//   ....[8]....
        /*0084*/ 	.word	0x00001150


	//   ....[9]....
        /*0088*/ 	.word	0x00001170


	//----- nvinfo : EIATTR_EXIT_INSTR_OFFSETS
	.align		4
.L_573:
        /*008c*/ 	.byte	0x04, 0x1c
        /*008e*/ 	.short	(.L_575 - .L_574)


	//   ....[0]....
.L_574:
        /*0090*/ 	.word	0x00003a70


	//   ....[1]....
        /*0094*/ 	.word	0x00003bb0


	//   ....[2]....
        /*0098*/ 	.word	0x00003e10


	//----- nvinfo : EIATTR_MAX_THREADS
	.align		4
.L_575:
        /*009c*/ 	.byte	0x04, 0x05
        /*009e*/ 	.short	(.L_577 - .L_576)
.L_576:
        /*00a0*/ 	.word	0x00000180
        /*00a4*/ 	.word	0x00000001
        /*00a8*/ 	.word	0x00000001


	//----- nvinfo : EIATTR_CRS_STACK_SIZE
	.align		4
.L_577:
        /*00ac*/ 	.byte	0x04, 0x1e
        /*00ae*/ 	.short	(.L_579 - .L_578)
.L_578:
        /*00b0*/ 	.word	0x00000000


	//----- nvinfo : EIATTR_CBANK_PARAM_SIZE
	.align		4
.L_579:
        /*00b4*/ 	.byte	0x03, 0x19
        /*00b6*/ 	.short	0x00b8


	//----- nvinfo : EIATTR_PARAM_CBANK
	.align		4
        /*00b8*/ 	.byte	0x04, 0x0a
        /*00ba*/ 	.short	(.L_581 - .L_580)
	.align		4
.L_580:
        /*00bc*/ 	.word	index@(.nv.constant0._Z35group_norm_nhwc_bwd_one_pass_kernelI11Bf16IOBf16WLi64ELi24ELi384EEv26Group_norm_nhwc_bwd_params)
        /*00c0*/ 	.short	0x0210
        /*00c2*/ 	.short	0x00b8


	//----- nvinfo : EIATTR_SW_WAR
	.align		4
.L_581:
        /*00c4*/ 	.byte	0x04, 0x36
        /*00c6*/ 	.short	(.L_583 - .L_582)
.L_582:
        /*00c8*/ 	.word	0x00000008
.L_583:


//--------------------- .nv.info._Z35group_norm_nhwc_bwd_one_pass_kernelI11Bf16IOBf16WLi128ELi24ELi384EEv26Group_norm_nhwc_bwd_params --------------------------
	.section	.nv.info._Z35group_norm_nhwc_bwd_one_pass_kernelI11Bf16IOBf16WLi128ELi24ELi384EEv26Group_norm_nhwc_bwd_params,"",@"SHT_CUDA_INFO"
	.sectionflags	@""
	.align	4


	//----- nvinfo : EIATTR_CUDA_API_VERSION
	.align		4
        /*0000*/ 	.byte	0x04, 0x37
        /*0002*/ 	.short	(.L_585 - .L_584)
.L_584:
        /*0004*/ 	.word	0x00000082


	//----- nvinfo : EIATTR_KPARAM_INFO
	.align		4
.L_585:
        /*0008*/ 	.byte	0x04, 0x17
        /*000a*/ 	.short	(.L_587 - .L_586)
.L_586:
        /*000c*/ 	.word	0x00000000
        /*0010*/ 	.short	0x0000
        /*0012*/ 	.short	0x0000
        /*0014*/ 	.byte	0x00, 0xf0, 0xe1, 0x02


	//----- nvinfo : EIATTR_SPARSE_MMA_MASK
	.align		4
.L_587:
        /*0018*/ 	.byte	0x03, 0x50
        /*001a*/ 	.short	0x0000


	//----- nvinfo : EIATTR_MAXREG_COUNT
	.align		4
        /*001c*/ 	.byte	0x03, 0x1b
        /*001e*/ 	.short	0x00a8


	//----- nvinfo : EIATTR_NUM_BARRIERS
	.align		4
        /*0020*/ 	.byte	0x02, 0x4c
        /*0022*/ 	.byte	0x01
	.zero		1


	//----- nvinfo : EIATTR_MERCURY_ISA_VERSION
	.align		4
        /*0024*/ 	.byte	0x03, 0x5f
        /*0026*/ 	.short	0x0101


	//----- nvinfo : EIATTR_INT_WARP_WIDE_INSTR_OFFSETS
	.align		4
        /*0028*/ 	.byte	0x04, 0x31
        /*002a*/ 	.short	(.L_589 - .L_588)


	//   ....[0]....
.L_588:
        /*002c*/ 	.word	0x00002800


	//   ....[1]....
        /*0030*/ 	.word	0x00004830


	//----- nvinfo : EIATTR_COOP_GROUP_MASK_REGIDS
	.align		4
.L_589:
        /*0034*/ 	.byte	0x04, 0x29
        /*0036*/ 	.short	(.L_591 - .L_590)


	//   ....[0]....
.L_590:
        /*0038*/ 	.word	0xffffffff


	//   ....[1]....
        /*003c*/ 	.word	0xffffffff


	//   ....[2]....
        /*0040*/ 	.word	0xffffffff


	//   ....[3]....
        /*0044*/ 	.word	0xffffffff


	//   ....[4]....
        /*0048*/ 	.word	0xffffffff


	//   ....[5]....
        /*004c*/ 	.word	0xffffffff


	//   ....[6]....
        /*0050*/ 	.word	0xffffffff


	//   ....[7]....
        /*0054*/ 	.word	0xffffffff


	//   ....[8]....
        /*0058*/ 	.word	0xffffffff


	//   ....[9]....
        /*005c*/ 	.word	0xffffffff


	//----- nvinfo : EIATTR_COOP_GROUP_INSTR_OFFSETS
	.align		4
.L_591:
        /*0060*/ 	.byte	0x04, 0x28
        /*0062*/ 	.short	(.L_593 - .L_592)


	//   ....[0]....
.L_592:
        /*0064*/ 	.word	0x000016a0


	//   ....[1]....
        /*0068*/ 	.word	0x000016e0


	//   ....[2]....
        /*006c*/ 	.word	0x00001810


	//   ....[3]....
        /*0070*/ 	.word	0x00001830


	//   ....[4]....
        /*0074*/ 	.word	0x00001870


	//   ....[5]....
        /*0078*/ 	.word	0x00001890


	//   ....[6]....
        /*007c*/ 	.word	0x000018c0


	//   ....[7]....
        /*0080*/ 	.word	0x000018e0


	//   ....[8]....
        /*0084*/ 	.word	0x00001910


	//   ....[9]....
        /*0088*/ 	.word	0x00001930


	//----- nvinfo : EIATTR_EXIT_INSTR_OFFSETS
	.align		4
.L_593:
        /*008c*/ 	.byte	0x04, 0x1c
        /*008e*/ 	.short	(.L_595 - .L_594)


	//   ....[0]....
.L_594:
        /*0090*/ 	.word	0x00004920


	//   ....[1]....
        /*0094*/ 	.word	0x00004a60


	//   ....[2]....
        /*0098*/ 	.word	0x00004cc0


	//----- nvinfo : EIATTR_MAX_THREADS
	.align		4
.L_595:
        /*009c*/ 	.byte	0x04, 0x05
        /*009e*/ 	.short	(.L_597 - .L_596)
.L_596:
        /*00a0*/ 	.word	0x00000180
        /*00a4*/ 	.word	0x00000001
        /*00a8*/ 	.word	0x00000001


	//----- nvinfo : EIATTR_CRS_STACK_SIZE
	.align		4
.L_597:
        /*00ac*/ 	.byte	0x04, 0x1e
        /*00ae*/ 	.short	(.L_599 - .L_598)
.L_598:
        /*00b0*/ 	.word	0x00000000


	//----- nvinfo : EIATTR_CBANK_PARAM_SIZE
	.align		4
.L_599:
        /*00b4*/ 	.byte	0x03, 0x19
        /*00b6*/ 	.short	0x00b8


	//----- nvinfo : EIATTR_PARAM_CBANK
	.align		4
        /*00b8*/ 	.byte	0x04, 0x0a
        /*00ba*/ 	.short	(.L_601 - .L_600)
	.align		4
.L_600:
        /*00bc*/ 	.word	index@(.nv.constant0._Z35group_norm_nhwc_bwd_one_pass_kernelI11Bf16IOBf16WLi128ELi24ELi384EEv26Group_norm_nhwc_bwd_params)
        /*00c0*/ 	.short	0x0210
        /*00c2*/ 	.short	0x00b8


	//----- nvinfo : EIATTR_SW_WAR
	.align		4
.L_601:
        /*00c4*/ 	.byte	0x04, 0x36
        /*00c6*/ 	.short	(.L_603 - .L_602)
.L_602:
        /*00c8*/ 	.word	0x00000008
.L_603:


//--------------------- .nv.info._Z35group_norm_nhwc_bwd_one_pass_kernelI11Bf16IOBf16WLi256ELi24ELi384EEv26Group_norm_nhwc_bwd_params --------------------------
	.section	.nv.info._Z35group_norm_nhwc_bwd_one_pass_kernelI11Bf16IOBf16WLi256ELi24ELi384EEv26Group_norm_nhwc_bwd_params,"",@"SHT_CUDA_INFO"
	.sectionflags	@""
	.align	4


	//----- nvinfo : EIATTR_CUDA_API_VERSION
	.align		4
        /*0000*/ 	.byte	0x04, 0x37
        /*0002*/ 	.short	(.L_605 - .L_604)
.L_604:
        /*0004*/ 	.word	0x00000082


	//----- nvinfo : EIATTR_KPARAM_INFO
	.align		4
.L_605:
        /*0008*/ 	.byte	0x04, 0x17
        /*000a*/ 	.short	(.L_607 - .L_606)
.L_606:
        /*000c*/ 	.word	0x00000000
        /*0010*/ 	.short	0x0000
        /*0012*/ 	.short	0x0000
        /*0014*/ 	.byte	0x00, 0xf0, 0xe1, 0x02


	//----- nvinfo : EIATTR_SPARSE_MMA_MASK
	.align		4
.L_607:
        /*0018*/ 	.byte	0x03, 0x50
        /*001a*/ 	.short	0x0000


	//----- nvinfo : EIATTR_MAXREG_COUNT
	.align		4
        /*001c*/ 	.byte	0x03, 0x1b
        /*001e*/ 	.short	0x00a8


	//----- nvinfo : EIATTR_NUM_BARRIERS
	.align		4
        /*0020*/ 	.byte	0x02, 0x4c
        /*0022*/ 	.byte	0x01
	.zero		1


	//----- nvinfo : EIATTR_MERCURY_ISA_VERSION
	.align		4
        /*0024*/ 	.byte	0x03, 0x5f
        /*0026*/ 	.short	0x0101


	//----- nvinfo : EIATTR_INT_WARP_WIDE_INSTR_OFFSETS
	.align		4
        /*0028*/ 	.byte	0x04, 0x31
        /*002a*/ 	.short	(.L_609 - .L_608)


	//   ....[0]....
.L_608:
        /*002c*/ 	.word	0x000039b0


	//   ....[1]....
        /*0030*/ 	.word	0x00006760


	//----- nvinfo : EIATTR_COOP_GROUP_MASK_REGIDS
	.align		4
.L_609:
        /*0034*/ 	.byte	0x04, 0x29
        /*0036*/ 	.short	(.L_611 - .L_610)


	//   ....[0]....
.L_610:
        /*0038*/ 	.word	0xffffffff


	//   ....[1]....
        /*003c*/ 	.word	0xffffffff


	//   ....[2]....
        /*0040*/ 	.word	0xffffffff


	//   ....[3]....
        /*0044*/ 	.word	0xffffffff


	//   ....[4]....
        /*0048*/ 	.word	0xffffffff


	//   ....[5]....
        /*004c*/ 	.word	0xffffffff


	//   ....[6]....
        /*0050*/ 	.word	0xffffffff


	//   ....[7]....
        /*0054*/ 	.word	0xffffffff


	//   ....[8]....
        /*0058*/ 	.word	0xffffffff


	//   ....[9]....
        /*005c*/ 	.word	0xffffffff


	//----- nvinfo : EIATTR_COOP_GROUP_INSTR_OFFSETS
	.align		4
.L_611:
        /*0060*/ 	.byte	0x04, 0x28
        /*0062*/ 	.short	(.L_613 - .L_612)


	//   ....[0]....
.L_612:
        /*0064*/ 	.word	0x00002780


	//   ....[1]....
        /*0068*/ 	.word	0x000027c0


	//   ....[2]....
        /*006c*/ 	.word	0x00002900


	//   ....[3]....
        /*0070*/ 	.word	0x00002920


	//   ....[4]....
        /*0074*/ 	.word	0x00002950


	//   ....[5]....
        /*0078*/ 	.word	0x00002970


	//   ....[6]....
        /*007c*/ 	.word	0x000029a0


	//   ....[7]....
        /*0080*/ 	.word	0x000029c0


	//   ....[8]....
        /*0084*/ 	.word	0x000029f0


	//   ....[9]....
        /*0088*/ 	.word	0x00002a10


	//----- nvinfo : EIATTR_EXIT_INSTR_OFFSETS
	.align		4
.L_613:
        /*008c*/ 	.byte	0x04, 0x1c
        /*008e*/ 	.short	(.L_615 - .L_614)


	//   ....[0]....
.L_614:
        /*0090*/ 	.word	0x000067f0


	//   ....[1]....
        /*0094*/ 	.word	0x00006930


	//   ....[2]....
        /*0098*/ 	.word	0x00006b90


	//----- nvinfo : EIATTR_MAX_THREADS
	.align		4
.L_615:
        /*009c*/ 	.byte	0x04, 0x05
        /*009e*/ 	.short	(.L_617 - .L_616)
.L_616:
        /*00a0*/ 	.word	0x00000180
        /*00a4*/ 	.word	0x00000001
        /*00a8*/ 	.word	0x00000001


	//----- nvinfo : EIATTR_CRS_STACK_SIZE
	.align		4
.L_617:
        /*00ac*/ 	.byte	0x04, 0x1e
        /*00ae*/ 	.short	(.L_619 - .L_618)
.L_618:
        /*00b0*/ 	.word	0x00000000


	//----- nvinfo : EIATTR_CBANK_PARAM_SIZE
	.align		4
.L_619:
        /*00b4*/ 	.byte	0x03, 0x19
        /*00b6*/ 	.short	0x00b8


	//----- nvinfo : EIATTR_PARAM_CBANK
	.align		4
        /*00b8*/ 	.byte	0x04, 0x0a
        /*00ba*/ 	.short	(.L_621 - .L_620)
	.align		4
.L_620:
        /*00bc*/ 	.word	index@(.nv.constant0._Z35group_norm_nhwc_bwd_one_pass_kernelI11Bf16IOBf16WLi256ELi24ELi384EEv26Group_norm_nhwc_bwd_params)
        /*00c0*/ 	.short	0x0210
        /*00c2*/ 	.short	0x00b8


	//----- nvinfo : EIATTR_SW_WAR
	.align		4
.L_621:
        /*00c4*/ 	.byte	0x04, 0x36
        /*00c6*/ 	.short	(.L_623 - .L_622)
.L_622:
        /*00c8*/ 	.word	0x00000008
.L_623:


//--------------------- .nv.info._Z35group_norm_nhwc_bwd_one_pass_kernelI11Bf16IOBf16WLi512ELi24ELi384EEv26Group_norm_nhwc_bwd_params --------------------------
	.section	.nv.info._Z35group_norm_nhwc_bwd_one_pass_kernelI11Bf16IOBf16WLi512ELi24ELi384EEv26Group_norm_nhwc_bwd_params,"",@"SHT_CUDA_INFO"
	.sectionflags	@""
	.align	4


	//----- nvinfo : EIATTR_CUDA_API_VERSION
	.align		4
        /*0000*/ 	.byte	0x04, 0x37
        /*0002*/ 	.short	(.L_625 - .L_624)
.L_624:
        /*0004*/ 	.word	0x00000082


	//----- nvinfo : EIATTR_KPARAM_INFO
	.align		4
.L_625:
        /*0008*/ 	.byte	0x04, 0x17
        /*000a*/ 	.short	(.L_627 - .L_626)
.L_626:
        /*000c*/ 	.word	0x00000000
        /*0010*/ 	.short	0x0000
        /*0012*/ 	.short	0x0000
        /*0014*/ 	.byte	0x00, 0xf0, 0xe1, 0x02


	//----- nvinfo : EIATTR_SPARSE_MMA_MASK
	.align		4
.L_627:
        /*0018*/ 	.byte	0x03, 0x50
        /*001a*/ 	.short	0x0000


	//----- nvinfo : EIATTR_MAXREG_COUNT
	.align		4
        /*001c*/ 	.byte	0x03, 0x1b
        /*001e*/ 	.short	0x00a8


	//----- nvinfo : EIATTR_NUM_BARRIERS
	.align		4
        /*0020*/ 	.byte	0x02, 0x4c
        /*0022*/ 	.byte	0x01
	.zero		1


	//----- nvinfo : EIATTR_MERCURY_ISA_VERSION
	.align		4
        /*0024*/ 	.byte	0x03, 0x5f
        /*0026*/ 	.short	0x0101


	//----- nvinfo : EIATTR_INT_WARP_WIDE_INSTR_OFFSETS
	.align		4
        /*0028*/ 	.byte	0x04, 0x31
        /*002a*/ 	.short	(.L_629 - .L_628)


	//   ....[0]....
.L_628:
        /*002c*/ 	.word	0x00005b00


	//   ....[1]....
        /*0030*/ 	.word	0x0000a100


	//----- nvinfo : EIATTR_COOP_GROUP_MASK_REGIDS
	.align		4
.L_629:
        /*0034*/ 	.byte	0x04, 0x29
        /*0036*/ 	.short	(.L_631 - .L_630)


	//   ....[0]....
.L_630:
        /*0038*/ 	.word	0xffffffff


	//   ....[1]....
        /*003c*/ 	.word	0xffffffff


	//   ....[2]....
        /*0040*/ 	.word	0xffffffff


	//   ....[3]....
        /*0044*/ 	.word	0xffffffff


	//   ....[4]....
        /*0048*/ 	.word	0xffffffff


	//   ....[5]....
        /*004c*/ 	.word	0xffffffff


	//   ....[6]....
        /*0050*/ 	.word	0xffffffff


	//   ....[7]....
        /*0054*/ 	.word	0xffffffff


	//   ....[8]....
        /*0058*/ 	.word	0xffffffff


	//   ....[9]....
        /*005c*/ 	.word	0xffffffff


	//----- nvinfo : EIATTR_COOP_GROUP_INSTR_OFFSETS
	.align		4
.L_631:
        /*0060*/ 	.byte	0x04, 0x28
        /*0062*/ 	.short	(.L_633 - .L_632)


	//   ....[0]....
.L_632:
        /*0064*/ 	.word	0x000044f0


	//   ....[1]....
        /*0068*/ 	.word	0x00004500


	//   ....[2]....
        /*006c*/ 	.word	0x00004550


	//   ....[3]....
        /*0070*/ 	.word	0x00004560


	//   ....[4]....
        /*0074*/ 	.word	0x000045a0


	//   ....[5]....
        /*0078*/ 	.word	0x000045b0


	//   ....[6]....
        /*007c*/ 	.word	0x000045f0


	//   ....[7]....
        /*0080*/ 	.word	0x00004600


	//   ....[8]....
        /*0084*/ 	.word	0x00004640


	//   ....[9]....
        /*0088*/ 	.word	0x00004650


	//----- nvinfo : EIATTR_EXIT_INSTR_OFFSETS
	.align		4
.L_633:
        /*008c*/ 	.byte	0x04, 0x1c
        /*008e*/ 	.short	(.L_635 - .L_634)


	//   ....[0]....
.L_634:
        /*0090*/ 	.word	0x0000a190


	//   ....[1]....
        /*0094*/ 	.word	0x0000a2d0


	//   ....[2]....
        /*0098*/ 	.word	0x0000a530


	//----- nvinfo : EIATTR_MAX_THREADS
	.align		4
.L_635:
        /*009c*/ 	.byte	0x04, 0x05
        /*009e*/ 	.short	(.L_637 - .L_636)
.L_636:
        /*00a0*/ 	.word	0x00000180
        /*00a4*/ 	.word	0x00000001
        /*00a8*/ 	.word	0x00000001


	//----- nvinfo : EIATTR_CRS_STACK_SIZE
	.align		4
.L_637:
        /*00ac*/ 	.byte	0x04, 0x1e
        /*00ae*/ 	.short	(.L_639 - .L_638)
.L_638:
        /*00b0*/ 	.word	0x00000000


	//----- nvinfo : EIATTR_CBANK_PARAM_SIZE
	.align		4
.L_639:
        /*00b4*/ 	.byte	0x03, 0x19
        /*00b6*/ 	.short	0x00b8


	//----- nvinfo : EIATTR_PARAM_CBANK
	.align		4
        /*00b8*/ 	.byte	0x04, 0x0a
        /*00ba*/ 	.short	(.L_641 - .L_640)
	.align		4
.L_640:
        /*00bc*/ 	.word	index@(.nv.constant0._Z35group_norm_nhwc_bwd_one_pass_kernelI11Bf16IOBf16WLi512ELi24ELi384EEv26Group_norm_nhwc_bwd_params)
        /*00c0*/ 	.short	0x0210
        /*00c2*/ 	.short	0x00b8


	//----- nvinfo : EIATTR_SW_WAR
	.align		4
.L_641:
        /*00c4*/ 	.byte	0x04, 0x36
        /*00c6*/ 	.short	(.L_643 - .L_642)
.L_642:
        /*00c8*/ 	.word	0x00000008
.L_643:


//--------------------- .nv.info._Z35group_norm_nhwc_bwd_one_pass_kernelI11Bf16IOFp16WLi64ELi24ELi384EEv26Group_norm_nhwc_bwd_params --------------------------
	.section	.nv.info._Z35group_norm_nhwc_bwd_one_pass_kernelI11Bf16IOFp16WLi64ELi24ELi384EEv26Group_norm_nhwc_bwd_params,"",@"SHT_CUDA_INFO"
	.sectionflags	@""
	.align	4


	//----- nvinfo : EIATTR_CUDA_API_VERSION
	.align		4
        /*0000*/ 	.byte	0x04, 0x37
        /*0002*/ 	.short	(.L_645 - .L_644)
.L_644:
        /*0004*/ 	.word	0x00000082


	//----- nvinfo : EIATTR_KPARAM_INFO
	.align		4
.L_645:
        /*0008*/ 	.byte	0x04, 0x17
        /*000a*/ 	.short	(.L_647 - .L_646)
.L_646:
        /*000c*/ 	.word	0x00000000
        /*0010*/ 	.short	0x0000
        /*0012*/ 	.short	0x0000
        /*0014*/ 	.byte	0x00, 0xf0, 0xe1, 0x02


	//----- nvinfo : EIATTR_SPARSE_MMA_MASK
	.align		4
.L_647:
        /*0018*/ 	.byte	0x03, 0x50
        /*001a*/ 	.short	0x0000


	//----- nvinfo : EIATTR_MAXREG_COUNT
	.align		4
        /*001c*/ 	.byte	0x03, 0x1b
        /*001e*/ 	.short	0x00a8


	//----- nvinfo : EIATTR_NUM_BARRIERS
	.align		4
        /*0020*/ 	.byte	0x02, 0x4c
        /*0022*/ 	.byte	0x01
	.zero		1


	//----- nvinfo : EIATTR_MERCURY_ISA_VERSION
	.align		4
        /*0024*/ 	.byte	0x03, 0x5f
        /*0026*/ 	.short	0x0101


	//----- nvinfo : EIATTR_INT_WARP_WIDE_INSTR_OFFSETS
	.align		4
        /*0028*/ 	.byte	0x04, 0x31
        /*002a*/ 	.short	(.L_649 - .L_648)


	//   ....[0]....
.L_648:
        /*002c*/ 	.word	0x00002040


	//   ....[1]....
        /*0030*/ 	.word	0x00003980


	//----- nvinfo : EIATTR_COOP_GROUP_MASK_REGIDS
	.align		4
.L_649:
        /*0034*/ 	.byte	0x04, 0x29
        /*0036*/ 	.short	(.L_651 - .L_650)


	//   ....[0]....
.L_650:
        /*0038*/ 	.word	0xffffffff


	//   ....[1]....
        /*003c*/ 	.word	0xffffffff


	//   ....[2]....
        /*0040*/ 	.word	0xffffffff


	//   ....[3]....
        /*0044*/ 	.word	0xffffffff


	//   ....[4]....
        /*0048*/ 	.word	0xffffffff


	//   ....[5]....
        /*004c*/ 	.word	0xffffffff


	//   ....[6]....
        /*0050*/ 	.word	0xffffffff


	//   ....[7]....
        /*0054*/ 	.word	0xffffffff


	//   ....[8]....
        /*0058*/ 	.word	0xffffffff


	//   ....[9]....
        /*005c*/ 	.word	0xffffffff


	//----- nvinfo : EIATTR_COOP_GROUP_INSTR_OFFSETS
	.align		4
.L_651:
        /*0060*/ 	.byte	0x04, 0x28
        /*0062*/ 	.short	(.L_653 - .L_652)


	//   ....[0]....
.L_652:
        /*0064*/ 	.word	0x00000f60


	//   ....[1]....
        /*0068*/ 	.word	0x00000fa0


	//   ....[2]....
        /*006c*/ 	.word	0x00001050


	//   ....[3]....
        /*0070*/ 	.word	0x00001070


	//   ....[4]....
        /*0074*/ 	.word	0x000010b0


	//   ....[5]....
        /*0078*/ 	.word	0x000010d0


	//   ....[6]....
        /*007c*/ 	.word	0x00001100


	//   ....[7]....
        /*0080*/ 	.word	0x00001120


	//   ....[8]....
        /*0084*/ 	.word	0x00001150


	//   ....[9]....
        /*0088*/ 	.word	0x00001170


	//----- nvinfo : EIATTR_EXIT_INSTR_OFFSETS
	.align		4
.L_653:
        /*008c*/ 	.byte	0x04, 0x1c
        /*008e*/ 	.short	(.L_655 - .L_654)


	//   ....[0]....
.L_654:
        /*0090*/ 	.word	0x00003a70


	//   ....[1]....
        /*0094*/ 	.word	0x00003bb0


	//   ....[2]....
        /*0098*/ 	.word	0x00003e10


	//----- nvinfo : EIATTR_MAX_THREADS
	.align		4
.L_655:
        /*009c*/ 	.byte	0x04, 0x05
        /*009e*/ 	.short	(.L_657 - .L_656)
.L_656:
        /*00a0*/ 	.word	0x00000180
        /*00a4*/ 	.word	0x00000001
        /*00a8*/ 	.word	0x00000001


	//----- nvinfo : EIATTR_CRS_STACK_SIZE
	.align		4
.L_657:
        /*00ac*/ 	.byte	0x04, 0x1e
        /*00ae*/ 	.short	(.L_659 - .L_658)
.L_658:
        /*00b0*/ 	.word	0x00000000


	//----- nvinfo : EIATTR_CBANK_PARAM_SIZE
	.align		4
.L_659:
        /*00b4*/ 	.byte	0x03, 0x19
        /*00b6*/ 	.short	0x00b8


	//----- nvinfo : EIATTR_PARAM_CBANK
	.align		4
        /*00b8*/ 	.byte	0x04, 0x0a
        /*00ba*/ 	.short	(.L_661 - .L_660)
	.align		4
.L_660:
        /*00bc*/ 	.word	index@(.nv.constant0._Z35group_norm_nhwc_bwd_one_pass_kernelI11Bf16IOFp16WLi64ELi24ELi384EEv26Group_norm_nhwc_bwd_params)
        /*00c0*/ 	.short	0x0210
        /*00c2*/ 	.short	0x00b8


	//----- nvinfo : EIATTR_SW_WAR
	.align		4
.L_661:
        /*00c4*/ 	.byte	0x04, 0x36
        /*00c6*/ 	.short	(.L_663 - .L_662)
.L_662:
        /*00c8*/ 	.word	0x00000008
.L_663:


//--------------------- .nv.info._Z35group_norm_nhwc_bwd_one_pass_kernelI11Bf16IOFp16WLi128ELi24ELi384EEv26Group_norm_nhwc_bwd_params --------------------------
	.section	.nv.info._Z35group_norm_nhwc_bwd_one_pass_kernelI11Bf16IOFp16WLi128ELi24ELi384EEv26Group_norm_nhwc_bwd_params,"",@"SHT_CUDA_INFO"
	.sectionflags	@""
	.align	4


	//----- nvinfo : EIATTR_CUDA_API_VERSION
	.align		4
        /*0000*/ 	.byte	0x04, 0x37
        /*0002*/ 	.short	(.L_665 - .L_664)
.L_664:
        /*0004*/ 	.word	0x00000082


	//----- nvinfo : EIATTR_KPARAM_INFO
	.align		4
.L_665:
        /*0008*/ 	.byte	0x04, 0x17
        /*000a*/ 	.short	(.L_667 - .L_666)
.L_666:
        /*000c*/ 	.word	0x00000000
        /*0010*/ 	.short	0x0000
        /*0012*/ 	.short	0x0000
        /*0014*/ 	.byte	0x00, 0xf0, 0xe1, 0x02


	//----- nvinfo : EIATTR_SPARSE_MMA_MASK
	.align		4
.L_667:
        /*0018*/ 	.byte	0x03, 0x50
        /*001a*/ 	.short	0x0000


	//----- nvinfo : EIATTR_MAXREG_COUNT
	.align		4
        /*001c*/ 	.byte	0x03, 0x1b
        /*001e*/ 	.short	0x00a8


	//----- nvinfo : EIATTR_NUM_BARRIERS
	.align		4
        /*0020*/ 	.byte	0x02, 0x4c
        /*0022*/ 	.byte	0x01
	.zero		1


	//----- nvinfo : EIATTR_MERCURY_ISA_VERSION
	.align		4
        /*0024*/ 	.byte	0x03, 0x5f
        /*0026*/ 	.short	0x0101


	//----- nvinfo : EIATTR_INT_WARP_WIDE_INSTR_OFFSETS
	.align		4
        /*0028*/ 	.byte	0x04, 0x31
        /*002a*/ 	.short	(.L_669 - .L_668)


	//   ....[0]....
.L_668:
        /*002c*/ 	.word	0x00002800


	//   ....[1]....
        /*0030*/ 	.word	0x00004830


	//----- nvinfo : EIATTR_COOP_GROUP_MASK_REGIDS
	.align		4
.L_669:
        /*0034*/ 	.byte	0x04, 0x29
        /*0036*/ 	.short	(.L_671 - .L_670)


	//   ....[0]....
.L_670:
        /*0038*/ 	.word	0xffffffff


	//   ....[1]....
        /*003c*/ 	.word	0xffffffff


	//   ....[2]....
        /*0040*/ 	.word	0xffffffff


	//   ....[3]....
        /*0044*/ 	.word	0xffffffff


	//   ....[4]....
        /*0048*/ 	.word	0xffffffff


	//   ....[5]....
        /*004c*/ 	.word	0xffffffff


	//   ....[6]....
        /*0050*/ 	.word	0xffffffff


	//   ....[7]....
        /*0054*/ 	.word	0xffffffff


	//   ....[8]....
        /*0058*/ 	.word	0xffffffff


	//   ....[9]....
        /*005c*/ 	.word	0xffffffff


	//----- nvinfo : EIATTR_COOP_GROUP_INSTR_OFFSETS
	.align		4
.L_671:
        /*0060*/ 	.byte	0x04, 0x28
        /*0062*/ 	.short	(.L_673 - .L_672)


	//   ....[0]....
.L_672:
        /*0064*/ 	.word	0x000016a0


	//   ....[1]....
        /*0068*/ 	.word	0x000016e0


	//   ....[2]....
        /*006c*/ 	.word	0x00001810


	//   ....[3]....
        /*0070*/ 	.word	0x00001830


	//   ....[4]....
        /*0074*/ 	.word	0x00001870


	//   ....[5]....
        /*0078*/ 	.word	0x00001890


	//   ....[6]....
        /*007c*/ 	.word	0x000018c0


	//   ....[7]....
        /*0080*/ 	.word	0x000018e0


	//   ....[8]....
        /*0084*/ 	.word	0x00001910


	//   ....[9]....
        /*0088*/ 	.word	0x00001930


	//----- nvinfo : EIATTR_EXIT_INSTR_OFFSETS
	.align		4
.L_673:
        /*008c*/ 	.byte	0x04, 0x1c
        /*008e*/ 	.short	(.L_675 - .L_674)


	//   ....[0]....
.L_674:
        /*0090*/ 	.word	0x00004920


	//   ....[1]....
        /*0094*/ 	.word	0x00004a60


	//   ....[2]....
        /*0098*/ 	.word	0x00004cc0


	//----- nvinfo : EIATTR_MAX_THREADS
	.align		4
.L_675:
        /*009c*/ 	.byte	0x04, 0x05
        /*009e*/ 	.short	(.L_677 - .L_676)
.L_676:
        /*00a0*/ 	.word	0x00000180
        /*00a4*/ 	.word	0x00000001
        /*00a8*/ 	.word	0x00000001


	//----- nvinfo : EIATTR_CRS_STACK_SIZE
	.align		4
.L_677:
        /*00ac*/ 	.byte	0x04, 0x1e
        /*00ae*/ 	.short	(.L_679 - .L_678)
.L_678:
        /*00b0*/ 	.word	0x00000000


	//----- nvinfo : EIATTR_CBANK_PARAM_SIZE
	.align		4
.L_679:
        /*00b4*/ 	.byte	0x03, 0x19
        /*00b6*/ 	.short	0x00b8


	//----- nvinfo : EIATTR_PARAM_CBANK
	.align		4
        /*00b8*/ 	.byte	0x04, 0x0a
        /*00ba*/ 	.short	(.L_681 - .L_680)
	.align		4
.L_680:
        /*00bc*/ 	.word	index@(.nv.constant0._Z35group_norm_nhwc_bwd_one_pass_kernelI11Bf16IOFp16WLi128ELi24ELi384EEv26Group_norm_nhwc_bwd_params)
        /*00c0*/ 	.short	0x0210
        /*00c2*/ 	.short	0x00b8


	//----- nvinfo : EIATTR_SW_WAR
	.align		4
.L_681:
        /*00c4*/ 	.byte	0x04, 0x36
        /*00c6*/ 	.short	(.L_683 - .L_682)
.L_682:
        /*00c8*/ 	.word	0x00000008
.L_683:


//--------------------- .nv.info._Z35group_norm_nhwc_bwd_one_pass_kernelI11Bf16IOFp16WLi256ELi24ELi384EEv26Group_norm_nhwc_bwd_params --------------------------
	.section	.nv.info._Z35group_norm_nhwc_bwd_one_pass_kernelI11Bf16IOFp16WLi256ELi24ELi384EEv26Group_norm_nhwc_bwd_params,"",@"SHT_CUDA_INFO"
	.sectionflags	@""
	.align	4


	//----- nvinfo : EIATTR_CUDA_API_VERSION
	.align		4
        /*0000*/ 	.byte	0x04, 0x37
        /*0002*/ 	.short	(.L_685 - .L_684)
.L_684:
        /*0004*/ 	.word	0x00000082


	//----- nvinfo : EIATTR_KPARAM_INFO
	.align		4
.L_685:
        /*0008*/ 	.byte	0x04, 0x17
        /*000a*/ 	.short	(.L_687 - .L_686)
.L_686:
        /*000c*/ 	.word	0x00000000
        /*0010*/ 	.short	0x0000
        /*0012*/ 	.short	0x0000
        /*0014*/ 	.byte	0x00, 0xf0, 0xe1, 0x02


	//----- nvinfo : EIATTR_SPARSE_MMA_MASK
	.align		4
.L_687:
        /*0018*/ 	.byte	0x03, 0x50
        /*001a*/ 	.short	0x0000


	//----- nvinfo : EIATTR_MAXREG_COUNT
	.align		4
        /*001c*/ 	.byte	0x03, 0x1b
        /*001e*/ 	.short	0x00a8


	//----- nvinfo : EIATTR_NUM_BARRIERS
	.align		4
        /*0020*/ 	.byte	0x02, 0x4c
        /*0022*/ 	.byte	0x01
	.zero		1


	//----- nvinfo : EIATTR_MERCURY_ISA_VERSION
	.align		4
        /*0024*/ 	.byte	0x03, 0x5f
        /*0026*/ 	.short	0x0101


	//----- nvinfo : EIATTR_INT_WARP_WIDE_INSTR_OFFSETS
	.align		4
        /*0028*/ 	.byte	0x04, 0x31
        /*002a*/ 	.short	(.L_689 - .L_688)


	//   ....[0]....
.L_688:
        /*002c*/ 	.word	0x000039b0


	//   ....[1]....
        /*0030*/ 	.word	0x00006760


	//----- nvinfo : EIATTR_COOP_GROUP_MASK_REGIDS
	.align		4
.L_689:
        /*0034*/ 	.byte	0x04, 0x29
        /*0036*/ 	.short	(.L_691 - .L_690)


	//   ....[0]....
.L_690:
        /*0038*/ 	.word	0xffffffff


	//   ....[1]....
        /*003c*/ 	.word	0xffffffff


	//   ....[2]....
        /*0040*/ 	.word	0xffffffff


	//   ....[3]....
        /*0044*/ 	.word	0xffffffff


	//   ....[4]....
        /*0048*/ 	.word	0xffffffff


	//   ....[5]....
        /*004c*/ 	.word	0xffffffff


	//   ....[6]....
        /*0050*/ 	.word	0xffffffff


	//   ....[7]....
        /*0054*/ 	.word	0xffffffff


	//   ....[8]....
        /*0058*/ 	.word	0xffffffff


	//   ....[9]....
        /*005c*/ 	.word	0xffffffff


	//----- nvinfo : EIATTR_COOP_GROUP_INSTR_OFFSETS
	.align		4
.L_691:
        /*0060*/ 	.byte	0x04, 0x28
        /*0062*/ 	.short	(.L_693 - .L_692)


	//   ....[0]....
.L_692:
        /*0064*/ 	.word	0x00002780


	//   ....[1]....
        /*0068*/ 	.word	0x000027c0


	//   ....[2]....
        /*006c*/ 	.word	0x00002900


	//   ....[3]....
        /*0070*/ 	.word	0x00002920


	//   ....[4]....
        /*0074*/ 	.word	0x00002950


	//   ....[5]....
        /*0078*/ 	.word	0x00002970


	//   ....[6]....
        /*007c*/ 	.word	0x000029a0


	//   ....[7]....
        /*0080*/ 	.word	0x000029c0


	//   ....[8]....
        /*0084*/ 	.word	0x000029f0


	//   ....[9]....
        /*0088*/ 	.word	0x00002a10


	//----- nvinfo : EIATTR_EXIT_INSTR_OFFSETS
	.align		4
.L_693:
        /*008c*/ 	.byte	0x04, 0x1c
        /*008e*/ 	.short	(.L_695 - .L_694)


	//   ....[0]....
.L_694:
        /*0090*/ 	.word	0x000067f0


	//   ....[1]....
        /*0094*/ 	.word	0x00006930


	//   ....[2]....
        /*0098*/ 	.word	0x00006b90


	//----- nvinfo : EIATTR_MAX_THREADS
	.align		4
.L_695:
        /*009c*/ 	.byte	0x04, 0x05
        /*009e*/ 	.short	(.L_697 - .L_696)
.L_696:
        /*00a0*/ 	.word	0x00000180
        /*00a4*/ 	.word	0x00000001
        /*00a8*/ 	.word	0x00000001


	//----- nvinfo : EIATTR_CRS_STACK_SIZE
	.align		4
.L_697:
        /*00ac*/ 	.byte	0x04, 0x1e
        /*00ae*/ 	.short	(.L_699 - .L_698)
.L_698:
        /*00b0*/ 	.word	0x00000000


	//----- nvinfo : EIATTR_CBANK_PARAM_SIZE
	.align		4
.L_699:
        /*00b4*/ 	.byte	0x03, 0x19
        /*00b6*/ 	.short	0x00b8


	//----- nvinfo : EIATTR_PARAM_CBANK
	.align		4
        /*00b8*/ 	.byte	0x04, 0x0a
        /*00ba*/ 	.short	(.L_701 - .L_700)
	.align		4
.L_700:
        /*00bc*/ 	.word	index@(.nv.constant0._Z35group_norm_nhwc_bwd_one_pass_kernelI11Bf16IOFp16WLi256ELi24ELi384EEv26Group_norm_nhwc_bwd_params)
        /*00c0*/ 	.short	0x0210
        /*00c2*/ 	.short	0x00b8


	//----- nvinfo : EIATTR_SW_WAR
	.align		4
.L_701:
        /*00c4*/ 	.byte	0x04, 0x36
        /*00c6*/ 	.short	(.L_703 - .L_702)
.L_702:
        /*00c8*/ 	.word	0x00000008
.L_703:


//--------------------- .nv.info._Z35group_norm_nhwc_bwd_one_pass_kernelI11Bf16IOFp16WLi512ELi24ELi384EEv26Group_norm_nhwc_bwd_params --------------------------
	.section	.nv.info._Z35group_norm_nhwc_bwd_one_pass_kernelI11Bf16IOFp16WLi512ELi24ELi384EEv26Group_norm_nhwc_bwd_params,"",@"SHT_CUDA_INFO"
	.sectionflags	@""
	.align	4


	//----- nvinfo : EIATTR_CUDA_API_VERSION
	.align		4
        /*0000*/ 	.byte	0x04, 0x37
        /*0002*/ 	.short	(.L_705 - .L_704)
.L_704:
        /*0004*/ 	.word	0x00000082


	//----- nvinfo : EIATTR_KPARAM_INFO
	.align		4
.L_705:
        /*0008*/ 	.byte	0x04, 0x17
        /*000a*/ 	.short	(.L_707 - .L_706)
.L_706:
        /*000c*/ 	.word	0x00000000
        /*0010*/ 	.short	0x0000
        /*0012*/ 	.short	0x0000
        /*0014*/ 	.byte	0x00, 0xf0, 0xe1, 0x02


	//----- nvinfo : EIATTR_SPARSE_MMA_MASK
	.align		4
.L_707:
        /*0018*/ 	.byte	0x03, 0x50
        /*001a*/ 	.short	0x0000


	//----- nvinfo : EIATTR_MAXREG_COUNT
	.align		4
        /*001c*/ 	.byte	0x03, 0x1b
        /*001e*/ 	.short	0x00a8


	//----- nvinfo : EIATTR_NUM_BARRIERS
	.align		4
        /*0020*/ 	.byte	0x02, 0x4c
        /*0022*/ 	.byte	0x01
	.zero		1


	//----- nvinfo : EIATTR_MERCURY_ISA_VERSION
	.align		4
        /*0024*/ 	.byte	0x03, 0x5f
        /*0026*/ 	.short	0x0101


	//----- nvinfo : EIATTR_INT_WARP_WIDE_INSTR_OFFSETS
	.align		4
        /*0028*/ 	.byte	0x04, 0x31
        /*002a*/ 	.short	(.L_709 - .L_708)


	//   ....[0]....
.L_708:
        /*002c*/ 	.word	0x00005b00


	//   ....[1]....
        /*0030*/ 	.word	0x0000a100


	//----- nvinfo : EIATTR_COOP_GROUP_MASK_REGIDS
	.align		4
.L_709:
        /*0034*/ 	.byte	0x04, 0x29
        /*0036*/ 	.short	(.L_711 - .L_710)


	//   ....[0]....
.L_710:
        /*0038*/ 	.word	0xffffffff


	//   ....[1]....
        /*003c*/ 	.word	0xffffffff


	//   ....[2]....
        /*0040*/ 	.word	0xffffffff


	//   ....[3]....
        /*0044*/ 	.word	0xffffffff


	//   ....[4]....
        /*0048*/ 	.word	0xffffffff


	//   ....[5]....
        /*004c*/ 	.word	0xffffffff


	//   ....[6]....
        /*0050*/ 	.word	0xffffffff


	//   ....[7]....
        /*0054*/ 	.word	0xffffffff


	//   ....[8]....
        /*0058*/ 	.word	0xffffffff


	//   ....[9]....
        /*005c*/ 	.word	0xffffffff


	//----- nvinfo : EIATTR_COOP_GROUP_INSTR_OFFSETS
	.align		4
.L_711:
        /*0060*/ 	.byte	0x04, 0x28
        /*0062*/ 	.short	(.L_713 - .L_712)


	//   ....[0]....
.L_712:
        /*0064*/ 	.word	0x000044f0


	//   ....[1]....
        /*0068*/ 	.word	0x00004500


	//   ....[2]....
        /*006c*/ 	.word	0x00004550


	//   ....[3]....
        /*0070*/ 	.word	0x00004560


	//   ....[4]....
        /*0074*/ 	.word	0x000045a0


	//   ....[5]....
        /*0078*/ 	.word	0x000045b0


	//   ....[6]....
        /*007c*/ 	.word	0x000045f0


	//   ....[7]....
        /*0080*/ 	.word	0x00004600


	//   ....[8]....
        /*0084*/ 	.word	0x00004640


	//   ....[9]....
        /*0088*/ 	.word	0x00004650


	//----- nvinfo : EIATTR_EXIT_INSTR_OFFSETS
	.align		4
.L_713:
        /*008c*/ 	.byte	0x04, 0x1c
        /*008e*/ 	.short	(.L_715 - .L_714)


	//   ....[0]....
.L_714:
        /*0090*/ 	.word	0x0000a190


	//   ....[1]....
        /*0094*/ 	.word	0x0000a2d0


	//   ....[2]....
        /*0098*/ 	.word	0x0000a530


	//----- nvinfo : EIATTR_MAX_THREADS
	.align		4
.L_715:
        /*009c*/ 	.byte	0x04, 0x05
        /*009e*/ 	.short	(.L_717 - .L_716)
.L_716:
        /*00a0*/ 	.word	0x00000180
        /*00a4*/ 	.word	0x00000001
        /*00a8*/ 	.word	0x00000001


	//----- nvinfo : EIATTR_CRS_STACK_SIZE
	.align		4
.L_717:
        /*00ac*/ 	.byte	0x04, 0x1e
        /*00ae*/ 	.short	(.L_719 - .L_718)
.L_718:
        /*00b0*/ 	.word	0x00000000


	//----- nvinfo : EIATTR_CBANK_PARAM_SIZE
	.align		4
.L_719:
        /*00b4*/ 	.byte	0x03, 0x19
        /*00b6*/ 	.short	0x00b8


	//----- nvinfo : EIATTR_PARAM_CBANK
	.align		4
        /*00b8*/ 	.byte	0x04, 0x0a
        /*00ba*/ 	.short	(.L_721 - .L_720)
	.align		4
.L_720:
        /*00bc*/ 	.word	index@(.nv.constant0._Z35group_norm_nhwc_bwd_one_pass_kernelI11Bf16IOFp16WLi512ELi24ELi384EEv26Group_norm_nhwc_bwd_params)
        /*00c0*/ 	.short	0x0210
        /*00c2*/ 	.short	0x00b8


	//----- nvinfo : EIATTR_SW_WAR
	.align		4
.L_721:
        /*00c4*/ 	.byte	0x04, 0x36
        /*00c6*/ 	.short	(.L_723 - .L_722)
.L_722:
        /*00c8*/ 	.word	0x00000008
.L_723:


//--------------------- .nv.info._Z35group_norm_nhwc_bwd_one_pass_kernelI11Fp16IOFp32WLi64ELi24ELi384EEv26Group_norm_nhwc_bwd_params --------------------------
	.section	.nv.info._Z35group_norm_nhwc_bwd_one_pass_kernelI11Fp16IOFp32WLi64ELi24ELi384EEv26Group_norm_nhwc_bwd_params,"",@"SHT_CUDA_INFO"
	.sectionflags	@""
	.align	4


	//----- nvinfo : EIATTR_CUDA_API_VERSION
	.align		4
        /*0000*/ 	.byte	0x04, 0x37
        /*0002*/ 	.short	(.L_725 - .L_724)
.L_724:
        /*0004*/ 	.word	0x00000082


	//----- nvinfo : EIATTR_KPARAM_INFO
	.align		4
.L_725:
        /*0008*/ 	.byte	0x04, 0x17
        /*000a*/ 	.short	(.L_727 - .L_726)
.L_726:
        /*000c*/ 	.word	0x00000000
        /*0010*/ 	.short	0x0000
        /*0012*/ 	.short	0x0000
        /*0014*/ 	.byte	0x00, 0xf0, 0xe1, 0x02


	//----- nvinfo : EIATTR_SPARSE_MMA_MASK
	.align		4
.L_727:
        /*0018*/ 	.byte	0x03, 0x50
        /*001a*/ 	.short	0x0000


	//----- nvinfo : EIATTR_MAXREG_COUNT
	.align		4
        /*001c*/ 	.byte	0x03, 0x1b
        /*001e*/ 	.short	0x00a8


	//----- nvinfo : EIATTR_NUM_BARRIERS
	.align		4
        /*0020*/ 	.byte	0x02, 0x4c
        /*0022*/ 	.byte	0x01
	.zero		1


	//----- nvinfo : EIATTR_MERCURY_ISA_VERSION
	.align		4
        /*0024*/ 	.byte	0x03, 0x5f
        /*0026*/ 	.short	0x0101


	//----- nvinfo : EIATTR_INT_WARP_WIDE_INSTR_OFFSETS
	.align		4
        /*0028*/ 	.byte	0x04, 0x31
        /*002a*/ 	.short	(.L_729 - .L_728)


	//   ....[0]....
.L_728:
        /*002c*/ 	.word	0x00001f30


	//   ....[1]....
        /*0030*/ 	.word	0x00003870


	//----- nvinfo : EIATTR_COOP_GROUP_MASK_REGIDS
	.align		4
.L_729:
        /*0034*/ 	.byte	0x04, 0x29
        /*0036*/ 	.short	(.L_731 - .L_730)


	//   ....[0]....
.L_730:
        /*0038*/ 	.word	0xffffffff


	//   ....[1]....
        /*003c*/ 	.word	0xffffffff


	//   ....[2]....
        /*0040*/ 	.word	0xffffffff


	//   ....[3]....
        /*0044*/ 	.word	0xffffffff


	//   ....[4]....
        /*0048*/ 	.word	0xffffffff


	//   ....[5]....
        /*004c*/ 	.word	0xffffffff


	//   ....[6]....
        /*0050*/ 	.word	0xffffffff


	//   ....[7]....
        /*0054*/ 	.word	0xffffffff


	//   ....[8]....
        /*0058*/ 	.word	0xffffffff


	//   ....[9]....
        /*005c*/ 	.word	0xffffffff


	//----- nvinfo : EIATTR_COOP_GROUP_INSTR_OFFSETS
	.align		4
.L_731:
        /*0060*/ 	.byte	0x04, 0x28
        /*0062*/ 	.short	(.L_733 - .L_732)


	//   ....[0]....
.L_732:
        /*0064*/ 	.word	0x00000ec0


	//   ....[1]....
        /*0068*/ 	.word	0x00000f00


	//   ....[2]....
        /*006c*/ 	.word	0x00000f80


	//   ....[3]....
        /*0070*/ 	.word	0x00000fa0


	//   ....[4]....
        /*0074*/ 	.word	0x00000fd0


	//   ....[5]....
        /*0078*/ 	.word	0x00000ff0


	//   ....[6]....
        /*007c*/ 	.word	0x00001020


	//   ....[7]....
        /*0080*/ 	.word	0x00001040


	//   ....[8]....
        /*0084*/ 	.word	0x00001070


	//   ....[9]....
        /*0088*/ 	.word	0x00001090


	//----- nvinfo : EIATTR_EXIT_INSTR_OFFSETS
	.align		4
.L_733:
        /*008c*/ 	.byte	0x04, 0x1c
        /*008e*/ 	.short	(.L_735 - .L_734)


	//   ....[0]....
.L_734:
        /*0090*/ 	.word	0x00003960


	//   ....[1]....
        /*0094*/ 	.word	0x00003aa0


	//   ....[2]....
        /*0098*/ 	.word	0x00003ce0


	//----- nvinfo : EIATTR_MAX_THREADS
	.align		4
.L_735:
        /*009c*/ 	.byte	0x04, 0x05
        /*009e*/ 	.short	(.L_737 - .L_736)
.L_736:
        /*00a0*/ 	.word	0x00000180
        /*00a4*/ 	.word	0x00000001
        /*00a8*/ 	.word	0x00000001


	//----- nvinfo : EIATTR_CRS_STACK_SIZE
	.align		4
.L_737:
        /*00ac*/ 	.byte	0x04, 0x1e
        /*00ae*/ 	.short	(.L_739 - .L_738)
.L_738:
        /*00b0*/ 	.word	0x00000000


	//----- nvinfo : EIATTR_CBANK_PARAM_SIZE
	.align		4
.L_739:
        /*00b4*/ 	.byte	0x03, 0x19
        /*00b6*/ 	.short	0x00b8


	//----- nvinfo : EIATTR_PARAM_CBANK
	.align		4
        /*00b8*/ 	.byte	0x04, 0x0a
        /*00ba*/ 	.short	(.L_741 - .L_740)
	.align		4
.L_740:
        /*00bc*/ 	.word	index@(.nv.constant0._Z35group_norm_nhwc_bwd_one_pass_kernelI11Fp16IOFp32WLi64ELi24ELi384EEv26Group_norm_nhwc_bwd_params)
        /*00c0*/ 	.short	0x0210
        /*00c2*/ 	.short	0x00b8


	//----- nvinfo : EIATTR_SW_WAR
	.align		4
.L_741:
        /*00c4*/ 	.byte	0x04, 0x36
        /*00c6*/ 	.short	(.L_743 - .L_742)
.L_742:
        /*00c8*/ 	.word	0x00000008
.L_743:


//--------------------- .nv.info._Z35group_norm_nhwc_bwd_one_pass_kernelI11Fp16IOFp32WLi128ELi24ELi384EEv26Group_norm_nhwc_bwd_params --------------------------
	.section	.nv.info._Z35group_norm_nhwc_bwd_one_pass_kernelI11Fp16IOFp32WLi128ELi24ELi384EEv26Group_norm_nhwc_bwd_params,"",@"SHT_CUDA_INFO"
	.sectionflags	@""
	.align	4


	//----- nvinfo : EIATTR_CUDA_API_VERSION
	.align		4
        /*0000*/ 	.byte	0x04, 0x37
        /*0002*/ 	.short	(.L_745 - .L_744)
.L_744:
        /*0004*/ 	.word	0x00000082


	//----- nvinfo : EIATTR_KPARAM_INFO
	.align		4
.L_745:
        /*0008*/ 	.byte	0x04, 0x17
        /*000a*/ 	.short	(.L_747 - .L_746)
.L_746:
        /*000c*/ 	.word	0x00000000
        /*0010*/ 	.short	0x0000
        /*0012*/ 	.short	0x0000
        /*0014*/ 	.byte	0x00, 0xf0, 0xe1, 0x02


	//----- nvinfo : EIATTR_SPARSE_MMA_MASK
	.align		4
.L_747:
        /*0018*/ 	.byte	0x03, 0x50
        /*001a*/ 	.short	0x0000


	//----- nvinfo : EIATTR_MAXREG_COUNT
	.align		4
        /*001c*/ 	.byte	0x03, 0x1b
        /*001e*/ 	.short	0x00a8


	//----- nvinfo : EIATTR_NUM_BARRIERS
	.align		4
        /*0020*/ 	.byte	0x02, 0x4c
        /*0022*/ 	.byte	0x01
	.zero		1


	//----- nvinfo : EIATTR_MERCURY_ISA_VERSION
	.align		4
        /*0024*/ 	.byte	0x03, 0x5f
        /*0026*/ 	.short	0x0101


	//----- nvinfo : EIATTR_INT_WARP_WIDE_INSTR_OFFSETS
	.align		4
        /*0028*/ 	.byte	0x04, 0x31
        /*002a*/ 	.short	(.L_749 - .L_748)


	//   ....[0]....
.L_748:
        /*002c*/ 	.word	0x00002750


	//   ....[1]....
        /*0030*/ 	.word	0x00004780


	//----- nvinfo : EIATTR_COOP_GROUP_MASK_REGIDS
	.align		4
.L_749:
        /*0034*/ 	.byte	0x04, 0x29
        /*0036*/ 	.short	(.L_751 - .L_750)


	//   ....[0]....
.L_750:
        /*0038*/ 	.word	0xffffffff


	//   ....[1]....
        /*003c*/ 	.word	0xffffffff


	//   ....[2]....
        /*0040*/ 	.word	0xffffffff


	//   ....[3]....
        /*0044*/ 	.word	0xffffffff


	//   ....[4]....
        /*0048*/ 	.word	0xffffffff


	//   ....[5]....
        /*004c*/ 	.word	0xffffffff


	//   ....[6]....
        /*0050*/ 	.word	0xffffffff


	//   ....[7]....
        /*0054*/ 	.word	0xffffffff


	//   ....[8]....
        /*0058*/ 	.word	0xffffffff


	//   ....[9]....
        /*005c*/ 	.word	0xffffffff


	//----- nvinfo : EIATTR_COOP_GROUP_INSTR_OFFSETS
	.align		4
.L_751:
        /*0060*/ 	.byte	0x04, 0x28
        /*0062*/ 	.short	(.L_753 - .L_752)


	//   ....[0]....
.L_752:
        /*0064*/ 	.word	0x00001630


	//   ....[1]....
        /*0068*/ 	.word	0x00001670


	//   ....[2]....
        /*006c*/ 	.word	0x00001760


	//   ....[3]....
        /*0070*/ 	.word	0x00001780


	//   ....[4]....
        /*0074*/ 	.word	0x000017b0


	//   ....[5]....
        /*0078*/ 	.word	0x000017d0


	//   ....[6]....
        /*007c*/ 	.word	0x00001800


	//   ....[7]....
        /*0080*/ 	.word	0x00001820


	//   ....[8]....
        /*0084*/ 	.word	0x00001850


	//   ....[9]....
        /*0088*/ 	.word	0x00001870


	//----- nvinfo : EIATTR_EXIT_INSTR_OFFSETS
	.align		4
.L_753:
        /*008c*/ 	.byte	0x04, 0x1c
        /*008e*/ 	.short	(.L_755 - .L_754)


	//   ....[0]....
.L_754:
        /*0090*/ 	.word	0x00004870


	//   ....[1]....
        /*0094*/ 	.word	0x000049b0


	//   ....[2]....
        /*0098*/ 	.word	0x00004bf0


	//----- nvinfo : EIATTR_MAX_THREADS
	.align		4
.L_755:
        /*009c*/ 	.byte	0x04, 0x05
        /*009e*/ 	.short	(.L_757 - .L_756)
.L_756:
        /*00a0*/ 	.word	0x00000180
        /*00a4*/ 	.word	0x00000001
        /*00a8*/ 	.word	0x00000001


	//----- nvinfo : EIATTR_CRS_STACK_SIZE
	.align		4
.L_757:
        /*00ac*/ 	.byte	0x04, 0x1e
        /*00ae*/ 	.short	(.L_759 - .L_758)
.L_758:
        /*00b0*/ 	.word	0x00000000


	//----- nvinfo : EIATTR_CBANK_PARAM_SIZE
	.align		4
.L_759:
        /*00b4*/ 	.byte	0x03, 0x19
        /*00b6*/ 	.short	0x00b8


	//----- nvinfo : EIATTR_PARAM_CBANK
	.align		4
        /*00b8*/ 	.byte	0x04, 0x0a
        /*00ba*/ 	.short	(.L_761 - .L_760)
	.align		4
.L_760:
        /*00bc*/ 	.word	index@(.nv.constant0._Z35group_norm_nhwc_bwd_one_pass_kernelI11Fp16IOFp32WLi128ELi24ELi384EEv26Group_norm_nhwc_bwd_params)
        /*00c0*/ 	.short	0x0210
        /*00c2*/ 	.short	0x00b8


	//----- nvinfo : EIATTR_SW_WAR
	.align		4
.L_761:
        /*00c4*/ 	.byte	0x04, 0x36
        /*00c6*/ 	.short	(.L_763 - .L_762)
.L_762:
        /*00c8*/ 	.word	0x00000008
.L_763:


//--------------------- .nv.info._Z35group_norm_nhwc_bwd_one_pass_kernelI11Fp16IOFp32WLi256ELi24ELi384EEv26Group_norm_nhwc_bwd_params --------------------------
	.section	.nv.info._Z35group_norm_nhwc_bwd_one_pass_kernelI11Fp16IOFp32WLi256ELi24ELi384EEv26Group_norm_nhwc_bwd_params,"",@"SHT_CUDA_INFO"
	.sectionflags	@""
	.align	4


	//----- nvinfo : EIATTR_CUDA_API_VERSION
	.align		4
        /*0000*/ 	.byte	0x04, 0x37
        /*0002*/ 	.short	(.L_765 - .L_764)
.L_764:
        /*0004*/ 	.word	0x00000082


	//----- nvinfo : EIATTR_KPARAM_INFO
	.align		4
.L_765:
        /*0008*/ 	.byte	0x04, 0x17
        /*000a*/ 	.short	(.L_767 - .L_766)
.L_766:
        /*000c*/ 	.word	0x00000000
        /*0010*/ 	.short	0x0000
        /*0012*/ 	.short	0x0000
        /*0014*/ 	.byte	0x00, 0xf0, 0xe1, 0x02


	//----- nvinfo : EIATTR_SPARSE_MMA_MASK
	.align		4
.L_767:
        /*0018*/ 	.byte	0x03, 0x50
        /*001a*/ 	.short	0x0000


	//----- nvinfo : EIATTR_MAXREG_COUNT
	.align		4
        /*001c*/ 	.byte	0x03, 0x1b
        /*001e*/ 	.short	0x00a8


	//----- nvinfo : EIATTR_NUM_BARRIERS
	.align		4
        /*0020*/ 	.byte	0x02, 0x4c
        /*0022*/ 	.byte	0x01
	.zero		1


	//----- nvinfo : EIATTR_MERCURY_ISA_VERSION
	.align		4
        /*0024*/ 	.byte	0x03, 0x5f
        /*0026*/ 	.short	0x0101


	//----- nvinfo : EIATTR_INT_WARP_WIDE_INSTR_OFFSETS
	.align		4
        /*0028*/ 	.byte	0x04, 0x31
        /*002a*/ 	.short	(.L_769 - .L_768)


	//   ....[0]....
.L_768:
        /*002c*/ 	.word	0x000035d0


	//   ....[1]....
        /*0030*/ 	.word	0x00006290


	//----- nvinfo : EIATTR_COOP_GROUP_MASK_REGIDS
	.align		4
.L_769:
        /*0034*/ 	.byte	0x04, 0x29
        /*0036*/ 	.short	(.L_771 - .L_770)


	//   ....[0]....
.L_770:
        /*0038*/ 	.word	0xffffffff


	//   ....[1]....
        /*003c*/ 	.word	0xffffffff


	//   ....[2]....
        /*0040*/ 	.word	0xffffffff


	//   ....[3]....
        /*0044*/ 	.word	0xffffffff


	//   ....[4]....
        /*0048*/ 	.word	0xffffffff


	//   ....[5]....
        /*004c*/ 	.word	0xffffffff


	//   ....[6]....
        /*0050*/ 	.word	0xffffffff


	//   ....[7]....
        /*0054*/ 	.word	0xffffffff


	//   ....[8]....
        /*0058*/ 	.word	0xffffffff


	//   ....[9]....
        /*005c*/ 	.word	0xffffffff


	//----- nvinfo : EIATTR_COOP_GROUP_INSTR_OFFSETS
	.align		4
.L_771:
        /*0060*/ 	.byte	0x04, 0x28
        /*0062*/ 	.short	(.L_773 - .L_772)


	//   ....[0]....
.L_772:
        /*0064*/ 	.word	0x00002550


	//   ....[1]....
        /*0068*/ 	.word	0x00002590


	//   ....[2]....
        /*006c*/ 	.word	0x00002630


	//   ....[3]....
        /*0070*/ 	.word	0x00002650


	//   ....[4]....
        /*0074*/ 	.word	0x00002680


	//   ....[5]....
        /*0078*/ 	.word	0x000026a0


	//   ....[6]....
        /*007c*/ 	.word	0x000026d0


	//   ....[7]....
        /*0080*/ 	.word	0x000026f0


	//   ....[8]....
        /*0084*/ 	.word	0x00002720


	//   ....[9]....
        /*0088*/ 	.word	0x00002740


	//----- nvinfo : EIATTR_EXIT_INSTR_OFFSETS
	.align		4
.L_773:
        /*008c*/ 	.byte	0x04, 0x1c
        /*008e*/ 	.short	(.L_775 - .L_774)


	//   ....[0]....
.L_774:
        /*0090*/ 	.word	0x00006320


	//   ....[1]....
        /*0094*/ 	.word	0x00006460


	//   ....[2]....
        /*0098*/ 	.word	0x000066b0


	//----- nvinfo : EIATTR_MAX_THREADS
	.align		4
.L_775:
        /*009c*/ 	.byte	0x04, 0x05
        /*009e*/ 	.short	(.L_777 - .L_776)
.L_776:
        /*00a0*/ 	.word	0x00000180
        /*00a4*/ 	.word	0x00000001
        /*00a8*/ 	.word	0x00000001


	//----- nvinfo : EIATTR_CRS_STACK_SIZE
	.align		4
.L_777:
        /*00ac*/ 	.byte	0x04, 0x1e
        /*00ae*/ 	.short	(.L_779 - .L_778)
.L_778:
        /*00b0*/ 	.word	0x00000000


	//----- nvinfo : EIATTR_CBANK_PARAM_SIZE
	.align		4
.L_779:
        /*00b4*/ 	.byte	0x03, 0x19
        /*00b6*/ 	.short	0x00b8


	//----- nvinfo : EIATTR_PARAM_CBANK
	.align		4
        /*00b8*/ 	.byte	0x04, 0x0a
        /*00ba*/ 	.short	(.L_781 - .L_780)
	.align		4
.L_780:
        /*00bc*/ 	.word	index@(.nv.constant0._Z35group_norm_nhwc_bwd_one_pass_kernelI11Fp16IOFp32WLi256ELi24ELi384EEv26Group_norm_nhwc_bwd_params)
        /*00c0*/ 	.short	0x0210
        /*00c2*/ 	.short	0x00b8


	//----- nvinfo : EIATTR_SW_WAR
	.align		4
.L_781:
        /*00c4*/ 	.byte	0x04, 0x36
        /*00c6*/ 	.short	(.L_783 - .L_782)
.L_782:
        /*00c8*/ 	.word	0x00000008
.L_783:


//--------------------- .nv.info._Z35group_norm_nhwc_bwd_one_pass_kernelI11Fp16IOFp32WLi512ELi24ELi384EEv26Group_norm_nhwc_bwd_params --------------------------
	.section	.nv.info._Z35group_norm_nhwc_bwd_one_pass_kernelI11Fp16IOFp32WLi512ELi24ELi384EEv26Group_norm_nhwc_bwd_params,"",@"SHT_CUDA_INFO"
	.sectionflags	@""
	.align	4


	//----- nvinfo : EIATTR_CUDA_API_VERSION
	.align		4
        /*0000*/ 	.byte	0x04, 0x37
        /*0002*/ 	.short	(.L_785 - .L_784)
.L_784:
        /*0004*/ 	.word	0x00000082


	//----- nvinfo : EIATTR_KPARAM_INFO
	.align		4
.L_785:
        /*0008*/ 	.byte	0x04, 0x17
        /*000a*/ 	.short	(.L_787 - .L_786)
.L_786:
        /*000c*/ 	.word	0x00000000
        /*0010*/ 	.short	0x0000
        /*0012*/ 	.short	0x0000
        /*0014*/ 	.byte	0x00, 0xf0, 0xe1, 0x02


	//----- nvinfo : EIATTR_SPARSE_MMA_MASK
	.align		4
.L_787:
        /*0018*/ 	.byte	0x03, 0x50
        /*001a*/ 	.short	0x0000


	//----- nvinfo : EIATTR_MAXREG_COUNT
	.align		4
        /*001c*/ 	.byte	0x03, 0x1b
        /*001e*/ 	.short	0x00a8


	//----- nvinfo : EIATTR_NUM_BARRIERS
	.align		4
        /*0020*/ 	.byte	0x02, 0x4c
        /*0022*/ 	.byte	0x01
	.zero		1


	//----- nvinfo : EIATTR_MERCURY_ISA_VERSION
	.align		4
        /*0024*/ 	.byte	0x03, 0x5f
        /*0026*/ 	.short	0x0101


	//----- nvinfo : EIATTR_INT_WARP_WIDE_INSTR_OFFSETS
	.align		4
        /*0028*/ 	.byte	0x04, 0x31
        /*002a*/ 	.short	(.L_789 - .L_788)


	//   ....[0]....
.L_788:
        /*002c*/ 	.word	0x000056a0


	//   ....[1]....
        /*0030*/ 	.word	0x00009ca0


	//----- nvinfo : EIATTR_COOP_GROUP_MASK_REGIDS
	.align		4
.L_789:
        /*0034*/ 	.byte	0x04, 0x29
        /*0036*/ 	.short	(.L_791 - .L_790)


	//   ....[0]....
.L_790:
        /*0038*/ 	.word	0xffffffff


	//   ....[1]....
        /*003c*/ 	.word	0xffffffff


	//   ....[2]....
        /*0040*/ 	.word	0xffffffff


	//   ....[3]....
        /*0044*/ 	.word	0xffffffff


	//   ....[4]....
        /*0048*/ 	.word	0xffffffff


	//   ....[5]....
        /*004c*/ 	.word	0xffffffff


	//   ....[6]....
        /*0050*/ 	.word	0xffffffff


	//   ....[7]....
        /*0054*/ 	.word	0xffffffff


	//   ....[8]....
        /*0058*/ 	.word	0xffffffff


	//   ....[9]....
        /*005c*/ 	.word	0xffffffff


	//----- nvinfo : EIATTR_COOP_GROUP_INSTR_OFFSETS
	.align		4
.L_791:
        /*0060*/ 	.byte	0x04, 0x28
        /*0062*/ 	.short	(.L_793 - .L_792)


	//   ....[0]....
.L_792:
        /*0064*/ 	.word	0x00004540


	//   ....[1]....
        /*0068*/ 	.word	0x00004580


	//   ....[2]....
        /*006c*/ 	.word	0x000046a0


	//   ....[3]....
        /*0070*/ 	.word	0x000046c0


	//   ....[4]....
        /*0074*/ 	.word	0x000046f0


	//   ....[5]....
        /*0078*/ 	.word	0x00004710


	//   ....[6]....
        /*007c*/ 	.word	0x00004740


	//   ....[7]....
        /*0080*/ 	.word	0x00004760


	//   ....[8]....
        /*0084*/ 	.word	0x00004790


	//   ....[9]....
        /*0088*/ 	.word	0x000047b0


	//----- nvinfo : EIATTR_EXIT_INSTR_OFFSETS
	.align		4
.L_793:
        /*008c*/ 	.byte	0x04, 0x1c
        /*008e*/ 	.short	(.L_795 - .L_794)


	//   ....[0]....
.L_794:
        /*0090*/ 	.word	0x00009d30


	//   ....[1]....
        /*0094*/ 	.word	0x00009e70


	//   ....[2]....
        /*0098*/ 	.word	0x0000a0b0


	//----- nvinfo : EIATTR_MAX_THREADS
	.align		4
.L_795:
        /*009c*/ 	.byte	0x04, 0x05
        /*009e*/ 	.short	(.L_797 - .L_796)
.L_796:
        /*00a0*/ 	.word	0x00000180
        /*00a4*/ 	.word	0x00000001
        /*00a8*/ 	.word	0x00000001


	//----- nvinfo : EIATTR_CRS_STACK_SIZE
	.align		4
.L_797:
        /*00ac*/ 	.byte	0x04, 0x1e
        /*00ae*/ 	.short	(.L_799 - .L_798)
.L_798:
        /*00b0*/ 	.word	0x00000000


	//----- nvinfo : EIATTR_CBANK_PARAM_SIZE
	.align		4
.L_799:
        /*00b4*/ 	.byte	0x03, 0x19
        /*00b6*/ 	.short	0x00b8


	//----- nvinfo : EIATTR_PARAM_CBANK
	.align		4
        /*00b8*/ 	.byte	0x04, 0x0a
        /*00ba*/ 	.short	(.L_801 - .L_800)
	.align		4
.L_800:
        /*00bc*/ 	.word	index@(.nv.constant0._Z35group_norm_nhwc_bwd_one_pass_kernelI11Fp16IOFp32WLi512ELi24ELi384EEv26Group_norm_nhwc_bwd_params)
        /*00c0*/ 	.short	0x0210
        /*00c2*/ 	.short	0x00b8


	//----- nvinfo : EIATTR_SW_WAR
	.align		4
.L_801:
        /*00c4*/ 	.byte	0x04, 0x36
        /*00c6*/ 	.short	(.L_803 - .L_802)
.L_802:
        /*00c8*/ 	.word	0x00000008
.L_803:


//--------------------- .nv.info._Z35group_norm_nhwc_bwd_one_pass_kernelI11Fp16IOBf16WLi64ELi24ELi384EEv26Group_norm_nhwc_bwd_params --------------------------
	.section	.nv.info._Z35group_norm_nhwc_bwd_one_pass_kernelI11Fp16IOBf16WLi64ELi24ELi384EEv26Group_norm_nhwc_bwd_params,"",@"SHT_CUDA_INFO"
	.sectionflags	@""
	.align	4


	//----- nvinfo : EIATTR_CUDA_API_VERSION
	.align		4
        /*0000*/ 	.byte	0x04, 0x37
        /*0002*/ 	.short	(.L_805 - .L_804)
.L_804:
        /*0004*/ 	.word	0x00000082


	//----- nvinfo : EIATTR_KPARAM_INFO
	.align		4
.L_805:
        /*0008*/ 	.byte	0x04, 0x17
        /*000a*/ 	.short	(.L_807 - .L_806)
.L_806:
        /*000c*/ 	.word	0x00000000
        /*0010*/ 	.short	0x0000
        /*0012*/ 	.short	0x0000
        /*0014*/ 	.byte	0x00, 0xf0, 0xe1, 0x02


	//----- nvinfo : EIATTR_SPARSE_MMA_MASK
	.align		4
.L_807:
        /*0018*/ 	.byte	0x03, 0x50
        /*001a*/ 	.short	0x0000


	//----- nvinfo : EIATTR_MAXREG_COUNT
	.align		4
        /*001c*/ 	.byte	0x03, 0x1b
        /*001e*/ 	.short	0x00a8


	//----- nvinfo : EIATTR_NUM_BARRIERS
	.align		4
        /*0020*/ 	.byte	0x02, 0x4c
        /*0022*/ 	.byte	0x01
	.zero		1


	//----- nvinfo : EIATTR_MERCURY_ISA_VERSION
	.align		4
        /*0024*/ 	.byte	0x03, 0x5f
        /*0026*/ 	.short	0x0101


	//----- nvinfo : EIATTR_INT_WARP_WIDE_INSTR_OFFSETS
	.align		4
        /*0028*/ 	.byte	0x04, 0x31
        /*002a*/ 	.short	(.L_809 - .L_808)


	//   ....[0]....
.L_808:
        /*002c*/ 	.word	0x00001fc0


	//   ....[1]....
        /*0030*/ 	.word	0x00003900


	//----- nvinfo : EIATTR_COOP_GROUP_MASK_REGIDS
	.align		4
.L_809:
        /*0034*/ 	.byte	0x04, 0x29
        /*0036*/ 	.short	(.L_811 - .L_810)


	//   ....[0]....
.L_810:
        /*0038*/ 	.word	0xffffffff


	//   ....[1]....
        /*003c*/ 	.word	0xffffffff


	//   ....[2]....
        /*0040*/ 	.word	0xffffffff


	//   ....[3]....
        /*0044*/ 	.word	0xffffffff


	//   ....[4]....
        /*0048*/ 	.word	0xffffffff


	//   ....[5]....
        /*004c*/ 	.word	0xffffffff


	//   ....[6]....
        /*0050*/ 	.word	0xffffffff


	//   ....[7]....
        /*0054*/ 	.word	0xffffffff


	//   ....[8]....
        /*0058*/ 	.word	0xffffffff


	//   ....[9]....
        /*005c*/ 	.word	0xffffffff


	//----- nvinfo : EIATTR_COOP_GROUP_INSTR_OFFSETS
	.align		4
.L_811:
        /*0060*/ 	.byte	0x04, 0x28
        /*0062*/ 	.short	(.L_813 - .L_812)


	//   ....[0]....
.L_812:
        /*0064*/ 	.word	0x00000f40


	//   ....[1]....
        /*0068*/ 	.word	0x00000f60


	//   ....[2]....
        /*006c*/ 	.word	0x00000fb0


	//   ....[3]....
        /*0070*/ 	.word	0x00000fd0


	//   ....[4]....
        /*0074*/ 	.word	0x00001000


	//   ....[5]....
        /*0078*/ 	.word	0x00001020


	//   ....[6]....
        /*007c*/ 	.word	0x00001050


	//   ....[7]....
        /*0080*/ 	.word	0x00001070


	//   ....[8]....
        /*0084*/ 	.word	0x000010a0


	//   ....[9]....
        /*0088*/ 	.word	0x000010c0


	//----- nvinfo : EIATTR_EXIT_INSTR_OFFSETS
	.align		4
.L_813:
        /*008c*/ 	.byte	0x04, 0x1c
        /*008e*/ 	.short	(.L_815 - .L_814)


	//   ....[0]....
.L_814:
        /*0090*/ 	.word	0x000039f0


	//   ....[1]....
        /*0094*/ 	.word	0x00003b30


	//   ....[2]....
        /*0098*/ 	.word	0x00003d90


	//----- nvinfo : EIATTR_MAX_THREADS
	.align		4
.L_815:
        /*009c*/ 	.byte	0x04, 0x05
        /*009e*/ 	.short	(.L_817 - .L_816)
.L_816:
        /*00a0*/ 	.word	0x00000180
        /*00a4*/ 	.word	0x00000001
        /*00a8*/ 	.word	0x00000001


	//----- nvinfo : EIATTR_CRS_STACK_SIZE
	.align		4
.L_817:
        /*00ac*/ 	.byte	0x04, 0x1e
        /*00ae*/ 	.short	(.L_819 - .L_818)
.L_818:
        /*00b0*/ 	.word	0x00000000


	//----- nvinfo : EIATTR_CBANK_PARAM_SIZE
	.align		4
.L_819:
        /*00b4*/ 	.byte	0x03, 0x19
        /*00b6*/ 	.short	0x00b8


	//----- nvinfo : EIATTR_PARAM_CBANK
	.align		4
        /*00b8*/ 	.byte	0x04, 0x0a
        /*00ba*/ 	.short	(.L_821 - .L_820)
	.align		4
.L_820:
        /*00bc*/ 	.word	index@(.nv.constant0._Z35group_norm_nhwc_bwd_one_pass_kernelI11Fp16IOBf16WLi64ELi24ELi384EEv26Group_norm_nhwc_bwd_params)
        /*00c0*/ 	.short	0x0210
        /*00c2*/ 	.short	0x00b8


	//----- nvinfo : EIATTR_SW_WAR
	.align		4
.L_821:
        /*00c4*/ 	.byte	0x04, 0x36
        /*00c6*/ 	.short	(.L_823 - .L_822)
.L_822:
        /*00c8*/ 	.word	0x00000008
.L_823:


//--------------------- .nv.info._Z35group_norm_nhwc_bwd_one_pass_kernelI11Fp16IOBf16WLi128ELi24ELi384EEv26Group_norm_nhwc_bwd_params --------------------------
	.section	.nv.info._Z35group_norm_nhwc_bwd_one_pass_kernelI11Fp16IOBf16WLi128ELi24ELi384EEv26Group_norm_nhwc_bwd_params,"",@"SHT_CUDA_INFO"
	.sectionflags	@""
	.align	4


	//----- nvinfo : EIATTR_CUDA_API_VERSION
	.align		4
        /*0000*/ 	.byte	0x04, 0x37
        /*0002*/ 	.short	(.L_825 - .L_824)
.L_824:
        /*0004*/ 	.word	0x00000082


	//----- nvinfo : EIATTR_KPARAM_INFO
	.align		4
.L_825:
        /*0008*/ 	.byte	0x04, 0x17
        /*000a*/ 	.short	(.L_827 - .L_826)
.L_826:
        /*000c*/ 	.word	0x00000000
        /*0010*/ 	.short	0x0000
        /*0012*/ 	.short	0x0000
        /*0014*/ 	.byte	0x00, 0xf0, 0xe1, 0x02


	//----- nvinfo : EIATTR_SPARSE_MMA_MASK
	.align		4
.L_827:
        /*0018*/ 	.byte	0x03, 0x50
        /*001a*/ 	.short	0x0000


	//----- nvinfo : EIATTR_MAXREG_COUNT
	.align		4
        /*001c*/ 	.byte	0x03, 0x1b
        /*001e*/ 	.short	0x00a8


	//----- nvinfo : EIATTR_NUM_BARRIERS
	.align		4
        /*0020*/ 	.byte	0x02, 0x4c
        /*0022*/ 	.byte	0x01
	.zero		1


	//----- nvinfo : EIATTR_MERCURY_ISA_VERSION
	.align		4
        /*0024*/ 	.byte	0x03, 0x5f
        /*0026*/ 	.short	0x0101


	//----- nvinfo : EIATTR_INT_WARP_WIDE_INSTR_OFFSETS
	.align		4
        /*0028*/ 	.byte	0x04, 0x31
        /*002a*/ 	.short	(.L_829 - .L_828)


	//   ....[0]....
.L_828:
        /*002c*/ 	.word	0x000027b0


	//   ....[1]....
        /*0030*/ 	.word	0x000047e0


	//----- nvinfo : EIATTR_COOP_GROUP_MASK_REGIDS
	.align		4
.L_829:
        /*0034*/ 	.byte	0x04, 0x29
        /*0036*/ 	.short	(.L_831 - .L_830)


	//   ....[0]....
.L_830:
        /*0038*/ 	.word	0xffffffff


	//   ....[1]....
        /*003c*/ 	.word	0xffffffff


	//   ....[2]....
        /*0040*/ 	.word	0xffffffff


	//   ....[3]....
        /*0044*/ 	.word	0xffffffff


	//   ....[4]....
        /*0048*/ 	.word	0xffffffff


	//   ....[5]....
        /*004c*/ 	.word	0xffffffff


	//   ....[6]....
        /*0050*/ 	.word	0xffffffff


	//   ....[7]....
        /*0054*/ 	.word	0xffffffff


	//   ....[8]....
        /*0058*/ 	.word	0xffffffff


	//   ....[9]....
        /*005c*/ 	.word	0xffffffff


	//----- nvinfo : EIATTR_COOP_GROUP_INSTR_OFFSETS
	.align		4
.L_831:
        /*0060*/ 	.byte	0x04, 0x28
        /*0062*/ 	.short	(.L_833 - .L_832)


	//   ....[0]....
.L_832:
        /*0064*/ 	.word	0x00001690


	//   ....[1]....
        /*0068*/ 	.word	0x000016d0


	//   ....[2]....
        /*006c*/ 	.word	0x000017d0


	//   ....[3]....
        /*0070*/ 	.word	0x000017f0


	//   ....[4]....
        /*0074*/ 	.word	0x00001820


	//   ....[5]....
        /*0078*/ 	.word	0x00001840


	//   ....[6]....
        /*007c*/ 	.word	0x00001870


	//   ....[7]....
        /*0080*/ 	.word	0x00001890


	//   ....[8]....
        /*0084*/ 	.word	0x000018c0


	//   ....[9]....
        /*0088*/ 	.word	0x000018e0


	//----- nvinfo : EIATTR_EXIT_INSTR_OFFSETS
	.align		4
.L_833:
        /*008c*/ 	.byte	0x04, 0x1c
        /*008e*/ 	.short	(.L_835 - .L_834)


	//   ....[0]....
.L_834:
        /*0090*/ 	.word	0x000048d0


	//   ....[1]....
        /*0094*/ 	.word	0x00004a10


	//   ....[2]....
        /*0098*/ 	.word	0x00004c70


	//----- nvinfo : EIATTR_MAX_THREADS
	.align		4
.L_835:
        /*009c*/ 	.byte	0x04, 0x05
        /*009e*/ 	.short	(.L_837 - .L_836)
.L_836:
        /*00a0*/ 	.word	0x00000180
        /*00a4*/ 	.word	0x00000001
        /*00a8*/ 	.word	0x00000001


	//----- nvinfo : EIATTR_CRS_STACK_SIZE
	.align		4
.L_837:
        /*00ac*/ 	.byte	0x04, 0x1e
        /*00ae*/ 	.short	(.L_839 - .L_838)
.L_838:
        /*00b0*/ 	.word	0x00000000


	//----- nvinfo : EIATTR_CBANK_PARAM_SIZE
	.align		4
.L_839:
        /*00b4*/ 	.byte	0x03, 0x19
        /*00b6*/ 	.short	0x00b8


	//----- nvinfo : EIATTR_PARAM_CBANK
	.align		4
        /*00b8*/ 	.byte	0x04, 0x0a
        /*00ba*/ 	.short	(.L_841 - .L_840)
	.align		4
.L_840:
        /*00bc*/ 	.word	index@(.nv.constant0._Z35group_norm_nhwc_bwd_one_pass_kernelI11Fp16IOBf16WLi128ELi24ELi384EEv26Group_norm_nhwc_bwd_params)
        /*00c0*/ 	.short	0x0210
        /*00c2*/ 	.short	0x00b8


	//----- nvinfo : EIATTR_SW_WAR
	.align		4
.L_841:
        /*00c4*/ 	.byte	0x04, 0x36
        /*00c6*/ 	.short	(.L_843 - .L_842)
.L_842:
        /*00c8*/ 	.word	0x00000008
.L_843:


//--------------------- .nv.info._Z35group_norm_nhwc_bwd_one_pass_kernelI11Fp16IOBf16WLi256ELi24ELi384EEv26Group_norm_nhwc_bwd_params --------------------------
	.section	.nv.info._Z35group_norm_nhwc_bwd_one_pass_kernelI11Fp16IOBf16WLi256ELi24ELi384EEv26Group_norm_nhwc_bwd_params,"",@"SHT_CUDA_INFO"
	.sectionflags	@""
	.align	4


	//----- nvinfo : EIATTR_CUDA_API_VERSION
	.align		4
        /*0000*/ 	.byte	0x04, 0x37
        /*0002*/ 	.short	(.L_845 - .L_844)
.L_844:
        /*0004*/ 	.word	0x00000082


	//----- nvinfo : EIATTR_KPARAM_INFO
	.align		4
.L_845:
        /*0008*/ 	.byte	0x04, 0x17
        /*000a*/ 	.short	(.L_847 - .L_846)
.L_846:
        /*000c*/ 	.word	0x00000000
        /*0010*/ 	.short	0x0000
        /*0012*/ 	.short	0x0000
        /*0014*/ 	.byte	0x00, 0xf0, 0xe1, 0x02


	//----- nvinfo : EIATTR_SPARSE_MMA_MASK
	.align		4
.L_847:
        /*0018*/ 	.byte	0x03, 0x50
        /*001a*/ 	.short	0x0000


	//----- nvinfo : EIATTR_MAXREG_COUNT
	.align		4
        /*001c*/ 	.byte	0x03, 0x1b
        /*001e*/ 	.short	0x00a8


	//----- nvinfo : EIATTR_NUM_BARRIERS
	.align		4
        /*0020*/ 	.byte	0x02, 0x4c
        /*0022*/ 	.byte	0x01
	.zero		1


	//----- nvinfo : EIATTR_MERCURY_ISA_VERSION
	.align		4
        /*0024*/ 	.byte	0x03, 0x5f
        /*0026*/ 	.short	0x0101


	//----- nvinfo : EIATTR_INT_WARP_WIDE_INSTR_OFFSETS
	.align		4
        /*0028*/ 	.byte	0x04, 0x31
        /*002a*/ 	.short	(.L_849 - .L_848)


	//   ....[0]....
.L_848:
        /*002c*/ 	.word	0x00003640


	//   ....[1]....
        /*0030*/ 	.word	0x00006300


	//----- nvinfo : EIATTR_COOP_GROUP_MASK_REGIDS
	.align		4
.L_849:
        /*0034*/ 	.byte	0x04, 0x29
        /*0036*/ 	.short	(.L_851 - .L_850)


	//   ....[0]....
.L_850:
        /*0038*/ 	.word	0xffffffff


	//   ....[1]....
        /*003c*/ 	.word	0xffffffff


	//   ....[2]....
        /*0040*/ 	.word	0xffffffff


	//   ....[3]....
        /*0044*/ 	.word	0xffffffff


	//   ....[4]....
        /*0048*/ 	.word	0xffffffff


	//   ....[5]....
        /*004c*/ 	.word	0xffffffff


	//   ....[6]....
        /*0050*/ 	.word	0xffffffff


	//   ....[7]....
        /*0054*/ 	.word	0xffffffff


	//   ....[8]....
        /*0058*/ 	.word	0xffffffff


	//   ....[9]....
        /*005c*/ 	.word	0xffffffff


	//----- nvinfo : EIATTR_COOP_GROUP_INSTR_OFFSETS
	.align		4
.L_851:
        /*0060*/ 	.byte	0x04, 0x28
        /*0062*/ 	.short	(.L_853 - .L_852)


	//   ....[0]....
.L_852:
        /*0064*/ 	.word	0x000025d0


	//   ....[1]....
        /*0068*/ 	.word	0x00002610


	//   ....[2]....
        /*006c*/ 	.word	0x000026b0


	//   ....[3]....
        /*0070*/ 	.word	0x000026d0


	//   ....[4]....
        /*0074*/ 	.word	0x00002700


	//   ....[5]....
        /*0078*/ 	.word	0x00002720


	//   ....[6]....
        /*007c*/ 	.word	0x00002750


	//   ....[7]....
        /*0080*/ 	.word	0x00002770


	//   ....[8]....
        /*0084*/ 	.word	0x000027a0


	//   ....[9]....
        /*0088*/ 	.word	0x000027c0


	//----- nvinfo : EIATTR_EXIT_INSTR_OFFSETS
	.align		4
.L_853:
        /*008c*/ 	.byte	0x04, 0x1c
        /*008e*/ 	.short	(.L_855 - .L_854)


	//   ....[0]....
.L_854:
        /*0090*/ 	.word	0x00006390


	//   ....[1]....
        /*0094*/ 	.word	0x000064d0


	//   ....[2]....
        /*0098*/ 	.word	0x00006740


	//----- nvinfo : EIATTR_MAX_THREADS
	.align		4
.L_855:
        /*009c*/ 	.byte	0x04, 0x05
        /*009e*/ 	.short	(.L_857 - .L_856)
.L_856:
        /*00a0*/ 	.word	0x00000180
        /*00a4*/ 	.word	0x00000001
        /*00a8*/ 	.word	0x00000001


	//----- nvinfo : EIATTR_CRS_STACK_SIZE
	.align		4
.L_857:
        /*00ac*/ 	.byte	0x04, 0x1e
        /*00ae*/ 	.short	(.L_859 - .L_858)
.L_858:
        /*00b0*/ 	.word	0x00000000


	//----- nvinfo : EIATTR_CBANK_PARAM_SIZE
	.align		4
.L_859:
        /*00b4*/ 	.byte	0x03, 0x19
        /*00b6*/ 	.short	0x00b8


	//----- nvinfo : EIATTR_PARAM_CBANK
	.align		4
        /*00b8*/ 	.byte	0x04, 0x0a
        /*00ba*/ 	.short	(.L_861 - .L_860)
	.align		4
.L_860:
        /*00bc*/ 	.word	index@(.nv.constant0._Z35group_norm_nhwc_bwd_one_pass_kernelI11Fp16IOBf16WLi256ELi24ELi384EEv26Group_norm_nhwc_bwd_params)
        /*00c0*/ 	.short	0x0210
        /*00c2*/ 	.short	0x00b8


	//----- nvinfo : EIATTR_SW_WAR
	.align		4
.L_861:
        /*00c4*/ 	.byte	0x04, 0x36
        /*00c6*/ 	.short	(.L_863 - .L_862)
.L_862:
        /*00c8*/ 	.word	0x00000008
.L_863:


//--------------------- .nv.info._Z35group_norm_nhwc_bwd_one_pass_kernelI11Fp16IOBf16WLi512ELi24ELi384EEv26Group_norm_nhwc_bwd_params --------------------------
	.section	.nv.info._Z35group_norm_nhwc_bwd_one_pass_kernelI11Fp16IOBf16WLi512ELi24ELi384EEv26Group_norm_nhwc_bwd_params,"",@"SHT_CUDA_INFO"
	.sectionflags	@""
	.align	4


	//----- nvinfo : EIATTR_CUDA_API_VERSION
	.align		4
        /*0000*/ 	.byte	0x04, 0x37
        /*0002*/ 	.short	(.L_865 - .L_864)
.L_864:
        /*0004*/ 	.word	0x00000082


	//----- nvinfo : EIATTR_KPARAM_INFO
	.align		4
.L_865:
        /*0008*/ 	.byte	0x04, 0x17
        /*000a*/ 	.short	(.L_867 - .L_866)
.L_866:
        /*000c*/ 	.word	0x00000000
        /*0010*/ 	.short	0x0000
        /*0012*/ 	.short	0x0000
        /*0014*/ 	.byte	0x00, 0xf0, 0xe1, 0x02


	//----- nvinfo : EIATTR_SPARSE_MMA_MASK
	.align		4
.L_867:
        /*0018*/ 	.byte	0x03, 0x50
        /*001a*/ 	.short	0x0000


	//----- nvinfo : EIATTR_MAXREG_COUNT
	.align		4
        /*001c*/ 	.byte	0x03, 0x1b
        /*001e*/ 	.short	0x00a8


	//----- nvinfo : EIATTR_NUM_BARRIERS
	.align		4
        /*0020*/ 	.byte	0x02, 0x4c
        /*0022*/ 	.byte	0x01
	.zero		1


	//----- nvinfo : EIATTR_MERCURY_ISA_VERSION
	.align		4
        /*0024*/ 	.byte	0x03, 0x5f
        /*0026*/ 	.short	0x0101


	//----- nvinfo : EIATTR_INT_WARP_WIDE_INSTR_OFFSETS
	.align		4
        /*0028*/ 	.byte	0x04, 0x31
        /*002a*/ 	.short	(.L_869 - .L_868)


	//   ....[0]....
.L_868:
        /*002c*/ 	.word	0x00005700


	//   ....[1]....
        /*0030*/ 	.word	0x00009d00


	//----- nvinfo : EIATTR_COOP_GROUP_MASK_REGIDS
	.align		4
.L_869:
        /*0034*/ 	.byte	0x04, 0x29
        /*0036*/ 	.short	(.L_871 - .L_870)


	//   ....[0]....
.L_870:
        /*0038*/ 	.word	0xffffffff


	//   ....[1]....
        /*003c*/ 	.word	0xffffffff


	//   ....[2]....
        /*0040*/ 	.word	0xffffffff


	//   ....[3]....
        /*0044*/ 	.word	0xffffffff


	//   ....[4]....
        /*0048*/ 	.word	0xffffffff


	//   ....[5]....
        /*004c*/ 	.word	0xffffffff


	//   ....[6]....
        /*0050*/ 	.word	0xffffffff


	//   ....[7]....
        /*0054*/ 	.word	0xffffffff


	//   ....[8]....
        /*0058*/ 	.word	0xffffffff


	//   ....[9]....
        /*005c*/ 	.word	0xffffffff


	//----- nvinfo : EIATTR_COOP_GROUP_INSTR_OFFSETS
	.align		4
.L_871:
        /*0060*/ 	.byte	0x04, 0x28
        /*0062*/ 	.short	(.L_873 - .L_872)


	//   ....[0]....
.L_872:
        /*0064*/ 	.word	0x000045a0


	//   ....[1]....
        /*0068*/ 	.word	0x000045e0


	//   ....[2]....
        /*006c*/ 	.word	0x00004710


	//   ....[3]....
        /*0070*/ 	.word	0x00004730


	//   ....[4]....
        /*0074*/ 	.word	0x00004760


	//   ....[5]....
        /*0078*/ 	.word	0x00004780


	//   ....[6]....
        /*007c*/ 	.word	0x000047b0


	//   ....[7]....
        /*0080*/ 	.word	0x000047d0


	//   ....[8]....
        /*0084*/ 	.word	0x00004800


	//   ....[9]....
        /*0088*/ 	.word	0x00004820


	//----- nvinfo : EIATTR_EXIT_INSTR_OFFSETS
	.align		4
.L_873:
        /*008c*/ 	.byte	0x04, 0x1c
        /*008e*/ 	.short	(.L_875 - .L_874)


	//   ....[0]....
.L_874:
        /*0090*/ 	.word	0x00009d90


	//   ....[1]....
        /*0094*/ 	.word	0x00009ed0


	//   ....[2]....
        /*0098*/ 	.word	0x0000a130


	//----- nvinfo : EIATTR_MAX_THREADS
	.align		4
.L_875:
        /*009c*/ 	.byte	0x04, 0x05
        /*009e*/ 	.short	(.L_877 - .L_876)
.L_876:
        /*00a0*/ 	.word	0x00000180
        /*00a4*/ 	.word	0x00000001
        /*00a8*/ 	.word	0x00000001


	//----- nvinfo : EIATTR_CRS_STACK_SIZE
	.align		4
.L_877:
        /*00ac*/ 	.byte	0x04, 0x1e
        /*00ae*/ 	.short	(.L_879 - .L_878)
.L_878:
        /*00b0*/ 	.word	0x00000000


	//----- nvinfo : EIATTR_CBANK_PARAM_SIZE
	.align		4
.L_879:
        /*00b4*/ 	.byte	0x03, 0x19
        /*00b6*/ 	.short	0x00b8


	//----- nvinfo : EIATTR_PARAM_CBANK
	.align		4
        /*00b8*/ 	.byte	0x04, 0x0a
        /*00ba*/ 	.short	(.L_881 - .L_880)
	.align		4
.L_880:
        /*00bc*/ 	.word	index@(.nv.constant0._Z35group_norm_nhwc_bwd_one_pass_kernelI11Fp16IOBf16WLi512ELi24ELi384EEv26Group_norm_nhwc_bwd_params)
        /*00c0*/ 	.short	0x0210
        /*00c2*/ 	.short	0x00b8


	//----- nvinfo : EIATTR_SW_WAR
	.align		4
.L_881:
        /*00c4*/ 	.byte	0x04, 0x36
        /*00c6*/ 	.short	(.L_883 - .L_882)
.L_882:
        /*00c8*/ 	.word	0x00000008
.L_883:


//--------------------- .nv.info._Z35group_norm_nhwc_bwd_one_pass_kernelI11Fp16IOFp16WLi64ELi24ELi384EEv26Group_norm_nhwc_bwd_params --------------------------
	.section	.nv.info._Z35group_norm_nhwc_bwd_one_pass_kernelI11Fp16IOFp16WLi64ELi24ELi384EEv26Group_norm_nhwc_bwd_params,"",@"SHT_CUDA_INFO"
	.sectionflags	@""
	.align	4


	//----- nvinfo : EIATTR_CUDA_API_VERSION
	.align		4
        /*0000*/ 	.byte	0x04, 0x37
        /*0002*/ 	.short	(.L_885 - .L_884)
.L_884:
        /*0004*/ 	.word	0x00000082


	//----- nvinfo : EIATTR_KPARAM_INFO
	.align		4
.L_885:
        /*0008*/ 	.byte	0x04, 0x17
        /*000a*/ 	.short	(.L_887 - .L_886)
.L_886:
        /*000c*/ 	.word	0x00000000
        /*0010*/ 	.short	0x0000
        /*0012*/ 	.short	0x0000
        /*0014*/ 	.byte	0x00, 0xf0, 0xe1, 0x02


	//----- nvinfo : EIATTR_SPARSE_MMA_MASK
	.align		4
.L_887:
        /*0018*/ 	.byte	0x03, 0x50
        /*001a*/ 	.short	0x0000


	//----- nvinfo : EIATTR_MAXREG_COUNT
	.align		4
        /*001c*/ 	.byte	0x03, 0x1b
        /*001e*/ 	.short	0x00a8


	//----- nvinfo : EIATTR_NUM_BARRIERS
	.align		4
        /*0020*/ 	.byte	0x02, 0x4c
        /*0022*/ 	.byte	0x01
	.zero		1


	//----- nvinfo : EIATTR_MERCURY_ISA_VERSION
	.align		4
        /*0024*/ 	.byte	0x03, 0x5f
        /*0026*/ 	.short	0x0101


	//----- nvinfo : EIATTR_INT_WARP_WIDE_INSTR_OFFSETS
	.align		4
        /*0028*/ 	.byte	0x04, 0x31
        /*002a*/ 	.short	(.L_889 - .L_888)


	//   ....[0]....
.L_888:
        /*002c*/ 	.word	0x00001fc0


	//   ....[1]....
        /*0030*/ 	.word	0x00003900


	//----- nvinfo : EIATTR_COOP_GROUP_MASK_REGIDS
	.align		4
.L_889:
        /*0034*/ 	.byte	0x04, 0x29
        /*0036*/ 	.short	(.L_891 - .L_890)


	//   ....[0]....
.L_890:
        /*0038*/ 	.word	0xffffffff


	//   ....[1]....
        /*003c*/ 	.word	0xffffffff


	//   ....[2]....
        /*0040*/ 	.word	0xffffffff


	//   ....[3]....
        /*0044*/ 	.word	0xffffffff


	//   ....[4]....
        /*0048*/ 	.word	0xffffffff


	//   ....[5]....
        /*004c*/ 	.word	0xffffffff


	//   ....[6]....
        /*0050*/ 	.word	0xffffffff


	//   ....[7]....
        /*0054*/ 	.word	0xffffffff


	//   ....[8]....
        /*0058*/ 	.word	0xffffffff


	//   ....[9]....
        /*005c*/ 	.word	0xffffffff


	//----- nvinfo : EIATTR_COOP_GROUP_INSTR_OFFSETS
	.align		4
.L_891:
        /*0060*/ 	.byte	0x04, 0x28
        /*0062*/ 	.short	(.L_893 - .L_892)


	//   ....[0]....
.L_892:
        /*0064*/ 	.word	0x00000f40


	//   ....[1]....
        /*0068*/ 	.word	0x00000f60


	//   ....[2]....
        /*006c*/ 	.word	0x00000fb0


	//   ....[3]....
        /*0070*/ 	.word	0x00000fd0


	//   ....[4]....
        /*0074*/ 	.word	0x00001000


	//   ....[5]....
        /*0078*/ 	.word	0x00001020


	//   ....[6]....
        /*007c*/ 	.word	0x00001050


	//   ....[7]....
        /*0080*/ 	.word	0x00001070


	//   ....[8]....
        /*0084*/ 	.word	0x000010a0


	//   ....[9]....
        /*0088*/ 	.word	0x000010c0


	//----- nvinfo : EIATTR_EXIT_INSTR_OFFSETS
	.align		4
.L_893:
        /*008c*/ 	.byte	0x04, 0x1c
        /*008e*/ 	.short	(.L_895 - .L_894)


	//   ....[0]....
.L_894:
        /*0090*/ 	.word	0x000039f0


	//   ....[1]....
        /*0094*/ 	.word	0x00003b30


	//   ....[2]....
        /*0098*/ 	.word	0x00003d90


	//----- nvinfo : EIATTR_MAX_THREADS
	.align		4
.L_895:
        /*009c*/ 	.byte	0x04, 0x05
        /*009e*/ 	.short	(.L_897 - .L_896)
.L_896:
        /*00a0*/ 	.word	0x00000180
        /*00a4*/ 	.word	0x00000001
        /*00a8*/ 	.word	0x00000001


	//----- nvinfo : EIATTR_CRS_STACK_SIZE
	.align		4
.L_897:
        /*00ac*/ 	.byte	0x04, 0x1e
        /*00ae*/ 	.short	(.L_899 - .L_898)
.L_898:
        /*00b0*/ 	.word	0x00000000


	//----- nvinfo : EIATTR_CBANK_PARAM_SIZE
	.align		4
.L_899:
        /*00b4*/ 	.byte	0x03, 0x19
        /*00b6*/ 	.short	0x00b8


	//----- nvinfo : EIATTR_PARAM_CBANK
	.align		4
        /*00b8*/ 	.byte	0x04, 0x0a
        /*00ba*/ 	.short	(.L_901 - .L_900)
	.align		4
.L_900:
        /*00bc*/ 	.word	index@(.nv.constant0._Z35group_norm_nhwc_bwd_one_pass_kernelI11Fp16IOFp16WLi64ELi24ELi384EEv26Group_norm_nhwc_bwd_params)
        /*00c0*/ 	.short	0x0210
        /*00c2*/ 	.short	0x00b8


	//----- nvinfo : EIATTR_SW_WAR
	.align		4
.L_901:
        /*00c4*/ 	.byte	0x04, 0x36
        /*00c6*/ 	.short	(.L_903 - .L_902)
.L_902:
        /*00c8*/ 	.word	0x00000008
.L_903:


//--------------------- .nv.info._Z35group_norm_nhwc_bwd_one_pass_kernelI11Fp16IOFp16WLi128ELi24ELi384EEv26Group_norm_nhwc_bwd_params --------------------------
	.section	.nv.info._Z35group_norm_nhwc_bwd_one_pass_kernelI11Fp16IOFp16WLi128ELi24ELi384EEv26Group_norm_nhwc_bwd_params,"",@"SHT_CUDA_INFO"
	.sectionflags	@""
	.align	4


	//----- nvinfo : EIATTR_CUDA_API_VERSION
	.align		4
        /*0000*/ 	.byte	0x04, 0x37
        /*0002*/ 	.short	(.L_905 - .L_904)
.L_904:
        /*0004*/ 	.word	0x00000082


	//----- nvinfo : EIATTR_KPARAM_INFO
	.align		4
.L_905:
        /*0008*/ 	.byte	0x04, 0x17
        /*000a*/ 	.short	(.L_907 - .L_906)
.L_906:
        /*000c*/ 	.word	0x00000000
        /*0010*/ 	.short	0x0000
        /*0012*/ 	.short	0x0000
        /*0014*/ 	.byte	0x00, 0xf0, 0xe1, 0x02


	//----- nvinfo : EIATTR_SPARSE_MMA_MASK
	.align		4
.L_907:
        /*0018*/ 	.byte	0x03, 0x50
        /*001a*/ 	.short	0x0000


	//----- nvinfo : EIATTR_MAXREG_COUNT
	.align		4
        /*001c*/ 	.byte	0x03, 0x1b
        /*001e*/ 	.short	0x00a8


	//----- nvinfo : EIATTR_NUM_BARRIERS
	.align		4
        /*0020*/ 	.byte	0x02, 0x4c
        /*0022*/ 	.byte	0x01
	.zero		1


	//----- nvinfo : EIATTR_MERCURY_ISA_VERSION
	.align		4
        /*0024*/ 	.byte	0x03, 0x5f
        /*0026*/ 	.short	0x0101


	//----- nvinfo : EIATTR_INT_WARP_WIDE_INSTR_OFFSETS
	.align		4
        /*0028*/ 	.byte	0x04, 0x31
        /*002a*/ 	.short	(.L_909 - .L_908)


	//   ....[0]....
.L_908:
        /*002c*/ 	.word	0x000027b0


	//   ....[1]....
        /*0030*/ 	.word	0x000047e0


	//----- nvinfo : EIATTR_COOP_GROUP_MASK_REGIDS
	.align		4
.L_909:
        /*0034*/ 	.byte	0x04, 0x29
        /*0036*/ 	.short	(.L_911 - .L_910)


	//   ....[0]....
.L_910:
        /*0038*/ 	.word	0xffffffff


	//   ....[1]....
        /*003c*/ 	.word	0xffffffff


	//   ....[2]....
        /*0040*/ 	.word	0xffffffff


	//   ....[3]....
        /*0044*/ 	.word	0xffffffff


	//   ....[4]....
        /*0048*/ 	.word	0xffffffff


	//   ....[5]....
        /*004c*/ 	.word	0xffffffff


	//   ....[6]....
        /*0050*/ 	.word	0xffffffff


	//   ....[7]....
        /*0054*/ 	.word	0xffffffff


	//   ....[8]....
        /*0058*/ 	.word	0xffffffff


	//   ....[9]....
        /*005c*/ 	.word	0xffffffff


	//----- nvinfo : EIATTR_COOP_GROUP_INSTR_OFFSETS
	.align		4
.L_911:
        /*0060*/ 	.byte	0x04, 0x28
        /*0062*/ 	.short	(.L_913 - .L_912)


	//   ....[0]....
.L_912:
        /*0064*/ 	.word	0x00001690


	//   ....[1]....
        /*0068*/ 	.word	0x000016d0


	//   ....[2]....
        /*006c*/ 	.word	0x000017d0


	//   ....[3]....
        /*0070*/ 	.word	0x000017f0


	//   ....[4]....
        /*0074*/ 	.word	0x00001820


	//   ....[5]....
        /*0078*/ 	.word	0x00001840


	//   ....[6]....
        /*007c*/ 	.word	0x00001870


	//   ....[7]....
        /*0080*/ 	.word	0x00001890


	//   ....[8]....
        /*0084*/ 	.word	0x000018c0


	//   ....[9]....
        /*0088*/ 	.word	0x000018e0


	//----- nvinfo : EIATTR_EXIT_INSTR_OFFSETS
	.align		4
.L_913:
        /*008c*/ 	.byte	0x04, 0x1c
        /*008e*/ 	.short	(.L_915 - .L_914)


	//   ....[0]....
.L_914:
        /*0090*/ 	.word	0x000048d0


	//   ....[1]....
        /*0094*/ 	.word	0x00004a10


	//   ....[2]....
        /*0098*/ 	.word	0x00004c70


	//----- nvinfo : EIATTR_MAX_THREADS
	.align		4
.L_915:
        /*009c*/ 	.byte	0x04, 0x05
        /*009e*/ 	.short	(.L_917 - .L_916)
.L_916:
        /*00a0*/ 	.word	0x00000180
        /*00a4*/ 	.word	0x00000001
        /*00a8*/ 	.word	0x00000001


	//----- nvinfo : EIATTR_CRS_STACK_SIZE
	.align		4
.L_917:
        /*00ac*/ 	.byte	0x04, 0x1e
        /*00ae*/ 	.short	(.L_919 - .L_918)
.L_918:
        /*00b0*/ 	.word	0x00000000


	//----- nvinfo : EIATTR_CBANK_PARAM_SIZE
	.align		4
.L_919:
        /*00b4*/ 	.byte	0x03, 0x19
        /*00b6*/ 	.short	0x00b8


	//----- nvinfo : EIATTR_PARAM_CBANK
	.align		4
        /*00b8*/ 	.byte	0x04, 0x0a
        /*00ba*/ 	.short	(.L_921 - .L_920)
	.align		4
.L_920:
        /*00bc*/ 	.word	index@(.nv.constant0._Z35group_norm_nhwc_bwd_one_pass_kernelI11Fp16IOFp16WLi128ELi24ELi384EEv26Group_norm_nhwc_bwd_params)
        /*00c0*/ 	.short	0x0210
        /*00c2*/ 	.short	0x00b8


	//----- nvinfo : EIATTR_SW_WAR
	.align		4
.L_921:
        /*00c4*/ 	.byte	0x04, 0x36
        /*00c6*/ 	.short	(.L_923 - .L_922)
.L_922:
        /*00c8*/ 	.word	0x00000008
.L_923:


//--------------------- .nv.info._Z35group_norm_nhwc_bwd_one_pass_kernelI11Fp16IOFp16WLi256ELi24ELi384EEv26Group_norm_nhwc_bwd_params --------------------------
	.section	.nv.info._Z35group_norm_nhwc_bwd_one_pass_kernelI11Fp16IOFp16WLi256ELi24ELi384EEv26Group_norm_nhwc_bwd_params,"",@"SHT_CUDA_INFO"
	.sectionflags	@""
	.align	4


	//----- nvinfo : EIATTR_CUDA_API_VERSION
	.align		4
        /*0000*/ 	.byte	0x04, 0x37
        /*0002*/ 	.short	(.L_925 - .L_924)
.L_924:
        /*0004*/ 	.word	0x00000082


	//----- nvinfo : EIATTR_KPARAM_INFO
	.align		4
.L_925:
        /*0008*/ 	.byte	0x04, 0x17
        /*000a*/ 	.short	(.L_927 - .L_926)
.L_926:
        /*000c*/ 	.word	0x00000000
        /*0010*/ 	.short	0x0000
        /*0012*/ 	.short	0x0000
        /*0014*/ 	.byte	0x00, 0xf0, 0xe1, 0x02


	//----- nvinfo : EIATTR_SPARSE_MMA_MASK
	.align		4
.L_927:
        /*0018*/ 	.byte	0x03, 0x50
        /*001a*/ 	.short	0x0000


	//----- nvinfo : EIATTR_MAXREG_COUNT
	.align		4
        /*001c*/ 	.byte	0x03, 0x1b
        /*001e*/ 	.short	0x00a8


	//----- nvinfo : EIATTR_NUM_BARRIERS
	.align		4
        /*0020*/ 	.byte	0x02, 0x4c
        /*0022*/ 	.byte	0x01
	.zero		1


	//----- nvinfo : EIATTR_MERCURY_ISA_VERSION
	.align		4
        /*0024*/ 	.byte	0x03, 0x5f
        /*0026*/ 	.short	0x0101


	//----- nvinfo : EIATTR_INT_WARP_WIDE_INSTR_OFFSETS
	.align		4
        /*0028*/ 	.byte	0x04, 0x31
        /*002a*/ 	.short	(.L_929 - .L_928)


	//   ....[0]....
.L_928:
        /*002c*/ 	.word	0x00003640


	//   ....[1]....
        /*0030*/ 	.word	0x00006300


	//----- nvinfo : EIATTR_COOP_GROUP_MASK_REGIDS
	.align		4
.L_929:
        /*0034*/ 	.byte	0x04, 0x29
        /*0036*/ 	.short	(.L_931 - .L_930)


	//   ....[0]....
.L_930:
        /*0038*/ 	.word	0xffffffff


	//   ....[1]....
        /*003c*/ 	.word	0xffffffff


	//   ....[2]....
        /*0040*/ 	.word	0xffffffff


	//   ....[3]....
        /*0044*/ 	.word	0xffffffff


	//   ....[4]....
        /*0048*/ 	.word	0xffffffff


	//   ....[5]....
        /*004c*/ 	.word	0xffffffff


	//   ....[6]....
        /*0050*/ 	.word	0xffffffff


	//   ....[7]....
        /*0054*/ 	.word	0xffffffff


	//   ....[8]....
        /*0058*/ 	.word	0xffffffff


	//   ....[9]....
        /*005c*/ 	.word	0xffffffff


	//----- nvinfo : EIATTR_COOP_GROUP_INSTR_OFFSETS
	.align		4
.L_931:
        /*0060*/ 	.byte	0x04, 0x28
        /*0062*/ 	.short	(.L_933 - .L_932)


	//   ....[0]....
.L_932:
        /*0064*/ 	.word	0x000025d0


	//   ....[1]....
        /*0068*/ 	.word	0x00002610


	//   ....[2]....
        /*006c*/ 	.word	0x000026b0


	//   ....[3]....
        /*0070*/ 	.word	0x000026d0


	//   ....[4]....
        /*0074*/ 	.word	0x00002700


	//   ....[5]....
        /*0078*/ 	.word	0x00002720


	//   ....[6]....
        /*007c*/ 	.word	0x00002750


	//   ....[7]....
        /*0080*/ 	.word	0x00002770


	//   ....[8]....
        /*0084*/ 	.word	0x000027a0


	//   ....[9]....
        /*0088*/ 	.word	0x000027c0


	//----- nvinfo : EIATTR_EXIT_INSTR_OFFSETS
	.align		4
.L_933:
        /*008c*/ 	.byte	0x04, 0x1c
        /*008e*/ 	.short	(.L_935 - .L_934)


	//   ....[0]....
.L_934:
        /*0090*/ 	.word	0x00006390


	//   ....[1]....
        /*0094*/ 	.word	0x000064d0


	//   ....[2]....
        /*0098*/ 	.word	0x00006740


	//----- nvinfo : EIATTR_MAX_THREADS
	.align		4
.L_935:
        /*009c*/ 	.byte	0x04, 0x05
        /*009e*/ 	.short	(.L_937 - .L_936)
.L_936:
        /*00a0*/ 	.word	0x00000180
        /*00a4*/ 	.word	0x00000001
        /*00a8*/ 	.word	0x00000001


	//----- nvinfo : EIATTR_CRS_STACK_SIZE
	.align		4
.L_937:
        /*00ac*/ 	.byte	0x04, 0x1e
        /*00ae*/ 	.short	(.L_939 - .L_938)
.L_938:
        /*00b0*/ 	.word	0x00000000


	//----- nvinfo : EIATTR_CBANK_PARAM_SIZE
	.align		4
.L_939:
        /*00b4*/ 	.byte	0x03, 0x19
        /*00b6*/ 	.short	0x00b8


	//----- nvinfo : EIATTR_PARAM_CBANK
	.align		4
        /*00b8*/ 	.byte	0x04, 0x0a
        /*00ba*/ 	.short	(.L_941 - .L_940)
	.align		4
.L_940:
        /*00bc*/ 	.word	index@(.nv.constant0._Z35group_norm_nhwc_bwd_one_pass_kernelI11Fp16IOFp16WLi256ELi24ELi384EEv26Group_norm_nhwc_bwd_params)
        /*00c0*/ 	.short	0x0210
        /*00c2*/ 	.short	0x00b8


	//----- nvinfo : EIATTR_SW_WAR
	.align		4
.L_941:
        /*00c4*/ 	.byte	0x04, 0x36
        /*00c6*/ 	.short	(.L_943 - .L_942)
.L_942:
        /*00c8*/ 	.word	0x00000008
.L_943:


//--------------------- .nv.info._Z35group_norm_nhwc_bwd_one_pass_kernelI11Fp16IOFp16WLi512ELi24ELi384EEv26Group_norm_nhwc_bwd_params --------------------------
	.section	.nv.info._Z35group_norm_nhwc_bwd_one_pass_kernelI11Fp16IOFp16WLi512ELi24ELi384EEv26Group_norm_nhwc_bwd_params,"",@"SHT_CUDA_INFO"
	.sectionflags	@""
	.align	4


	//----- nvinfo : EIATTR_CUDA_API_VERSION
	.align		4
        /*0000*/ 	.byte	0x04, 0x37
        /*0002*/ 	.short	(.L_945 - .L_944)
.L_944:
        /*0004*/ 	.word	0x00000082


	//----- nvinfo : EIATTR_KPARAM_INFO
	.align		4
.L_945:
        /*0008*/ 	.byte	0x04, 0x17
        /*000a*/ 	.short	(.L_947 - .L_946)
.L_946:
        /*000c*/ 	.word	0x00000000
        /*0010*/ 	.short	0x0000
        /*0012*/ 	.short	0x0000
        /*0014*/ 	.byte	0x00, 0xf0, 0xe1, 0x02


	//----- nvinfo : EIATTR_SPARSE_MMA_MASK
	.align		4
.L_947:
        /*0018*/ 	.byte	0x03, 0x50
        /*001a*/ 	.short	0x0000


	//----- nvinfo : EIATTR_MAXREG_COUNT
	.align		4
        /*001c*/ 	.byte	0x03, 0x1b
        /*001e*/ 	.short	0x00a8


	//----- nvinfo : EIATTR_NUM_BARRIERS
	.align		4
        /*0020*/ 	.byte	0x02, 0x4c
        /*0022*/ 	.byte	0x01
	.zero		1


	//----- nvinfo : EIATTR_MERCURY_ISA_VERSION
	.align		4
        /*0024*/ 	.byte	0x03, 0x5f
        /*0026*/ 	.short	0x0101


	//----- nvinfo : EIATTR_INT_WARP_WIDE_INSTR_OFFSETS
	.align		4
        /*0028*/ 	.byte	0x04, 0x31
        /*002a*/ 	.short	(.L_949 - .L_948)


	//   ....[0]....
.L_948:
        /*002c*/ 	.word	0x00005700


	//   ....[1]....
        /*0030*/ 	.word	0x00009d00


	//----- nvinfo : EIATTR_COOP_GROUP_MASK_REGIDS
	.align		4
.L_949:
        /*0034*/ 	.byte	0x04, 0x29
        /*0036*/ 	.short	(.L_951 - .L_950)


	//   ....[0]....
.L_950:
        /*0038*/ 	.word	0xffffffff


	//   ....[1]....
        /*003c*/ 	.word	0xffffffff


	//   ....[2]....
        /*0040*/ 	.word	0xffffffff


	//   ....[3]....
        /*0044*/ 	.word	0xffffffff


	//   ....[4]....
        /*0048*/ 	.word	0xffffffff


	//   ....[5]....
        /*004c*/ 	.word	0xffffffff


	//   ....[6]....
        /*0050*/ 	.word	0xffffffff


	//   ....[7]....
        /*0054*/ 	.word	0xffffffff


	//   ....[8]....
        /*0058*/ 	.word	0xffffffff


	//   ....[9]....
        /*005c*/ 	.word	0xffffffff


	//----- nvinfo : EIATTR_COOP_GROUP_INSTR_OFFSETS
	.align		4
.L_951:
        /*0060*/ 	.byte	0x04, 0x28
        /*0062*/ 	.short	(.L_953 - .L_952)


	//   ....[0]....
.L_952:
        /*0064*/ 	.word	0x000045a0


	//   ....[1]....
        /*0068*/ 	.word	0x000045e0


	//   ....[2]....
        /*006c*/ 	.word	0x00004710


	//   ....[3]....
        /*0070*/ 	.word	0x00004730


	//   ....[4]....
        /*0074*/ 	.word	0x00004760


	//   ....[5]....
        /*0078*/ 	.word	0x00004780


	//   ....[6]....
        /*007c*/ 	.word	0x000047b0


	//   ....[7]....
        /*0080*/ 	.word	0x000047d0


	//   ....[8]....
        /*0084*/ 	.word	0x00004800


	//   ....[9]....
        /*0088*/ 	.word	0x00004820


	//----- nvinfo : EIATTR_EXIT_INSTR_OFFSETS
	.align		4
.L_953:
        /*008c*/ 	.byte	0x04, 0x1c
        /*008e*/ 	.short	(.L_955 - .L_954)


	//   ....[0]....
.L_954:
        /*0090*/ 	.word	0x00009d90


	//   ....[1]....
        /*0094*/ 	.word	0x00009ed0


	//   ....[2]....
        /*0098*/ 	.word	0x0000a130


	//----- nvinfo : EIATTR_MAX_THREADS
	.align		4
.L_955:
        /*009c*/ 	.byte	0x04, 0x05
        /*009e*/ 	.short	(.L_957 - .L_956)
.L_956:
        /*00a0*/ 	.word	0x00000180
        /*00a4*/ 	.word	0x00000001
        /*00a8*/ 	.word	0x00000001


	//----- nvinfo : EIATTR_CRS_STACK_SIZE
	.align		4
.L_957:
        /*00ac*/ 	.byte	0x04, 0x1e
        /*00ae*/ 	.short	(.L_959 - .L_958)
.L_958:
        /*00b0*/ 	.word	0x00000000


	//----- nvinfo : EIATTR_CBANK_PARAM_SIZE
	.align		4
.L_959:
        /*00b4*/ 	.byte	0x03, 0x19
        /*00b6*/ 	.short	0x00b8


	//----- nvinfo : EIATTR_PARAM_CBANK
	.align		4
        /*00b8*/ 	.byte	0x04, 0x0a
        /*00ba*/ 	.short	(.L_961 - .L_960)
	.align		4
.L_960:
        /*00bc*/ 	.word	index@(.nv.constant0._Z35group_norm_nhwc_bwd_one_pass_kernelI11Fp16IOFp16WLi512ELi24ELi384EEv26Group_norm_nhwc_bwd_params)
        /*00c0*/ 	.short	0x0210
        /*00c2*/ 	.short	0x00b8


	//----- nvinfo : EIATTR_SW_WAR
	.align		4
.L_961:
        /*00c4*/ 	.byte	0x04, 0x36
        /*00c6*/ 	.short	(.L_963 - .L_962)
.L_962:
        /*00c8*/ 	.word	0x00000008
.L_963:


//--------------------- .nv.info._Z35group_norm_nhwc_bwd_one_pass_kernelI11Fp32IOFp32WLi64ELi24ELi384EEv26Group_norm_nhwc_bwd_params --------------------------
	.section	.nv.info._Z35group_norm_nhwc_bwd_one_pass_kernelI11Fp32IOFp32WLi64ELi24ELi384EEv26Group_norm_nhwc_bwd_params,"",@"SHT_CUDA_INFO"
	.sectionflags	@""
	.align	4


	//----- nvinfo : EIATTR_CUDA_API_VERSION
	.align		4
        /*0000*/ 	.byte	0x04, 0x37
        /*0002*/ 	.short	(.L_965 - .L_964)
.L_964:
        /*0004*/ 	.word	0x00000082


	//----- nvinfo : EIATTR_KPARAM_INFO
	.align		4
.L_965:
        /*0008*/ 	.byte	0x04, 0x17
        /*000a*/ 	.short	(.L_967 - .L_966)
.L_966:
        /*000c*/ 	.word	0x00000000
        /*0010*/ 	.short	0x0000
        /*0012*/ 	.short	0x0000
        /*0014*/ 	.byte	0x00, 0xf0, 0xe1, 0x02


	//----- nvinfo : EIATTR_SPARSE_MMA_MASK
	.align		4
.L_967:
        /*0018*/ 	.byte	0x03, 0x50
        /*001a*/ 	.short	0x0000


	//----- nvinfo : EIATTR_MAXREG_COUNT
	.align		4
        /*001c*/ 	.byte	0x03, 0x1b
        /*001e*/ 	.short	0x00a8


	//----- nvinfo : EIATTR_NUM_BARRIERS
	.align		4
        /*0020*/ 	.byte	0x02, 0x4c
        /*0022*/ 	.byte	0x01
	.zero		1


	//----- nvinfo : EIATTR_MERCURY_ISA_VERSION
	.align		4
        /*0024*/ 	.byte	0x03, 0x5f
        /*0026*/ 	.short	0x0101


	//----- nvinfo : EIATTR_INT_WARP_WIDE_INSTR_OFFSETS
	.align		4
        /*0028*/ 	.byte	0x04, 0x31
        /*002a*/ 	.short	(.L_969 - .L_968)


	//   ....[0]....
.L_968:
        /*002c*/ 	.word	0x00001ef0


	//   ....[1]....
        /*0030*/ 	.word	0x00003710


	//----- nvinfo : EIATTR_COOP_GROUP_MASK_REGIDS
	.align		4
.L_969:
        /*0034*/ 	.byte	0x04, 0x29
        /*0036*/ 	.short	(.L_971 - .L_970)


	//   ....[0]....
.L_970:
        /*0038*/ 	.word	0xffffffff


	//   ....[1]....
        /*003c*/ 	.word	0xffffffff


	//   ....[2]....
        /*0040*/ 	.word	0xffffffff


	//   ....[3]....
        /*0044*/ 	.word	0xffffffff


	//   ....[4]....
        /*0048*/ 	.word	0xffffffff


	//   ....[5]....
        /*004c*/ 	.word	0xffffffff


	//   ....[6]....
        /*0050*/ 	.word	0xffffffff


	//   ....[7]....
        /*0054*/ 	.word	0xffffffff


	//   ....[8]....
        /*0058*/ 	.word	0xffffffff


	//   ....[9]....
        /*005c*/ 	.word	0xffffffff


	//----- nvinfo : EIATTR_COOP_GROUP_INSTR_OFFSETS
	.align		4
.L_971:
        /*0060*/ 	.byte	0x04, 0x28
        /*0062*/ 	.short	(.L_973 - .L_972)


	//   ....[0]....
.L_972:
        /*0064*/ 	.word	0x00000e70


	//   ....[1]....
        /*0068*/ 	.word	0x00000eb0


	//   ....[2]....
        /*006c*/ 	.word	0x00000f00


	//   ....[3]....
        /*0070*/ 	.word	0x00000f20


	//   ....[4]....
        /*0074*/ 	.word	0x00000f50


	//   ....[5]....
        /*0078*/ 	.word	0x00000f70


	//   ....[6]....
        /*007c*/ 	.word	0x00000fa0


	//   ....[7]....
        /*0080*/ 	.word	0x00000fc0


	//   ....[8]....
        /*0084*/ 	.word	0x00000ff0


	//   ....[9]....
        /*0088*/ 	.word	0x00001010


	//----- nvinfo : EIATTR_EXIT_INSTR_OFFSETS
	.align		4
.L_973:
        /*008c*/ 	.byte	0x04, 0x1c
        /*008e*/ 	.short	(.L_975 - .L_974)


	//   ....[0]....
.L_974:
        /*0090*/ 	.word	0x00003800


	//   ....[1]....
        /*0094*/ 	.word	0x00003940


	//   ....[2]....
        /*0098*/ 	.word	0x00003b80


	//----- nvinfo : EIATTR_MAX_THREADS
	.align		4
.L_975:
        /*009c*/ 	.byte	0x04, 0x05
        /*009e*/ 	.short	(.L_977 - .L_976)
.L_976:
        /*00a0*/ 	.word	0x00000180
        /*00a4*/ 	.word	0x00000001
        /*00a8*/ 	.word	0x00000001


	//----- nvinfo : EIATTR_CRS_STACK_SIZE
	.align		4
.L_977:
        /*00ac*/ 	.byte	0x04, 0x1e
        /*00ae*/ 	.short	(.L_979 - .L_978)
.L_978:
        /*00b0*/ 	.word	0x00000000


	//----- nvinfo : EIATTR_CBANK_PARAM_SIZE
	.align		4
.L_979:
        /*00b4*/ 	.byte	0x03, 0x19
        /*00b6*/ 	.short	0x00b8


	//----- nvinfo : EIATTR_PARAM_CBANK
	.align		4
        /*00b8*/ 	.byte	0x04, 0x0a
        /*00ba*/ 	.short	(.L_981 - .L_980)
	.align		4
.L_980:
        /*00bc*/ 	.word	index@(.nv.constant0._Z35group_norm_nhwc_bwd_one_pass_kernelI11Fp32IOFp32WLi64ELi24ELi384EEv26Group_norm_nhwc_bwd_params)
        /*00c0*/ 	.short	0x0210
        /*00c2*/ 	.short	0x00b8


	//----- nvinfo : EIATTR_SW_WAR
	.align		4
.L_981:
        /*00c4*/ 	.byte	0x04, 0x36
        /*00c6*/ 	.short	(.L_983 - .L_982)
.L_982:
        /*00c8*/ 	.word	0x00000008
.L_983:


//--------------------- .nv.info._Z35group_norm_nhwc_bwd_one_pass_kernelI11Fp32IOFp32WLi128ELi24ELi384EEv26Group_norm_nhwc_bwd_params --------------------------
	.section	.nv.info._Z35group_norm_nhwc_bwd_one_pass_kernelI11Fp32IOFp32WLi128ELi24ELi384EEv26Group_norm_nhwc_bwd_params,"",@"SHT_CUDA_INFO"
	.sectionflags	@""
	.align	4


	//----- nvinfo : EIATTR_CUDA_API_VERSION
	.align		4
        /*0000*/ 	.byte	0x04, 0x37
        /*0002*/ 	.short	(.L_985 - .L_984)
.L_984:
        /*0004*/ 	.word	0x00000082


	//----- nvinfo : EIATTR_KPARAM_INFO
	.align		4
.L_985:
        /*0008*/ 	.byte	0x04, 0x17
        /*000a*/ 	.short	(.L_987 - .L_986)
.L_986:
        /*000c*/ 	.word	0x00000000
        /*0010*/ 	.short	0x0000
        /*0012*/ 	.short	0x0000
        /*0014*/ 	.byte	0x00, 0xf0, 0xe1, 0x02


	//----- nvinfo : EIATTR_SPARSE_MMA_MASK
	.align		4
.L_987:
        /*0018*/ 	.byte	0x03, 0x50
        /*001a*/ 	.short	0x0000


	//----- nvinfo : EIATTR_MAXREG_COUNT
	.align		4
        /*001c*/ 	.byte	0x03, 0x1b
        /*001e*/ 	.short	0x00a8


	//----- nvinfo : EIATTR_NUM_BARRIERS
	.align		4
        /*0020*/ 	.byte	0x02, 0x4c
        /*0022*/ 	.byte	0x01
	.zero		1


	//----- nvinfo : EIATTR_MERCURY_ISA_VERSION
	.align		4
        /*0024*/ 	.byte	0x03, 0x5f
        /*0026*/ 	.short	0x0101


	//----- nvinfo : EIATTR_INT_WARP_WIDE_INSTR_OFFSETS
	.align		4
        /*0028*/ 	.byte	0x04, 0x31
        /*002a*/ 	.short	(.L_989 - .L_988)


	//   ....[0]....
.L_988:
        /*002c*/ 	.word	0x00002670


	//   ....[1]....
        /*0030*/ 	.word	0x00004440


	//----- nvinfo : EIATTR_COOP_GROUP_MASK_REGIDS
	.align		4
.L_989:
        /*0034*/ 	.byte	0x04, 0x29
        /*0036*/ 	.short	(.L_991 - .L_990)


	//   ....[0]....
.L_990:
        /*0038*/ 	.word	0xffffffff


	//   ....[1]....
        /*003c*/ 	.word	0xffffffff


	//   ....[2]....
        /*0040*/ 	.word	0xffffffff


	//   ....[3]....
        /*0044*/ 	.word	0xffffffff


	//   ....[4]....
        /*0048*/ 	.word	0xffffffff


	//   ....[5]....
        /*004c*/ 	.word	0xffffffff


	//   ....[6]....
        /*0050*/ 	.word	0xffffffff


	//   ....[7]....
        /*0054*/ 	.word	0xffffffff


	//   ....[8]....
        /*0058*/ 	.word	0xffffffff


	//   ....[9]....
        /*005c*/ 	.word	0xffffffff


	//----- nvinfo : EIATTR_COOP_GROUP_INSTR_OFFSETS
	.align		4
.L_991:
        /*0060*/ 	.byte	0x04, 0x28
        /*0062*/ 	.short	(.L_993 - .L_992)


	//   ....[0]....
.L_992:
        /*0064*/ 	.word	0x00001570


	//   ....[1]....
        /*0068*/ 	.word	0x000015b0


	//   ....[2]....
        /*006c*/ 	.word	0x000016c0


	//   ....[3]....
        /*0070*/ 	.word	0x000016e0


	//   ....[4]....
        /*0074*/ 	.word	0x00001710


	//   ....[5]....
        /*0078*/ 	.word	0x00001730


	//   ....[6]....
        /*007c*/ 	.word	0x00001760


	//   ....[7]....
        /*0080*/ 	.word	0x00001780


	//   ....[8]....
        /*0084*/ 	.word	0x000017b0


	//   ....[9]....
        /*0088*/ 	.word	0x000017d0


	//----- nvinfo : EIATTR_EXIT_INSTR_OFFSETS
	.align		4
.L_993:
        /*008c*/ 	.byte	0x04, 0x1c
        /*008e*/ 	.short	(.L_995 - .L_994)


	//   ....[0]....
.L_994:
        /*0090*/ 	.word	0x00004530


	//   ....[1]....
        /*0094*/ 	.word	0x00004670


	//   ....[2]....
        /*0098*/ 	.word	0x000048b0


	//----- nvinfo : EIATTR_MAX_THREADS
	.align		4
.L_995:
        /*009c*/ 	.byte	0x04, 0x05
        /*009e*/ 	.short	(.L_997 - .L_996)
.L_996:
        /*00a0*/ 	.word	0x00000180
        /*00a4*/ 	.word	0x00000001
        /*00a8*/ 	.word	0x00000001


	//----- nvinfo : EIATTR_CRS_STACK_SIZE
	.align		4
.L_997:
        /*00ac*/ 	.byte	0x04, 0x1e
        /*00ae*/ 	.short	(.L_999 - .L_998)
.L_998:
        /*00b0*/ 	.word	0x00000000


	//----- nvinfo : EIATTR_CBANK_PARAM_SIZE
	.align		4
.L_999:
        /*00b4*/ 	.byte	0x03, 0x19
        /*00b6*/ 	.short	0x00b8


	//----- nvinfo : EIATTR_PARAM_CBANK
	.align		4
        /*00b8*/ 	.byte	0x04, 0x0a
        /*00ba*/ 	.short	(.L_1001 - .L_1000)
	.align		4
.L_1000:
        /*00bc*/ 	.word	index@(.nv.constant0._Z35group_norm_nhwc_bwd_one_pass_kernelI11Fp32IOFp32WLi128ELi24ELi384EEv26Group_norm_nhwc_bwd_params)
        /*00c0*/ 	.short	0x0210
        /*00c2*/ 	.short	0x00b8


	//----- nvinfo : EIATTR_SW_WAR
	.align		4
.L_1001:
        /*00c4*/ 	.byte	0x04, 0x36
        /*00c6*/ 	.short	(.L_1003 - .L_1002)
.L_1002:
        /*00c8*/ 	.word	0x00000008
.L_1003:


//--------------------- .nv.info._Z35group_norm_nhwc_bwd_one_pass_kernelI11Fp32IOFp32WLi256ELi24ELi384EEv26Group_norm_nhwc_bwd_params --------------------------
	.section	.nv.info._Z35group_norm_nhwc_bwd_one_pass_kernelI11Fp32IOFp32WLi256ELi24ELi384EEv26Group_norm_nhwc_bwd_params,"",@"SHT_CUDA_INFO"
	.sectionflags	@""
	.align	4


	//----- nvinfo : EIATTR_CUDA_API_VERSION
	.align		4
        /*0000*/ 	.byte	0x04, 0x37
        /*0002*/ 	.short	(.L_1005 - .L_1004)
.L_1004:
        /*0004*/ 	.word	0x00000082


	//----- nvinfo : EIATTR_KPARAM_INFO
	.align		4
.L_1005:
        /*0008*/ 	.byte	0x04, 0x17
        /*000a*/ 	.short	(.L_1007 - .L_1006)
.L_1006:
        /*000c*/ 	.word	0x00000000
        /*0010*/ 	.short	0x0000
        /*0012*/ 	.short	0x0000
        /*0014*/ 	.byte	0x00, 0xf0, 0xe1, 0x02


	//----- nvinfo : EIATTR_SPARSE_MMA_MASK
	.align		4
.L_1007:
        /*0018*/ 	.byte	0x03, 0x50
        /*001a*/ 	.short	0x0000


	//----- nvinfo : EIATTR_MAXREG_COUNT
	.align		4
        /*001c*/ 	.byte	0x03, 0x1b
        /*001e*/ 	.short	0x00a8


	//----- nvinfo : EIATTR_NUM_BARRIERS
	.align		4
        /*0020*/ 	.byte	0x02, 0x4c
        /*0022*/ 	.byte	0x01
	.zero		1


	//----- nvinfo : EIATTR_MERCURY_ISA_VERSION
	.align		4
        /*0024*/ 	.byte	0x03, 0x5f
        /*0026*/ 	.short	0x0101


	//----- nvinfo : EIATTR_INT_WARP_WIDE_INSTR_OFFSETS
	.align		4
        /*0028*/ 	.byte	0x04, 0x31
        /*002a*/ 	.short	(.L_1009 - .L_1008)


	//   ....[0]....
.L_1008:
        /*002c*/ 	.word	0x00003690


	//   ....[1]....
        /*0030*/ 	.word	0x00005f50


	//----- nvinfo : EIATTR_COOP_GROUP_MASK_REGIDS
	.align		4
.L_1009:
        /*0034*/ 	.byte	0x04, 0x29
        /*0036*/ 	.short	(.L_1011 - .L_1010)


	//   ....[0]....
.L_1010:
        /*0038*/ 	.word	0xffffffff


	//   ....[1]....
        /*003c*/ 	.word	0xffffffff


	//   ....[2]....
        /*0040*/ 	.word	0xffffffff


	//   ....[3]....
        /*0044*/ 	.word	0xffffffff


	//   ....[4]....
        /*0048*/ 	.word	0xffffffff


	//   ....[5]....
        /*004c*/ 	.word	0xffffffff


	//   ....[6]....
        /*0050*/ 	.word	0xffffffff


	//   ....[7]....
        /*0054*/ 	.word	0xffffffff


	//   ....[8]....
        /*0058*/ 	.word	0xffffffff


	//   ....[9]....
        /*005c*/ 	.word	0xffffffff


	//----- nvinfo : EIATTR_COOP_GROUP_INSTR_OFFSETS
	.align		4
.L_1011:
        /*0060*/ 	.byte	0x04, 0x28
        /*0062*/ 	.short	(.L_1013 - .L_1012)


	//   ....[0]....
.L_1012:
        /*0064*/ 	.word	0x000024f0


	//   ....[1]....
        /*0068*/ 	.word	0x00002530


	//   ....[2]....
        /*006c*/ 	.word	0x00002680


	//   ....[3]....
        /*0070*/ 	.word	0x000026a0


	//   ....[4]....
        /*0074*/ 	.word	0x000026d0


	//   ....[5]....
        /*0078*/ 	.word	0x000026f0


	//   ....[6]....
        /*007c*/ 	.word	0x00002720


	//   ....[7]....
        /*0080*/ 	.word	0x00002740


	//   ....[8]....
        /*0084*/ 	.word	0x00002770


	//   ....[9]....
        /*0088*/ 	.word	0x00002790


	//----- nvinfo : EIATTR_EXIT_INSTR_OFFSETS
	.align		4
.L_1013:
        /*008c*/ 	.byte	0x04, 0x1c
        /*008e*/ 	.short	(.L_1015 - .L_1014)


	//   ....[0]....
.L_1014:
        /*0090*/ 	.word	0x00005fe0


	//   ....[1]....
        /*0094*/ 	.word	0x00006120


	//   ....[2]....
        /*0098*/ 	.word	0x00006360


	//----- nvinfo : EIATTR_MAX_THREADS
	.align		4
.L_1015:
        /*009c*/ 	.byte	0x04, 0x05
        /*009e*/ 	.short	(.L_1017 - .L_1016)
.L_1016:
        /*00a0*/ 	.word	0x00000180
        /*00a4*/ 	.word	0x00000001
        /*00a8*/ 	.word	0x00000001


	//----- nvinfo : EIATTR_CRS_STACK_SIZE
	.align		4
.L_1017:
        /*00ac*/ 	.byte	0x04, 0x1e
        /*00ae*/ 	.short	(.L_1019 - .L_1018)
.L_1018:
        /*00b0*/ 	.word	0x00000000


	//----- nvinfo : EIATTR_CBANK_PARAM_SIZE
	.align		4
.L_1019:
        /*00b4*/ 	.byte	0x03, 0x19
        /*00b6*/ 	.short	0x00b8


	//----- nvinfo : EIATTR_PARAM_CBANK
	.align		4
        /*00b8*/ 	.byte	0x04, 0x0a
        /*00ba*/ 	.short	(.L_1021 - .L_1020)
	.align		4
.L_1020:
        /*00bc*/ 	.word	index@(.nv.constant0._Z35group_norm_nhwc_bwd_one_pass_kernelI11Fp32IOFp32WLi256ELi24ELi384EEv26Group_norm_nhwc_bwd_params)
        /*00c0*/ 	.short	0x0210
        /*00c2*/ 	.short	0x00b8


	//----- nvinfo : EIATTR_SW_WAR
	.align		4
.L_1021:
        /*00c4*/ 	.byte	0x04, 0x36
        /*00c6*/ 	.short	(.L_1023 - .L_1022)
.L_1022:
        /*00c8*/ 	.word	0x00000008
.L_1023:


//--------------------- .nv.info._Z35group_norm_nhwc_bwd_one_pass_kernelI11Fp32IOFp32WLi512ELi24ELi384EEv26Group_norm_nhwc_bwd_params --------------------------
	.section	.nv.info._Z35group_norm_nhwc_bwd_one_pass_kernelI11Fp32IOFp32WLi512ELi24ELi384EEv26Group_norm_nhwc_bwd_params,"",@"SHT_CUDA_INFO"
	.sectionflags	@""
	.align	4


	//----- nvinfo : EIATTR_CUDA_API_VERSION
	.align		4
        /*0000*/ 	.byte	0x04, 0x37
        /*0002*/ 	.short	(.L_1025 - .L_1024)
.L_1024:
        /*0004*/ 	.word	0x00000082


	//----- nvinfo : EIATTR_KPARAM_INFO
	.align		4
.L_1025:
        /*0008*/ 	.byte	0x04, 0x17
        /*000a*/ 	.short	(.L_1027 - .L_1026)
.L_1026:
        /*000c*/ 	.word	0x00000000
        /*0010*/ 	.short	0x0000
        /*0012*/ 	.short	0x0000
        /*0014*/ 	.byte	0x00, 0xf0, 0xe1, 0x02


	//----- nvinfo : EIATTR_SPARSE_MMA_MASK
	.align		4
.L_1027:
        /*0018*/ 	.byte	0x03, 0x50
        /*001a*/ 	.short	0x0000


	//----- nvinfo : EIATTR_MAXREG_COUNT
	.align		4
        /*001c*/ 	.byte	0x03, 0x1b
        /*001e*/ 	.short	0x00a8


	//----- nvinfo : EIATTR_NUM_BARRIERS
	.align		4
        /*0020*/ 	.byte	0x02, 0x4c
        /*0022*/ 	.byte	0x01
	.zero		1


	//----- nvinfo : EIATTR_MERCURY_ISA_VERSION
	.align		4
        /*0024*/ 	.byte	0x03, 0x5f
        /*0026*/ 	.short	0x0101


	//----- nvinfo : EIATTR_INT_WARP_WIDE_INSTR_OFFSETS
	.align		4
        /*0028*/ 	.byte	0x04, 0x31
        /*002a*/ 	.short	(.L_1029 - .L_1028)


	//   ....[0]....
.L_1028:
        /*002c*/ 	.word	0x00005520


	//   ....[1]....
        /*0030*/ 	.word	0x00009220


	//----- nvinfo : EIATTR_COOP_GROUP_MASK_REGIDS
	.align		4
.L_1029:
        /*0034*/ 	.byte	0x04, 0x29
        /*0036*/ 	.short	(.L_1031 - .L_1030)


	//   ....[0]....
.L_1030:
        /*0038*/ 	.word	0xffffffff


	//   ....[1]....
        /*003c*/ 	.word	0xffffffff


	//   ....[2]....
        /*0040*/ 	.word	0xffffffff


	//   ....[3]....
        /*0044*/ 	.word	0xffffffff


	//   ....[4]....
        /*0048*/ 	.word	0xffffffff


	//   ....[5]....
        /*004c*/ 	.word	0xffffffff


	//   ....[6]....
        /*0050*/ 	.word	0xffffffff


	//   ....[7]....
        /*0054*/ 	.word	0xffffffff


	//   ....[8]....
        /*0058*/ 	.word	0xffffffff


	//   ....[9]....
        /*005c*/ 	.word	0xffffffff


	//----- nvinfo : EIATTR_COOP_GROUP_INSTR_OFFSETS
	.align		4
.L_1031:
        /*0060*/ 	.byte	0x04, 0x28
        /*0062*/ 	.short	(.L_1033 - .L_1032)


	//   ....[0]....
.L_1032:
        /*0064*/ 	.word	0x00004130


	//   ....[1]....
        /*0068*/ 	.word	0x00004140


	//   ....[2]....
        /*006c*/ 	.word	0x00004190


	//   ....[3]....
        /*0070*/ 	.word	0x000041b0


	//   ....[4]....
        /*0074*/ 	.word	0x000041e0


	//   ....[5]....
        /*0078*/ 	.word	0x00004200


	//   ....[6]....
        /*007c*/ 	.word	0x00004230


	//   ....[7]....
        /*0080*/ 	.word	0x00004250


	//   ....[8]....
        /*0084*/ 	.word	0x00004280


	//   ....[9]....
        /*0088*/ 	.word	0x000042a0


	//----- nvinfo : EIATTR_EXIT_INSTR_OFFSETS
	.align		4
.L_1033:
        /*008c*/ 	.byte	0x04, 0x1c
        /*008e*/ 	.short	(.L_1035 - .L_1034)


	//   ....[0]....
.L_1034:
        /*0090*/ 	.word	0x000092b0


	//   ....[1]....
        /*0094*/ 	.word	0x000093f0


	//   ....[2]....
        /*0098*/ 	.word	0x00009630


	//----- nvinfo : EIATTR_MAX_THREADS
	.align		4
.L_1035:
        /*009c*/ 	.byte	0x04, 0x05
        /*009e*/ 	.short	(.L_1037 - .L_1036)
.L_1036:
        /*00a0*/ 	.word	0x00000180
        /*00a4*/ 	.word	0x00000001
        /*00a8*/ 	.word	0x00000001


	//----- nvinfo : EIATTR_CRS_STACK_SIZE
	.align		4
.L_1037:
        /*00ac*/ 	.byte	0x04, 0x1e
        /*00ae*/ 	.short	(.L_1039 - .L_1038)
.L_1038:
        /*00b0*/ 	.word	0x00000000


	//----- nvinfo : EIATTR_CBANK_PARAM_SIZE
	.align		4
.L_1039:
        /*00b4*/ 	.byte	0x03, 0x19
        /*00b6*/ 	.short	0x00b8


	//----- nvinfo : EIATTR_PARAM_CBANK
	.align		4
        /*00b8*/ 	.byte	0x04, 0x0a
        /*00ba*/ 	.short	(.L_1041 - .L_1040)
	.align		4
.L_1040:
        /*00bc*/ 	.word	index@(.nv.constant0._Z35group_norm_nhwc_bwd_one_pass_kernelI11Fp32IOFp32WLi512ELi24ELi384EEv26Group_norm_nhwc_bwd_params)
        /*00c0*/ 	.short	0x0210
        /*00c2*/ 	.short	0x00b8


	//----- nvinfo : EIATTR_SW_WAR
	.align		4
.L_1041:
        /*00c4*/ 	.byte	0x04, 0x36
        /*00c6*/ 	.short	(.L_1043 - .L_1042)
.L_1042:
        /*00c8*/ 	.word	0x00000008
.L_1043:


//--------------------- .nv.info._Z35group_norm_nhwc_bwd_one_pass_kernelI11Fp32IOBf16WLi64ELi24ELi384EEv26Group_norm_nhwc_bwd_params --------------------------
	.section	.nv.info._Z35group_norm_nhwc_bwd_one_pass_kernelI11Fp32IOBf16WLi64ELi24ELi384EEv26Group_norm_nhwc_bwd_params,"",@"SHT_CUDA_INFO"
	.sectionflags	@""
	.align	4


	//----- nvinfo : EIATTR_CUDA_API_VERSION
	.align		4
        /*0000*/ 	.byte	0x04, 0x37
        /*0002*/ 	.short	(.L_1045 - .L_1044)
.L_1044:
        /*0004*/ 	.word	0x00000082


	//----- nvinfo : EIATTR_KPARAM_INFO
	.align		4
.L_1045:
        /*0008*/ 	.byte	0x04, 0x17
        /*000a*/ 	.short	(.L_1047 - .L_1046)
.L_1046:
        /*000c*/ 	.word	0x00000000
        /*0010*/ 	.short	0x0000
        /*0012*/ 	.short	0x0000
        /*0014*/ 	.byte	0x00, 0xf0, 0xe1, 0x02


	//----- nvinfo : EIATTR_SPARSE_MMA_MASK
	.align		4
.L_1047:
        /*0018*/ 	.byte	0x03, 0x50
        /*001a*/ 	.short	0x0000


	//----- nvinfo : EIATTR_MAXREG_COUNT
	.align		4
        /*001c*/ 	.byte	0x03, 0x1b
        /*001e*/ 	.short	0x00a8


	//----- nvinfo : EIATTR_NUM_BARRIERS
	.align		4
        /*0020*/ 	.byte	0x02, 0x4c
        /*0022*/ 	.byte	0x01
	.zero		1


	//----- nvinfo : EIATTR_MERCURY_ISA_VERSION
	.align		4
        /*0024*/ 	.byte	0x03, 0x5f
        /*0026*/ 	.short	0x0101


	//----- nvinfo : EIATTR_INT_WARP_WIDE_INSTR_OFFSETS
	.align		4
        /*0028*/ 	.byte	0x04, 0x31
        /*002a*/ 	.short	(.L_1049 - .L_1048)


	//   ....[0]....
.L_1048:
        /*002c*/ 	.word	0x00001f80


	//   ....[1]....
        /*0030*/ 	.word	0x000037a0


	//----- nvinfo : EIATTR_COOP_GROUP_MASK_REGIDS
	.align		4
.L_1049:
        /*0034*/ 	.byte	0x04, 0x29
        /*0036*/ 	.short	(.L_1051 - .L_1050)


	//   ....[0]....
.L_1050:
        /*0038*/ 	.word	0xffffffff


	//   ....[1]....
        /*003c*/ 	.word	0xffffffff


	//   ....[2]....
        /*0040*/ 	.word	0xffffffff


	//   ....[3]....
        /*0044*/ 	.word	0xffffffff


	//   ....[4]....
        /*0048*/ 	.word	0xffffffff


	//   ....[5]....
        /*004c*/ 	.word	0xffffffff


	//   ....[6]....
        /*0050*/ 	.word	0xffffffff


	//   ....[7]....
        /*0054*/ 	.word	0xffffffff


	//   ....[8]....
        /*0058*/ 	.word	0xffffffff


	//   ....[9]....
        /*005c*/ 	.word	0xffffffff


	//----- nvinfo : EIATTR_COOP_GROUP_INSTR_OFFSETS
	.align		4
.L_1051:
        /*0060*/ 	.byte	0x04, 0x28
        /*0062*/ 	.short	(.L_1053 - .L_1052)


	//   ....[0]....
.L_1052:
        /*0064*/ 	.word	0x00000ee0


	//   ....[1]....
        /*0068*/ 	.word	0x00000f10


	//   ....[2]....
        /*006c*/ 	.word	0x00000f60


	//   ....[3]....
        /*0070*/ 	.word	0x00000f80


	//   ....[4]....
        /*0074*/ 	.word	0x00000fb0


	//   ....[5]....
        /*0078*/ 	.word	0x00000fd0


	//   ....[6]....
        /*007c*/ 	.word	0x00001000


	//   ....[7]....
        /*0080*/ 	.word	0x00001020


	//   ....[8]....
        /*0084*/ 	.word	0x00001050


	//   ....[9]....
        /*0088*/ 	.word	0x00001070


	//----- nvinfo : EIATTR_EXIT_INSTR_OFFSETS
	.align		4
.L_1053:
        /*008c*/ 	.byte	0x04, 0x1c
        /*008e*/ 	.short	(.L_1055 - .L_1054)


	//   ....[0]....
.L_1054:
        /*0090*/ 	.word	0x00003890


	//   ....[1]....
        /*0094*/ 	.word	0x000039d0


	//   ....[2]....
        /*0098*/ 	.word	0x00003c30


	//----- nvinfo : EIATTR_MAX_THREADS
	.align		4
.L_1055:
        /*009c*/ 	.byte	0x04, 0x05
        /*009e*/ 	.short	(.L_1057 - .L_1056)
.L_1056:
        /*00a0*/ 	.word	0x00000180
        /*00a4*/ 	.word	0x00000001
        /*00a8*/ 	.word	0x00000001


	//----- nvinfo : EIATTR_CRS_STACK_SIZE
	.align		4
.L_1057:
        /*00ac*/ 	.byte	0x04, 0x1e
        /*00ae*/ 	.short	(.L_1059 - .L_1058)
.L_1058:
        /*00b0*/ 	.word	0x00000000


	//----- nvinfo : EIATTR_CBANK_PARAM_SIZE
	.align		4
.L_1059:
        /*00b4*/ 	.byte	0x03, 0x19
        /*00b6*/ 	.short	0x00b8


	//----- nvinfo : EIATTR_PARAM_CBANK
	.align		4
        /*00b8*/ 	.byte	0x04, 0x0a
        /*00ba*/ 	.short	(.L_1061 - .L_1060)
	.align		4
.L_1060:
        /*00bc*/ 	.word	index@(.nv.constant0._Z35group_norm_nhwc_bwd_one_pass_kernelI11Fp32IOBf16WLi64ELi24ELi384EEv26Group_norm_nhwc_bwd_params)
        /*00c0*/ 	.short	0x0210
        /*00c2*/ 	.short	0x00b8


	//----- nvinfo : EIATTR_SW_WAR
	.align		4
.L_1061:
        /*00c4*/ 	.byte	0x04, 0x36
        /*00c6*/ 	.short	(.L_1063 - .L_1062)
.L_1062:
        /*00c8*/ 	.word	0x00000008
.L_1063:


//--------------------- .nv.info._Z35group_norm_nhwc_bwd_one_pass_kernelI11Fp32IOBf16WLi128ELi24ELi384EEv26Group_norm_nhwc_bwd_params --------------------------
	.section	.nv.info._Z35group_norm_nhwc_bwd_one_pass_kernelI11Fp32IOBf16WLi128ELi24ELi384EEv26Group_norm_nhwc_bwd_params,"",@"SHT_CUDA_INFO"
	.sectionflags	@""
	.align	4


	//----- nvinfo : EIATTR_CUDA_API_VERSION
	.align		4
        /*0000*/ 	.byte	0x04, 0x37
        /*0002*/ 	.short	(.L_1065 - .L_1064)
.L_1064:
        /*0004*/ 	.word	0x00000082


	//----- nvinfo : EIATTR_KPARAM_INFO
	.align		4
.L_1065:
        /*0008*/ 	.byte	0x04, 0x17
        /*000a*/ 	.short	(.L_1067 - .L_1066)
.L_1066:
        /*000c*/ 	.word	0x00000000
        /*0010*/ 	.short	0x0000
        /*0012*/ 	.short	0x0000
        /*0014*/ 	.byte	0x00, 0xf0, 0xe1, 0x02


	//----- nvinfo : EIATTR_SPARSE_MMA_MASK
	.align		4
.L_1067:
        /*0018*/ 	.byte	0x03, 0x50
        /*001a*/ 	.short	0x0000


	//----- nvinfo : EIATTR_MAXREG_COUNT
	.align		4
        /*001c*/ 	.byte	0x03, 0x1b
        /*001e*/ 	.short	0x00a8


	//----- nvinfo : EIATTR_NUM_BARRIERS
	.align		4
        /*0020*/ 	.byte	0x02, 0x4c
        /*0022*/ 	.byte	0x01
	.zero		1


	//----- nvinfo : EIATTR_MERCURY_ISA_VERSION
	.align		4
        /*0024*/ 	.byte	0x03, 0x5f
        /*0026*/ 	.short	0x0101


	//----- nvinfo : EIATTR_INT_WARP_WIDE_INSTR_OFFSETS
	.align		4
        /*0028*/ 	.byte	0x04, 0x31
        /*002a*/ 	.short	(.L_1069 - .L_1068)


	//   ....[0]....
.L_1068:
        /*002c*/ 	.word	0x000026c0


	//   ....[1]....
        /*0030*/ 	.word	0x00004490


	//----- nvinfo : EIATTR_COOP_GROUP_MASK_REGIDS
	.align		4
.L_1069:
        /*0034*/ 	.byte	0x04, 0x29
        /*0036*/ 	.short	(.L_1071 - .L_1070)


	//   ....[0]....
.L_1070:
        /*0038*/ 	.word	0xffffffff


	//   ....[1]....
        /*003c*/ 	.word	0xffffffff


	//   ....[2]....
        /*0040*/ 	.word	0xffffffff


	//   ....[3]....
        /*0044*/ 	.word	0xffffffff


	//   ....[4]....
        /*0048*/ 	.word	0xffffffff


	//   ....[5]....
        /*004c*/ 	.word	0xffffffff


	//   ....[6]....
        /*0050*/ 	.word	0xffffffff


	//   ....[7]....
        /*0054*/ 	.word	0xffffffff


	//   ....[8]....
        /*0058*/ 	.word	0xffffffff


	//   ....[9]....
        /*005c*/ 	.word	0xffffffff


	//----- nvinfo : EIATTR_COOP_GROUP_INSTR_OFFSETS
	.align		4
.L_1071:
        /*0060*/ 	.byte	0x04, 0x28
        /*0062*/ 	.short	(.L_1073 - .L_1072)


	//   ....[0]....
.L_1072:
        /*0064*/ 	.word	0x000015c0


	//   ....[1]....
        /*0068*/ 	.word	0x00001600


	//   ....[2]....
        /*006c*/ 	.word	0x00001720


	//   ....[3]....
        /*0070*/ 	.word	0x00001740


	//   ....[4]....
        /*0074*/ 	.word	0x00001770


	//   ....[5]....
        /*0078*/ 	.word	0x00001790


	//   ....[6]....
        /*007c*/ 	.word	0x000017c0


	//   ....[7]....
        /*0080*/ 	.word	0x000017e0


	//   ....[8]....
        /*0084*/ 	.word	0x00001810


	//   ....[9]....
        /*0088*/ 	.word	0x00001830


	//----- nvinfo : EIATTR_EXIT_INSTR_OFFSETS
	.align		4
.L_1073:
        /*008c*/ 	.byte	0x04, 0x1c
        /*008e*/ 	.short	(.L_1075 - .L_1074)


	//   ....[0]....
.L_1074:
        /*0090*/ 	.word	0x00004580


	//   ....[1]....
        /*0094*/ 	.word	0x000046c0


	//   ....[2]....
        /*0098*/ 	.word	0x00004920


	//----- nvinfo : EIATTR_MAX_THREADS
	.align		4
.L_1075:
        /*009c*/ 	.byte	0x04, 0x05
        /*009e*/ 	.short	(.L_1077 - .L_1076)
.L_1076:
        /*00a0*/ 	.word	0x00000180
        /*00a4*/ 	.word	0x00000001
        /*00a8*/ 	.word	0x00000001


	//----- nvinfo : EIATTR_CRS_STACK_SIZE
	.align		4
.L_1077:
        /*00ac*/ 	.byte	0x04, 0x1e
        /*00ae*/ 	.short	(.L_1079 - .L_1078)
.L_1078:
        /*00b0*/ 	.word	0x00000000


	//----- nvinfo : EIATTR_CBANK_PARAM_SIZE
	.align		4
.L_1079:
        /*00b4*/ 	.byte	0x03, 0x19
        /*00b6*/ 	.short	0x00b8


	//----- nvinfo : EIATTR_PARAM_CBANK
	.align		4
        /*00b8*/ 	.byte	0x04, 0x0a
        /*00ba*/ 	.short	(.L_1081 - .L_1080)
	.align		4
.L_1080:
        /*00bc*/ 	.word	index@(.nv.constant0._Z35group_norm_nhwc_bwd_one_pass_kernelI11Fp32IOBf16WLi128ELi24ELi384EEv26Group_norm_nhwc_bwd_params)
        /*00c0*/ 	.short	0x0210
        /*00c2*/ 	.short	0x00b8


	//----- nvinfo : EIATTR_SW_WAR
	.align		4
.L_1081:
        /*00c4*/ 	.byte	0x04, 0x36
        /*00c6*/ 	.short	(.L_1083 - .L_1082)
.L_1082:
        /*00c8*/ 	.word	0x00000008
.L_1083:


//--------------------- .nv.info._Z35group_norm_nhwc_bwd_one_pass_kernelI11Fp32IOBf16WLi256ELi24ELi384EEv26Group_norm_nhwc_bwd_params --------------------------
	.section	.nv.info._Z35group_norm_nhwc_bwd_one_pass_kernelI11Fp32IOBf16WLi256ELi24ELi384EEv26Group_norm_nhwc_bwd_params,"",@"SHT_CUDA_INFO"
	.sectionflags	@""
	.align	4


	//----- nvinfo : EIATTR_CUDA_API_VERSION
	.align		4
        /*0000*/ 	.byte	0x04, 0x37
        /*0002*/ 	.short	(.L_1085 - .L_1084)
.L_1084:
        /*0004*/ 	.word	0x00000082


	//----- nvinfo : EIATTR_KPARAM_INFO
	.align		4
.L_1085:
        /*0008*/ 	.byte	0x04, 0x17
        /*000a*/ 	.short	(.L_1087 - .L_1086)
.L_1086:
        /*000c*/ 	.word	0x00000000
        /*0010*/ 	.short	0x0000
        /*0012*/ 	.short	0x0000
        /*0014*/ 	.byte	0x00, 0xf0, 0xe1, 0x02


	//----- nvinfo : EIATTR_SPARSE_MMA_MASK
	.align		4
.L_1087:
        /*0018*/ 	.byte	0x03, 0x50
        /*001a*/ 	.short	0x0000


	//----- nvinfo : EIATTR_MAXREG_COUNT
	.align		4
        /*001c*/ 	.byte	0x03, 0x1b
        /*001e*/ 	.short	0x00a8


	//----- nvinfo : EIATTR_NUM_BARRIERS
	.align		4
        /*0020*/ 	.byte	0x02, 0x4c
        /*0022*/ 	.byte	0x01
	.zero		1


	//----- nvinfo : EIATTR_MERCURY_ISA_VERSION
	.align		4
        /*0024*/ 	.byte	0x03, 0x5f
        /*0026*/ 	.short	0x0101


	//----- nvinfo : EIATTR_INT_WARP_WIDE_INSTR_OFFSETS
	.align		4
        /*0028*/ 	.byte	0x04, 0x31
        /*002a*/ 	.short	(.L_1089 - .L_1088)


	//   ....[0]....
.L_1088:
        /*002c*/ 	.word	0x000036f0


	//   ....[1]....
        /*0030*/ 	.word	0x00005fb0


	//----- nvinfo : EIATTR_COOP_GROUP_MASK_REGIDS
	.align		4
.L_1089:
        /*0034*/ 	.byte	0x04, 0x29
        /*0036*/ 	.short	(.L_1091 - .L_1090)


	//   ....[0]....
.L_1090:
        /*0038*/ 	.word	0xffffffff


	//   ....[1]....
        /*003c*/ 	.word	0xffffffff


	//   ....[2]....
        /*0040*/ 	.word	0xffffffff


	//   ....[3]....
        /*0044*/ 	.word	0xffffffff


	//   ....[4]....
        /*0048*/ 	.word	0xffffffff


	//   ....[5]....
        /*004c*/ 	.word	0xffffffff


	//   ....[6]....
        /*0050*/ 	.word	0xffffffff


	//   ....[7]....
        /*0054*/ 	.word	0xffffffff


	//   ....[8]....
        /*0058*/ 	.word	0xffffffff


	//   ....[9]....
        /*005c*/ 	.word	0xffffffff


	//----- nvinfo : EIATTR_COOP_GROUP_INSTR_OFFSETS
	.align		4
.L_1091:
        /*0060*/ 	.byte	0x04, 0x28
        /*0062*/ 	.short	(.L_1093 - .L_1092)


	//   ....[0]....
.L_1092:
        /*0064*/ 	.word	0x00002570


	//   ....[1]....
        /*0068*/ 	.word	0x000025b0


	//   ....[2]....
        /*006c*/ 	.word	0x000026f0


	//   ....[3]....
        /*0070*/ 	.word	0x00002710


	//   ....[4]....
        /*0074*/ 	.word	0x00002740


	//   ....[5]....
        /*0078*/ 	.word	0x00002760


	//   ....[6]....
        /*007c*/ 	.word	0x00002790


	//   ....[7]....
        /*0080*/ 	.word	0x000027b0


	//   ....[8]....
        /*0084*/ 	.word	0x000027e0


	//   ....[9]....
        /*0088*/ 	.word	0x00002800


	//----- nvinfo : EIATTR_EXIT_INSTR_OFFSETS
	.align		4
.L_1093:
        /*008c*/ 	.byte	0x04, 0x1c
        /*008e*/ 	.short	(.L_1095 - .L_1094)


	//   ....[0]....
.L_1094:
        /*0090*/ 	.word	0x00006040


	//   ....[1]....
        /*0094*/ 	.word	0x00006180


	//   ....[2]....
        /*0098*/ 	.word	0x000063e0


	//----- nvinfo : EIATTR_MAX_THREADS
	.align		4
.L_1095:
        /*009c*/ 	.byte	0x04, 0x05
        /*009e*/ 	.short	(.L_1097 - .L_1096)
.L_1096:
        /*00a0*/ 	.word	0x00000180
        /*00a4*/ 	.word	0x00000001
        /*00a8*/ 	.word	0x00000001


	//----- nvinfo : EIATTR_CRS_STACK_SIZE
	.align		4
.L_1097:
        /*00ac*/ 	.byte	0x04, 0x1e
        /*00ae*/ 	.short	(.L_1099 - .L_1098)
.L_1098:
        /*00b0*/ 	.word	0x00000000


	//----- nvinfo : EIATTR_CBANK_PARAM_SIZE
	.align		4
.L_1099:
        /*00b4*/ 	.byte	0x03, 0x19
        /*00b6*/ 	.short	0x00b8


	//----- nvinfo : EIATTR_PARAM_CBANK
	.align		4
        /*00b8*/ 	.byte	0x04, 0x0a
        /*00ba*/ 	.short	(.L_1101 - .L_1100)
	.align		4
.L_1100:
        /*00bc*/ 	.word	index@(.nv.constant0._Z35group_norm_nhwc_bwd_one_pass_kernelI11Fp32IOBf16WLi256ELi24ELi384EEv26Group_norm_nhwc_bwd_params)
        /*00c0*/ 	.short	0x0210
        /*00c2*/ 	.short	0x00b8


	//----- nvinfo : EIATTR_SW_WAR
	.align		4
.L_1101:
        /*00c4*/ 	.byte	0x04, 0x36
        /*00c6*/ 	.short	(.L_1103 - .L_1102)
.L_1102:
        /*00c8*/ 	.word	0x00000008
.L_1103:


//--------------------- .nv.info._Z35group_norm_nhwc_bwd_one_pass_kernelI11Fp32IOBf16WLi512ELi24ELi384EEv26Group_norm_nhwc_bwd_params --------------------------
	.section	.nv.info._Z35group_norm_nhwc_bwd_one_pass_kernelI11Fp32IOBf16WLi512ELi24ELi384EEv26Group_norm_nhwc_bwd_params,"",@"SHT_CUDA_INFO"
	.sectionflags	@""
	.align	4


	//----- nvinfo : EIATTR_CUDA_API_VERSION
	.align		4
        /*0000*/ 	.byte	0x04, 0x37
        /*0002*/ 	.short	(.L_1105 - .L_1104)
.L_1104:
        /*0004*/ 	.word	0x00000082


	//----- nvinfo : EIATTR_KPARAM_INFO
	.align		4
.L_1105:
        /*0008*/ 	.byte	0x04, 0x17
        /*000a*/ 	.short	(.L_1107 - .L_1106)
.L_1106:
        /*000c*/ 	.word	0x00000000
        /*0010*/ 	.short	0x0000
        /*0012*/ 	.short	0x0000
        /*0014*/ 	.byte	0x00, 0xf0, 0xe1, 0x02


	//----- nvinfo : EIATTR_SPARSE_MMA_MASK
	.align		4
.L_1107:
        /*0018*/ 	.byte	0x03, 0x50
        /*001a*/ 	.short	0x0000


	//----- nvinfo : EIATTR_MAXREG_COUNT
	.align		4
        /*001c*/ 	.byte	0x03, 0x1b
        /*001e*/ 	.short	0x00a8


	//----- nvinfo : EIATTR_NUM_BARRIERS
	.align		4
        /*0020*/ 	.byte	0x02, 0x4c
        /*0022*/ 	.byte	0x01
	.zero		1


	//----- nvinfo : EIATTR_MERCURY_ISA_VERSION
	.align		4
        /*0024*/ 	.byte	0x03, 0x5f
        /*0026*/ 	.short	0x0101


	//----- nvinfo : EIATTR_INT_WARP_WIDE_INSTR_OFFSETS
	.align		4
        /*0028*/ 	.byte	0x04, 0x31
        /*002a*/ 	.short	(.L_1109 - .L_1108)


	//   ....[0]....
.L_1108:
        /*002c*/ 	.word	0x000055a0


	//   ....[1]....
        /*0030*/ 	.word	0x000092a0


	//----- nvinfo : EIATTR_COOP_GROUP_MASK_REGIDS
	.align		4
.L_1109:
        /*0034*/ 	.byte	0x04, 0x29
        /*0036*/ 	.short	(.L_1111 - .L_1110)


	//   ....[0]....
.L_1110:
        /*0038*/ 	.word	0xffffffff


	//   ....[1]....
        /*003c*/ 	.word	0xffffffff


	//   ....[2]....
        /*0040*/ 	.word	0xffffffff


	//   ....[3]....
        /*0044*/ 	.word	0xffffffff


	//   ....[4]....
        /*0048*/ 	.word	0xffffffff


	//   ....[5]....
        /*004c*/ 	.word	0xffffffff


	//   ....[6]....
        /*0050*/ 	.word	0xffffffff


	//   ....[7]....
        /*0054*/ 	.word	0xffffffff


	//   ....[8]....
        /*0058*/ 	.word	0xffffffff


	//   ....[9]....
        /*005c*/ 	.word	0xffffffff


	//----- nvinfo : EIATTR_COOP_GROUP_INSTR_OFFSETS
	.align		4
.L_1111:
        /*0060*/ 	.byte	0x04, 0x28
        /*0062*/ 	.short	(.L_1113 - .L_1112)


	//   ....[0]....
.L_1112:
        /*0064*/ 	.word	0x000041a0


	//   ....[1]....
        /*0068*/ 	.word	0x000041b0


	//   ....[2]....
        /*006c*/ 	.word	0x00004200


	//   ....[3]....
        /*0070*/ 	.word	0x00004220


	//   ....[4]....
        /*0074*/ 	.word	0x00004250


	//   ....[5]....
        /*0078*/ 	.word	0x00004270


	//   ....[6]....
        /*007c*/ 	.word	0x000042a0


	//   ....[7]....
        /*0080*/ 	.word	0x000042c0


	//   ....[8]....
        /*0084*/ 	.word	0x000042f0


	//   ....[9]....
        /*0088*/ 	.word	0x00004310


	//----- nvinfo : EIATTR_EXIT_INSTR_OFFSETS
	.align		4
.L_1113:
        /*008c*/ 	.byte	0x04, 0x1c
        /*008e*/ 	.short	(.L_1115 - .L_1114)


	//   ....[0]....
.L_1114:
        /*0090*/ 	.word	0x00009330


	//   ....[1]....
        /*0094*/ 	.word	0x00009470


	//   ....[2]....
        /*0098*/ 	.word	0x000096d0


	//----- nvinfo : EIATTR_MAX_THREADS
	.align		4
.L_1115:
        /*009c*/ 	.byte	0x04, 0x05
        /*009e*/ 	.short	(.L_1117 - .L_1116)
.L_1116:
        /*00a0*/ 	.word	0x00000180
        /*00a4*/ 	.word	0x00000001
        /*00a8*/ 	.word	0x00000001


	//----- nvinfo : EIATTR_CRS_STACK_SIZE
	.align		4
.L_1117:
        /*00ac*/ 	.byte	0x04, 0x1e
        /*00ae*/ 	.short	(.L_1119 - .L_1118)
.L_1118:
        /*00b0*/ 	.word	0x00000000


	//----- nvinfo : EIATTR_CBANK_PARAM_SIZE
	.align		4
.L_1119:
        /*00b4*/ 	.byte	0x03, 0x19
        /*00b6*/ 	.short	0x00b8


	//----- nvinfo : EIATTR_PARAM_CBANK
	.align		4
        /*00b8*/ 	.byte	0x04, 0x0a
        /*00ba*/ 	.short	(.L_1121 - .L_1120)
	.align		4
.L_1120:
        /*00bc*/ 	.word	index@(.nv.constant0._Z35group_norm_nhwc_bwd_one_pass_kernelI11Fp32IOBf16WLi512ELi24ELi384EEv26Group_norm_nhwc_bwd_params)
        /*00c0*/ 	.short	0x0210
        /*00c2*/ 	.short	0x00b8


	//----- nvinfo : EIATTR_SW_WAR
	.align		4
.L_1121:
        /*00c4*/ 	.byte	0x04, 0x36
        /*00c6*/ 	.short	(.L_1123 - .L_1122)
.L_1122:
        /*00c8*/ 	.word	0x00000008
.L_1123:


//--------------------- .nv.info._Z35group_norm_nhwc_bwd_one_pass_kernelI11Fp32IOFp16WLi64ELi24ELi384EEv26Group_norm_nhwc_bwd_params --------------------------
	.section	.nv.info._Z35group_norm_nhwc_bwd_one_pass_kernelI11Fp32IOFp16WLi64ELi24ELi384EEv26Group_norm_nhwc_bwd_params,"",@"SHT_CUDA_INFO"
	.sectionflags	@""
	.align	4


	//----- nvinfo : EIATTR_CUDA_API_VERSION
	.align		4
        /*0000*/ 	.byte	0x04, 0x37
        /*0002*/ 	.short	(.L_1125 - .L_1124)
.L_1124:
        /*0004*/ 	.word	0x00000082


	//----- nvinfo : EIATTR_KPARAM_INFO
	.align		4
.L_1125:
        /*0008*/ 	.byte	0x04, 0x17
        /*000a*/ 	.short	(.L_1127 - .L_1126)
.L_1126:
        /*000c*/ 	.word	0x00000000
        /*0010*/ 	.short	0x0000
        /*0012*/ 	.short	0x0000
        /*0014*/ 	.byte	0x00, 0xf0, 0xe1, 0x02


	//----- nvinfo : EIATTR_SPARSE_MMA_MASK
	.align		4
.L_1127:
        /*0018*/ 	.byte	0x03, 0x50
        /*001a*/ 	.short	0x0000


	//----- nvinfo : EIATTR_MAXREG_COUNT
	.align		4
        /*001c*/ 	.byte	0x03, 0x1b
        /*001e*/ 	.short	0x00a8


	//----- nvinfo : EIATTR_NUM_BARRIERS
	.align		4
        /*0020*/ 	.byte	0x02, 0x4c
        /*0022*/ 	.byte	0x01
	.zero		1


	//----- nvinfo : EIATTR_MERCURY_ISA_VERSION
	.align		4
        /*0024*/ 	.byte	0x03, 0x5f
        /*0026*/ 	.short	0x0101


	//----- nvinfo : EIATTR_INT_WARP_WIDE_INSTR_OFFSETS
	.align		4
        /*0028*/ 	.byte	0x04, 0x31
        /*002a*/ 	.short	(.L_1129 - .L_1128)


	//   ....[0]....
.L_1128:
        /*002c*/ 	.word	0x00001f80


	//   ....[1]....
        /*0030*/ 	.word	0x000037a0


	//----- nvinfo : EIATTR_COOP_GROUP_MASK_REGIDS
	.align		4
.L_1129:
        /*0034*/ 	.byte	0x04, 0x29
        /*0036*/ 	.short	(.L_1131 - .L_1130)


	//   ....[0]....
.L_1130:
        /*0038*/ 	.word	0xffffffff


	//   ....[1]....
        /*003c*/ 	.word	0xffffffff


	//   ....[2]....
        /*0040*/ 	.word	0xffffffff


	//   ....[3]....
        /*0044*/ 	.word	0xffffffff


	//   ....[4]....
        /*0048*/ 	.word	0xffffffff


	//   ....[5]....
        /*004c*/ 	.word	0xffffffff


	//   ....[6]....
        /*0050*/ 	.word	0xffffffff


	//   ....[7]....
        /*0054*/ 	.word	0xffffffff


	//   ....[8]....
        /*0058*/ 	.word	0xffffffff


	//   ....[9]....
        /*005c*/ 	.word	0xffffffff


	//----- nvinfo : EIATTR_COOP_GROUP_INSTR_OFFSETS
	.align		4
.L_1131:
        /*0060*/ 	.byte	0x04, 0x28
        /*0062*/ 	.short	(.L_1133 - .L_1132)


	//   ....[0]....
.L_1132:
        /*0064*/ 	.word	0x00000ee0


	//   ....[1]....
        /*0068*/ 	.word	0x00000f10


	//   ....[2]....
        /*006c*/ 	.word	0x00000f60


	//   ....[3]....
        /*0070*/ 	.word	0x00000f80


	//   ....[4]....
        /*0074*/ 	.word	0x00000fb0


	//   ....[5]....
        /*0078*/ 	.word	0x00000fd0


	//   ....[6]....
        /*007c*/ 	.word	0x00001000


	//   ....[7]....
        /*0080*/ 	.word	0x00001020


	//   ....[8]....
        /*0084*/ 	.word	0x00001050


	//   ....[9]....
        /*0088*/ 	.word	0x00001070


	//----- nvinfo : EIATTR_EXIT_INSTR_OFFSETS
	.align		4
.L_1133:
        /*008c*/ 	.byte	0x04, 0x1c
        /*008e*/ 	.short	(.L_1135 - .L_1134)


	//   ....[0]....
.L_1134:
        /*0090*/ 	.word	0x00003890


	//   ....[1]....
        /*0094*/ 	.word	0x000039d0


	//   ....[2]....
        /*0098*/ 	.word	0x00003c30


	//----- nvinfo : EIATTR_MAX_THREADS
	.align		4
.L_1135:
        /*009c*/ 	.byte	0x04, 0x05
        /*009e*/ 	.short	(.L_1137 - .L_1136)
.L_1136:
        /*00a0*/ 	.word	0x00000180
        /*00a4*/ 	.word	0x00000001
        /*00a8*/ 	.word	0x00000001


	//----- nvinfo : EIATTR_CRS_STACK_SIZE
	.align		4
.L_1137:
        /*00ac*/ 	.byte	0x04, 0x1e
        /*00ae*/ 	.short	(.L_1139 - .L_1138)
.L_1138:
        /*00b0*/ 	.word	0x00000000


	//----- nvinfo : EIATTR_CBANK_PARAM_SIZE
	.align		4
.L_1139:
        /*00b4*/ 	.byte	0x03, 0x19
        /*00b6*/ 	.short	0x00b8


	//----- nvinfo : EIATTR_PARAM_CBANK
	.align		4
        /*00b8*/ 	.byte	0x04, 0x0a
        /*00ba*/ 	.short	(.L_1141 - .L_1140)
	.align		4
.L_1140:
        /*00bc*/ 	.word	index@(.nv.constant0._Z35group_norm_nhwc_bwd_one_pass_kernelI11Fp32IOFp16WLi64ELi24ELi384EEv26Group_norm_nhwc_bwd_params)
        /*00c0*/ 	.short	0x0210
        /*00c2*/ 	.short	0x00b8


	//----- nvinfo : EIATTR_SW_WAR
	.align		4
.L_1141:
        /*00c4*/ 	.byte	0x04, 0x36
        /*00c6*/ 	.short	(.L_1143 - .L_1142)
.L_1142:
        /*00c8*/ 	.word	0x00000008
.L_1143:


//--------------------- .nv.info._Z35group_norm_nhwc_bwd_one_pass_kernelI11Fp32IOFp16WLi128ELi24ELi384EEv26Group_norm_nhwc_bwd_params --------------------------
	.section	.nv.info._Z35group_norm_nhwc_bwd_one_pass_kernelI11Fp32IOFp16WLi128ELi24ELi384EEv26Group_norm_nhwc_bwd_params,"",@"SHT_CUDA_INFO"
	.sectionflags	@""
	.align	4


	//----- nvinfo : EIATTR_CUDA_API_VERSION
	.align		4
        /*0000*/ 	.byte	0x04, 0x37
        /*0002*/ 	.short	(.L_1145 - .L_1144)
.L_1144:
        /*0004*/ 	.word	0x00000082


	//----- nvinfo : EIATTR_KPARAM_INFO
	.align		4
.L_1145:
        /*0008*/ 	.byte	0x04, 0x17
        /*000a*/ 	.short	(.L_1147 - .L_1146)
.L_1146:
        /*000c*/ 	.word	0x00000000
        /*0010*/ 	.short	0x0000
        /*0012*/ 	.short	0x0000
        /*0014*/ 	.byte	0x00, 0xf0, 0xe1, 0x02


	//----- nvinfo : EIATTR_SPARSE_MMA_MASK
	.align		4
.L_1147:
        /*0018*/ 	.byte	0x03, 0x50
        /*001a*/ 	.short	0x0000


	//----- nvinfo : EIATTR_MAXREG_COUNT
	.align		4
        /*001c*/ 	.byte	0x03, 0x1b
        /*001e*/ 	.short	0x00a8


	//----- nvinfo : EIATTR_NUM_BARRIERS
	.align		4
        /*0020*/ 	.byte	0x02, 0x4c
        /*0022*/ 	.byte	0x01
	.zero		1


	//----- nvinfo : EIATTR_MERCURY_ISA_VERSION
	.align		4
        /*0024*/ 	.byte	0x03, 0x5f
        /*0026*/ 	.short	0x0101


	//----- nvinfo : EIATTR_INT_WARP_WIDE_INSTR_OFFSETS
	.align		4
        /*0028*/ 	.byte	0x04, 0x31
        /*002a*/ 	.short	(.L_1149 - .L_1148)


	//   ....[0]....
.L_1148:
        /*002c*/ 	.word	0x000026c0


	//   ....[1]....
        /*0030*/ 	.word	0x00004490


	//----- nvinfo : EIATTR_COOP_GROUP_MASK_REGIDS
	.align		4
.L_1149:
        /*0034*/ 	.byte	0x04, 0x29
        /*0036*/ 	.short	(.L_1151 - .L_1150)


	//   ....[0]....
.L_1150:
        /*0038*/ 	.word	0xffffffff


	//   ....[1]....
        /*003c*/ 	.word	0xffffffff


	//   ....[2]....
        /*0040*/ 	.word	0xffffffff


	//   ....[3]....
        /*0044*/ 	.word	0xffffffff


	//   ....[4]....
        /*0048*/ 	.word	0xffffffff


	//   ....[5]....
        /*004c*/ 	.word	0xffffffff


	//   ....[6]....
        /*0050*/ 	.word	0xffffffff


	//   ....[7]....
        /*0054*/ 	.word	0xffffffff


	//   ....[8]....
        /*0058*/ 	.word	0xffffffff


	//   ....[9]....
        /*005c*/ 	.word	0xffffffff


	//----- nvinfo : EIATTR_COOP_GROUP_INSTR_OFFSETS
	.align		4
.L_1151:
        /*0060*/ 	.byte	0x04, 0x28
        /*0062*/ 	.short	(.L_1153 - .L_1152)


	//   ....[0]....
.L_1152:
        /*0064*/ 	.word	0x000015c0


	//   ....[1]....
        /*0068*/ 	.word	0x00001600


	//   ....[2]....
        /*006c*/ 	.word	0x00001720


	//   ....[3]....
        /*0070*/ 	.word	0x00001740


	//   ....[4]....
        /*0074*/ 	.word	0x00001770


	//   ....[5]....
        /*0078*/ 	.word	0x00001790


	//   ....[6]....
        /*007c*/ 	.word	0x000017c0


	//   ....[7]....
        /*0080*/ 	.word	0x000017e0


	//   ....[8]....
        /*0084*/ 	.word	0x00001810


	//   ....[9]....
        /*0088*/ 	.word	0x00001830


	//----- nvinfo : EIATTR_EXIT_INSTR_OFFSETS
	.align		4
.L_1153:
        /*008c*/ 	.byte	0x04, 0x1c
        /*008e*/ 	.short	(.L_1155 - .L_1154)


	//   ....[0]....
.L_1154:
        /*0090*/ 	.word	0x00004580


	//   ....[1]....
        /*0094*/ 	.word	0x000046c0


	//   ....[2]....
        /*0098*/ 	.word	0x00004920


	//----- nvinfo : EIATTR_MAX_THREADS
	.align		4
.L_1155:
        /*009c*/ 	.byte	0x04, 0x05
        /*009e*/ 	.short	(.L_1157 - .L_1156)
.L_1156:
        /*00a0*/ 	.word	0x00000180
        /*00a4*/ 	.word	0x00000001
        /*00a8*/ 	.word	0x00000001


	//----- nvinfo : EIATTR_CRS_STACK_SIZE
	.align		4
.L_1157:
        /*00ac*/ 	.byte	0x04, 0x1e
        /*00ae*/ 	.short	(.L_1159 - .L_1158)
.L_1158:
        /*00b0*/ 	.word	0x00000000


	//----- nvinfo : EIATTR_CBANK_PARAM_SIZE
	.align		4
.L_1159:
        /*00b4*/ 	.byte	0x03, 0x19
        /*00b6*/ 	.short	0x00b8


	//----- nvinfo : EIATTR_PARAM_CBANK
	.align		4
        /*00b8*/ 	.byte	0x04, 0x0a
        /*00ba*/ 	.short	(.L_1161 - .L_1160)
	.align		4
.L_1160:
        /*00bc*/ 	.word	index@(.nv.constant0._Z35group_norm_nhwc_bwd_one_pass_kernelI11Fp32IOFp16WLi128ELi24ELi384EEv26Group_norm_nhwc_bwd_params)
        /*00c0*/ 	.short	0x0210
        /*00c2*/ 	.short	0x00b8


	//----- nvinfo : EIATTR_SW_WAR
	.align		4
.L_1161:
        /*00c4*/ 	.byte	0x04, 0x36
        /*00c6*/ 	.short	(.L_1163 - .L_1162)
.L_1162:
        /*00c8*/ 	.word	0x00000008
.L_1163:


//--------------------- .nv.info._Z35group_norm_nhwc_bwd_one_pass_kernelI11Fp32IOFp16WLi256ELi24ELi384EEv26Group_norm_nhwc_bwd_params --------------------------
	.section	.nv.info._Z35group_norm_nhwc_bwd_one_pass_kernelI11Fp32IOFp16WLi256ELi24ELi384EEv26Group_norm_nhwc_bwd_params,"",@"SHT_CUDA_INFO"
	.sectionflags	@""
	.align	4


	//----- nvinfo : EIATTR_CUDA_API_VERSION
	.align		4
        /*0000*/ 	.byte	0x04, 0x37
        /*0002*/ 	.short	(.L_1165 - .L_1164)
.L_1164:
        /*0004*/ 	.word	0x00000082


	//----- nvinfo : EIATTR_KPARAM_INFO
	.align		4
.L_1165:
        /*0008*/ 	.byte	0x04, 0x17
        /*000a*/ 	.short	(.L_1167 - .L_1166)
.L_1166:
        /*000c*/ 	.word	0x00000000
        /*0010*/ 	.short	0x0000
        /*0012*/ 	.short	0x0000
        /*0014*/ 	.byte	0x00, 0xf0, 0xe1, 0x02


	//----- nvinfo : EIATTR_SPARSE_MMA_MASK
	.align		4
.L_1167:
        /*0018*/ 	.byte	0x03, 0x50
        /*001a*/ 	.short	0x0000


	//----- nvinfo : EIATTR_MAXREG_COUNT
	.align		4
        /*001c*/ 	.byte	0x03, 0x1b
        /*001e*/ 	.short	0x00a8


	//----- nvinfo : EIATTR_NUM_BARRIERS
	.align		4
        /*0020*/ 	.byte	0x02, 0x4c
        /*0022*/ 	.byte	0x01
	.zero		1


	//----- nvinfo : EIATTR_MERCURY_ISA_VERSION
	.align		4
        /*0024*/ 	.byte	0x03, 0x5f
        /*0026*/ 	.short	0x0101


	//----- nvinfo : EIATTR_INT_WARP_WIDE_INSTR_OFFSETS
	.align		4
        /*0028*/ 	.byte	0x04, 0x31
        /*002a*/ 	.short	(.L_1169 - .L_1168)


	//   ....[0]....
.L_1168:
        /*002c*/ 	.word	0x000036f0


	//   ....[1]....
        /*0030*/ 	.word	0x00005fb0


	//----- nvinfo : EIATTR_COOP_GROUP_MASK_REGIDS
	.align		4
.L_1169:
        /*0034*/ 	.byte	0x04, 0x29
        /*0036*/ 	.short	(.L_1171 - .L_1170)


	//   ....[0]....
.L_1170:
        /*0038*/ 	.word	0xffffffff


	//   ....[1]....
        /*003c*/ 	.word	0xffffffff


	//   ....[2]....
        /*0040*/ 	.word	0xffffffff


	//   ....[3]....
        /*0044*/ 	.word	0xffffffff


	//   ....[4]....
        /*0048*/ 	.word	0xffffffff


	//   ....[5]....
        /*004c*/ 	.word	0xffffffff


	//   ....[6]....
        /*0050*/ 	.word	0xffffffff


	//   ....[7]....
        /*0054*/ 	.word	0xffffffff


	//   ....[8]....
        /*0058*/ 	.word	0xffffffff


	//   ....[9]....
        /*005c*/ 	.word	0xffffffff


	//----- nvinfo : EIATTR_COOP_GROUP_INSTR_OFFSETS
	.align		4
.L_1171:
        /*0060*/ 	.byte	0x04, 0x28
        /*0062*/ 	.short	(.L_1173 - .L_1172)


	//   ....[0]....
.L_1172:
        /*0064*/ 	.word	0x00002570


	//   ....[1]....
        /*0068*/ 	.word	0x000025b0


	//   ....[2]....
        /*006c*/ 	.word	0x000026f0


	//   ....[3]....
        /*0070*/ 	.word	0x00002710


	//   ....[4]....
        /*0074*/ 	.word	0x00002740


	//   ....[5]....
        /*0078*/ 	.word	0x00002760


	//   ....[6]....
        /*007c*/ 	.word	0x00002790


	//   ....[7]....
        /*0080*/ 	.word	0x000027b0


	//   ....[8]....
        /*0084*/ 	.word	0x000027e0


	//   ....[9]....
        /*0088*/ 	.word	0x00002800


	//----- nvinfo : EIATTR_EXIT_INSTR_OFFSETS
	.align		4
.L_1173:
        /*008c*/ 	.byte	0x04, 0x1c
        /*008e*/ 	.short	(.L_1175 - .L_1174)


	//   ....[0]....
.L_1174:
        /*0090*/ 	.word	0x00006040


	//   ....[1]....
        /*0094*/ 	.word	0x00006180


	//   ....[2]....
        /*0098*/ 	.word	0x000063e0


	//----- nvinfo : EIATTR_MAX_THREADS
	.align		4
.L_1175:
        /*009c*/ 	.byte	0x04, 0x05
        /*009e*/ 	.short	(.L_1177 - .L_1176)
.L_1176:
        /*00a0*/ 	.word	0x00000180
        /*00a4*/ 	.word	0x00000001
        /*00a8*/ 	.word	0x00000001


	//----- nvinfo : EIATTR_CRS_STACK_SIZE
	.align		4
.L_1177:
        /*00ac*/ 	.byte	0x04, 0x1e
        /*00ae*/ 	.short	(.L_1179 - .L_1178)
.L_1178:
        /*00b0*/ 	.word	0x00000000


	//----- nvinfo : EIATTR_CBANK_PARAM_SIZE
	.align		4
.L_1179:
        /*00b4*/ 	.byte	0x03, 0x19
        /*00b6*/ 	.short	0x00b8


	//----- nvinfo : EIATTR_PARAM_CBANK
	.align		4
        /*00b8*/ 	.byte	0x04, 0x0a
        /*00ba*/ 	.short	(.L_1181 - .L_1180)
	.align		4
.L_1180:
        /*00bc*/ 	.word	index@(.nv.constant0._Z35group_norm_nhwc_bwd_one_pass_kernelI11Fp32IOFp16WLi256ELi24ELi384EEv26Group_norm_nhwc_bwd_params)
        /*00c0*/ 	.short	0x0210
        /*00c2*/ 	.short	0x00b8


	//----- nvinfo : EIATTR_SW_WAR
	.align		4
.L_1181:
        /*00c4*/ 	.byte	0x04, 0x36
        /*00c6*/ 	.short	(.L_1183 - .L_1182)
.L_1182:
        /*00c8*/ 	.word	0x00000008
.L_1183:


//--------------------- .nv.info._Z35group_norm_nhwc_bwd_one_pass_kernelI11Fp32IOFp16WLi512ELi24ELi384EEv26Group_norm_nhwc_bwd_params --------------------------
	.section	.nv.info._Z35group_norm_nhwc_bwd_one_pass_kernelI11Fp32IOFp16WLi512ELi24ELi384EEv26Group_norm_nhwc_bwd_params,"",@"SHT_CUDA_INFO"
	.sectionflags	@""
	.align	4


	//----- nvinfo : EIATTR_CUDA_API_VERSION
	.align		4
        /*0000*/ 	.byte	0x04, 0x37
        /*0002*/ 	.short	(.L_1185 - .L_1184)
.L_1184:
        /*0004*/ 	.word	0x00000082


	//----- nvinfo : EIATTR_KPARAM_INFO
	.align		4
.L_1185:
        /*0008*/ 	.byte	0x04, 0x17
        /*000a*/ 	.short	(.L_1187 - .L_1186)
.L_1186:
        /*000c*/ 	.word	0x00000000
        /*0010*/ 	.short	0x0000
        /*0012*/ 	.short	0x0000
        /*0014*/ 	.byte	0x00, 0xf0, 0xe1, 0x02


	//----- nvinfo : EIATTR_SPARSE_MMA_MASK
	.align		4
.L_1187:
        /*0018*/ 	.byte	0x03, 0x50
        /*001a*/ 	.short	0x0000


	//----- nvinfo : EIATTR_MAXREG_COUNT
	.align		4
        /*001c*/ 	.byte	0x03, 0x1b
        /*001e*/ 	.short	0x00a8


	//----- nvinfo : EIATTR_NUM_BARRIERS
	.align		4
        /*0020*/ 	.byte	0x02, 0x4c
        /*0022*/ 	.byte	0x01
	.zero		1


	//----- nvinfo : EIATTR_MERCURY_ISA_VERSION
	.align		4
        /*0024*/ 	.byte	0x03, 0x5f
        /*0026*/ 	.short	0x0101


	//----- nvinfo : EIATTR_INT_WARP_WIDE_INSTR_OFFSETS
	.align		4
        /*0028*/ 	.byte	0x04, 0x31
        /*002a*/ 	.short	(.L_1189 - .L_1188)


	//   ....[0]....
.L_1188:
        /*002c*/ 	.word	0x000055a0


	//   ....[1]....
        /*0030*/ 	.word	0x000092a0


	//----- nvinfo : EIATTR_COOP_GROUP_MASK_REGIDS
	.align		4
.L_1189:
        /*0034*/ 	.byte	0x04, 0x29
        /*0036*/ 	.short	(.L_1191 - .L_1190)


	//   ....[0]....
.L_1190:
        /*0038*/ 	.word	0xffffffff


	//   ....[1]....
        /*003c*/ 	.word	0xffffffff


	//   ....[2]....
        /*0040*/ 	.word	0xffffffff


	//   ....[3]....
        /*0044*/ 	.word	0xffffffff


	//   ....[4]....
        /*0048*/ 	.word	0xffffffff


	//   ....[5]....
        /*004c*/ 	.word	0xffffffff


	//   ....[6]....
        /*0050*/ 	.word	0xffffffff


	//   ....[7]....
        /*0054*/ 	.word	0xffffffff


	//   ....[8]....
        /*0058*/ 	.word	0xffffffff


	//   ....[9]....
        /*005c*/ 	.word	0xffffffff


	//----- nvinfo : EIATTR_COOP_GROUP_INSTR_OFFSETS
	.align		4
.L_1191:
        /*0060*/ 	.byte	0x04, 0x28
        /*0062*/ 	.short	(.L_1193 - .L_1192)


	//   ....[0]....
.L_1192:
        /*0064*/ 	.word	0x000041a0


	//   ....[1]....
        /*0068*/ 	.word	0x000041b0


	//   ....[2]....
        /*006c*/ 	.word	0x00004200


	//   ....[3]....
        /*0070*/ 	.word	0x00004220


	//   ....[4]....
        /*0074*/ 	.word	0x00004250


	//   ....[5]....
        /*0078*/ 	.word	0x00004270


	//   ....[6]....
        /*007c*/ 	.word	0x000042a0


	//   ....[7]....
        /*0080*/ 	.word	0x000042c0


	//   ....[8]....
        /*0084*/ 	.word	0x000042f0


	//   ....[9]....
        /*0088*/ 	.word	0x00004310


	//----- nvinfo : EIATTR_EXIT_INSTR_OFFSETS
	.align		4
.L_1193:
        /*008c*/ 	.byte	0x04, 0x1c
        /*008e*/ 	.short	(.L_1195 - .L_1194)


	//   ....[0]....
.L_1194:
        /*0090*/ 	.word	0x00009330


	//   ....[1]....
        /*0094*/ 	.word	0x00009470


	//   ....[2]....
        /*0098*/ 	.word	0x000096d0


	//----- nvinfo : EIATTR_MAX_THREADS
	.align		4
.L_1195:
        /*009c*/ 	.byte	0x04, 0x05
        /*009e*/ 	.short	(.L_1197 - .L_1196)
.L_1196:
        /*00a0*/ 	.word	0x00000180
        /*00a4*/ 	.word	0x00000001
        /*00a8*/ 	.word	0x00000001


	//----- nvinfo : EIATTR_CRS_STACK_SIZE
	.align		4
.L_1197:
        /*00ac*/ 	.byte	0x04, 0x1e
        /*00ae*/ 	.short	(.L_1199 - .L_1198)
.L_1198:
        /*00b0*/ 	.word	0x00000000


	//----- nvinfo : EIATTR_CBANK_PARAM_SIZE
	.align		4
.L_1199:
        /*00b4*/ 	.byte	0x03, 0x19
        /*00b6*/ 	.short	0x00b8


	//----- nvinfo : EIATTR_PARAM_CBANK
	.align		4
        /*00b8*/ 	.byte	0x04, 0x0a
        /*00ba*/ 	.short	(.L_1201 - .L_1200)
	.align		4
.L_1200:
        /*00bc*/ 	.word	index@(.nv.constant0._Z35group_norm_nhwc_bwd_one_pass_kernelI11Fp32IOFp16WLi512ELi24ELi384EEv26Group_norm_nhwc_bwd_params)
        /*00c0*/ 	.short	0x0210
        /*00c2*/ 	.short	0x00b8


	//----- nvinfo : EIATTR_SW_WAR
	.align		4
.L_1201:
        /*00c4*/ 	.byte	0x04, 0x36
        /*00c6*/ 	.short	(.L_1203 - .L_1202)
.L_1202:
        /*00c8*/ 	.word	0x00000008
.L_1203:


//--------------------- .nv.info._Z35group_norm_nhwc_fwd_one_pass_kernelI11Bf16IOFp32WLi64ELi24ELi384EEv26Group_norm_nhwc_fwd_params --------------------------
	.section	.nv.info._Z35group_norm_nhwc_fwd_one_pass_kernelI11Bf16IOFp32WLi64ELi24ELi384EEv26Group_norm_nhwc_fwd_params,"",@"SHT_CUDA_INFO"
	.sectionflags	@""
	.align	4


	//----- nvinfo : EIATTR_CUDA_API_VERSION
	.align		4
        /*0000*/ 	.byte	0x04, 0x37
        /*0002*/ 	.short	(.L_1205 - .L_1204)
.L_1204:
        /*0004*/ 	.word	0x00000082


	//----- nvinfo : EIATTR_KPARAM_INFO
	.align		4
.L_1205:
        /*0008*/ 	.byte	0x04, 0x17
        /*000a*/ 	.short	(.L_1207 - .L_1206)
.L_1206:
        /*000c*/ 	.word	0x00000000
        /*0010*/ 	.short	0x0000
        /*0012*/ 	.short	0x0000
        /*0014*/ 	.byte	0x00, 0xf0, 0x81, 0x02


	//----- nvinfo : EIATTR_SPARSE_MMA_MASK
	.align		4
.L_1207:
        /*0018*/ 	.byte	0x03, 0x50
        /*001a*/ 	.short	0x0000


	//----- nvinfo : EIATTR_MAXREG_COUNT
	.align		4
        /*001c*/ 	.byte	0x03, 0x1b
        /*001e*/ 	.short	0x00a8


	//----- nvinfo : EIATTR_NUM_BARRIERS
	.align		4
        /*0020*/ 	.byte	0x02, 0x4c
        /*0022*/ 	.byte	0x01
	.zero		1


	//----- nvinfo : EIATTR_MERCURY_ISA_VERSION
	.align		4
        /*0024*/ 	.byte	0x03, 0x5f
        /*0026*/ 	.short	0x0101


	//----- nvinfo : EIATTR_COOP_GROUP_MASK_REGIDS
	.align		4
        /*0028*/ 	.byte	0x04, 0x29
        /*002a*/ 	.short	(.L_1209 - .L_1208)


	//   ....[0]....
.L_1208:
        /*002c*/ 	.word	0xffffffff


	//   ....[1]....
        /*0030*/ 	.word	0xffffffff


	//   ....[2]....
        /*0034*/ 	.word	0xffffffff


	//   ....[3]....
        /*0038*/ 	.word	0xffffffff


	//   ....[4]....
        /*003c*/ 	.word	0xffffffff


	//   ....[5]....
        /*0040*/ 	.word	0xffffffff


	//   ....[6]....
        /*0044*/ 	.word	0xffffffff


	//   ....[7]....
        /*0048*/ 	.word	0xffffffff


	//   ....[8]....
        /*004c*/ 	.word	0xffffffff


	//   ....[9]....
        /*0050*/ 	.word	0xffffffff


	//----- nvinfo : EIATTR_COOP_GROUP_INSTR_OFFSETS
	.align		4
.L_1209:
        /*0054*/ 	.byte	0x04, 0x28
        /*0056*/ 	.short	(.L_1211 - .L_1210)


	//   ....[0]....
.L_1210:
        /*0058*/ 	.word	0x00000760


	//   ....[1]....
        /*005c*/ 	.word	0x00000770


	//   ....[2]....
        /*0060*/ 	.word	0x000007a0


	//   ....[3]....
        /*0064*/ 	.word	0x000007c0


	//   ....[4]....
        /*0068*/ 	.word	0x000007f0


	//   ....[5]....
        /*006c*/ 	.word	0x00000810


	//   ....[6]....
        /*0070*/ 	.word	0x00000840


	//   ....[7]....
        /*0074*/ 	.word	0x00000860


	//   ....[8]....
        /*0078*/ 	.word	0x00000890


	//   ....[9]....
        /*007c*/ 	.word	0x000008b0


	//----- nvinfo : EIATTR_EXIT_INSTR_OFFSETS
	.align		4
.L_1211:
        /*0080*/ 	.byte	0x04, 0x1c
        /*0082*/ 	.short	(.L_1213 - .L_1212)


	//   ....[0]....
.L_1212:
        /*0084*/ 	.word	0x00000060


	//   ....[1]....
        /*0088*/ 	.word	0x00001c40


	//----- nvinfo : EIATTR_MAX_THREADS
	.align		4
.L_1213:
        /*008c*/ 	.byte	0x04, 0x05
        /*008e*/ 	.short	(.L_1215 - .L_1214)
.L_1214:
        /*0090*/ 	.word	0x00000180
        /*0094*/ 	.word	0x00000001
        /*0098*/ 	.word	0x00000001


	//----- nvinfo : EIATTR_CRS_STACK_SIZE
	.align		4
.L_1215:
        /*009c*/ 	.byte	0x04, 0x1e
        /*009e*/ 	.short	(.L_1217 - .L_1216)
.L_1216:
        /*00a0*/ 	.word	0x00000000


	//----- nvinfo : EIATTR_CBANK_PARAM_SIZE
	.align		4
.L_1217:
        /*00a4*/ 	.byte	0x03, 0x19
        /*00a6*/ 	.short	0x00a0


	//----- nvinfo : EIATTR_PARAM_CBANK
	.align		4
        /*00a8*/ 	.byte	0x04, 0x0a
        /*00aa*/ 	.short	(.L_1219 - .L_1218)
	.align		4
.L_1218:
        /*00ac*/ 	.word	index@(.nv.constant0._Z35group_norm_nhwc_fwd_one_pass_kernelI11Bf16IOFp32WLi64ELi24ELi384EEv26Group_norm_nhwc_fwd_params)
        /*00b0*/ 	.short	0x0210
        /*00b2*/ 	.short	0x00a0


	//----- nvinfo : EIATTR_SW_WAR
	.align		4
.L_1219:
        /*00b4*/ 	.byte	0x04, 0x36
        /*00b6*/ 	.short	(.L_1221 - .L_1220)
.L_1220:
        /*00b8*/ 	.word	0x00000008
.L_1221:


//--------------------- .nv.info._Z35group_norm_nhwc_fwd_one_pass_kernelI11Bf16IOFp32WLi128ELi24ELi384EEv26Group_norm_nhwc_fwd_params --------------------------
	.section	.nv.info._Z35group_norm_nhwc_fwd_one_pass_kernelI11Bf16IOFp32WLi128ELi24ELi384EEv26Group_norm_nhwc_fwd_params,"",@"SHT_CUDA_INFO"
	.sectionflags	@""
	.align	4


	//----- nvinfo : EIATTR_CUDA_API_VERSION
	.align		4
        /*0000*/ 	.byte	0x04, 0x37
        /*0002*/ 	.short	(.L_1223 - .L_1222)
.L_1222:
        /*0004*/ 	.word	0x00000082


	//----- nvinfo : EIATTR_KPARAM_INFO
	.align		4
.L_1223:
        /*0008*/ 	.byte	0x04, 0x17
        /*000a*/ 	.short	(.L_1225 - .L_1224)
.L_1224:
        /*000c*/ 	.word	0x00000000
        /*0010*/ 	.short	0x0000
        /*0012*/ 	.short	0x0000
        /*0014*/ 	.byte	0x00, 0xf0, 0x81, 0x02


	//----- nvinfo : EIATTR_SPARSE_MMA_MASK
	.align		4
.L_1225:
        /*0018*/ 	.byte	0x03, 0x50
        /*001a*/ 	.short	0x0000


	//----- nvinfo : EIATTR_MAXREG_COUNT
	.align		4
        /*001c*/ 	.byte	0x03, 0x1b
        /*001e*/ 	.short	0x00a8


	//----- nvinfo : EIATTR_NUM_BARRIERS
	.align		4
        /*0020*/ 	.byte	0x02, 0x4c
        /*0022*/ 	.byte	0x01
	.zero		1


	//----- nvinfo : EIATTR_MERCURY_ISA_VERSION
	.align		4
        /*0024*/ 	.byte	0x03, 0x5f
        /*0026*/ 	.short	0x0101


	//----- nvinfo : EIATTR_COOP_GROUP_MASK_REGIDS
	.align		4
        /*0028*/ 	.byte	0x04, 0x29
        /*002a*/ 	.short	(.L_1227 - .L_1226)


	//   ....[0]....
.L_1226:
        /*002c*/ 	.word	0xffffffff


	//   ....[1]....
        /*0030*/ 	.word	0xffffffff


	//   ....[2]....
        /*0034*/ 	.word	0xffffffff


	//   ....[3]....
        /*0038*/ 	.word	0xffffffff


	//   ....[4]....
        /*003c*/ 	.word	0xffffffff


	//   ....[5]....
        /*0040*/ 	.word	0xffffffff


	//   ....[6]....
        /*0044*/ 	.word	0xffffffff


	//   ....[7]....
        /*0048*/ 	.word	0xffffffff


	//   ....[8]....
        /*004c*/ 	.word	0xffffffff


	//   ....[9]....
        /*0050*/ 	.word	0xffffffff


	//----- nvinfo : EIATTR_COOP_GROUP_INSTR_OFFSETS
	.align		4
.L_1227:
        /*0054*/ 	.byte	0x04, 0x28
        /*0056*/ 	.short	(.L_1229 - .L_1228)


	//   ....[0]....
.L_1228:
        /*0058*/ 	.word	0x00000a70


	//   ....[1]....
        /*005c*/ 	.word	0x00000a80


	//   ....[2]....
        /*0060*/ 	.word	0x00000ab0


	//   ....[3]....
        /*0064*/ 	.word	0x00000ad0


	//   ....[4]....
        /*0068*/ 	.word	0x00000b00


	//   ....[5]....
        /*006c*/ 	.word	0x00000b20


	//   ....[6]....
        /*0070*/ 	.word	0x00000b50


	//   ....[7]....
        /*0074*/ 	.word	0x00000b70


	//   ....[8]....
        /*0078*/ 	.word	0x00000ba0


	//   ....[9]....
        /*007c*/ 	.word	0x00000bc0


	//----- nvinfo : EIATTR_EXIT_INSTR_OFFSETS
	.align		4
.L_1229:
        /*0080*/ 	.byte	0x04, 0x1c
        /*0082*/ 	.short	(.L_1231 - .L_1230)


	//   ....[0]....
.L_1230:
        /*0084*/ 	.word	0x00000060


	//   ....[1]....
        /*0088*/ 	.word	0x00002440


	//----- nvinfo : EIATTR_MAX_THREADS
	.align		4
.L_1231:
        /*008c*/ 	.byte	0x04, 0x05
        /*008e*/ 	.short	(.L_1233 - .L_1232)
.L_1232:
        /*0090*/ 	.word	0x00000180
        /*0094*/ 	.word	0x00000001
        /*0098*/ 	.word	0x00000001


	//----- nvinfo : EIATTR_CRS_STACK_SIZE
	.align		4
.L_1233:
        /*009c*/ 	.byte	0x04, 0x1e
        /*009e*/ 	.short	(.L_1235 - .L_1234)
.L_1234:
        /*00a0*/ 	.word	0x00000000


	//----- nvinfo : EIATTR_CBANK_PARAM_SIZE
	.align		4
.L_1235:
        /*00a4*/ 	.byte	0x03, 0x19
        /*00a6*/ 	.short	0x00a0


	//----- nvinfo : EIATTR_PARAM_CBANK
	.align		4
        /*00a8*/ 	.byte	0x04, 0x0a
        /*00aa*/ 	.short	(.L_1237 - .L_1236)
	.align		4
.L_1236:
        /*00ac*/ 	.word	index@(.nv.constant0._Z35group_norm_nhwc_fwd_one_pass_kernelI11Bf16IOFp32WLi128ELi24ELi384EEv26Group_norm_nhwc_fwd_params)
        /*00b0*/ 	.short	0x0210
        /*00b2*/ 	.short	0x00a0


	//----- nvinfo : EIATTR_SW_WAR
	.align		4
.L_1237:
        /*00b4*/ 	.byte	0x04, 0x36
        /*00b6*/ 	.short	(.L_1239 - .L_1238)
.L_1238:
        /*00b8*/ 	.word	0x00000008
.L_1239:


//--------------------- .nv.info._Z35group_norm_nhwc_fwd_one_pass_kernelI11Bf16IOFp32WLi256ELi24ELi384EEv26Group_norm_nhwc_fwd_params --------------------------
	.section	.nv.info._Z35group_norm_nhwc_fwd_one_pass_kernelI11Bf16IOFp32WLi256ELi24ELi384EEv26Group_norm_nhwc_fwd_params,"",@"SHT_CUDA_INFO"
	.sectionflags	@""
	.align	4


	//----- nvinfo : EIATTR_CUDA_API_VERSION
	.align		4
        /*0000*/ 	.byte	0x04, 0x37
        /*0002*/ 	.short	(.L_1241 - .L_1240)
.L_1240:
        /*0004*/ 	.word	0x00000082


	//----- nvinfo : EIATTR_KPARAM_INFO
	.align		4
.L_1241:
        /*0008*/ 	.byte	0x04, 0x17
        /*000a*/ 	.short	(.L_1243 - .L_1242)
.L_1242:
        /*000c*/ 	.word	0x00000000
        /*0010*/ 	.short	0x0000
        /*0012*/ 	.short	0x0000
        /*0014*/ 	.byte	0x00, 0xf0, 0x81, 0x02


	//----- nvinfo : EIATTR_SPARSE_MMA_MASK
	.align		4
.L_1243:
        /*0018*/ 	.byte	0x03, 0x50
        /*001a*/ 	.short	0x0000


	//----- nvinfo : EIATTR_MAXREG_COUNT
	.align		4
        /*001c*/ 	.byte	0x03, 0x1b
        /*001e*/ 	.short	0x00a8


	//----- nvinfo : EIATTR_NUM_BARRIERS
	.align		4
        /*0020*/ 	.byte	0x02, 0x4c
        /*0022*/ 	.byte	0x01
	.zero		1


	//----- nvinfo : EIATTR_MERCURY_ISA_VERSION
	.align		4
        /*0024*/ 	.byte	0x03, 0x5f
        /*0026*/ 	.short	0x0101


	//----- nvinfo : EIATTR_COOP_GROUP_MASK_REGIDS
	.align		4
        /*0028*/ 	.byte	0x04, 0x29
        /*002a*/ 	.short	(.L_1245 - .L_1244)


	//   ....[0]....
.L_1244:
        /*002c*/ 	.word	0xffffffff


	//   ....[1]....
        /*0030*/ 	.word	0xffffffff


	//   ....[2]....
        /*0034*/ 	.word	0xffffffff


	//   ....[3]....
        /*0038*/ 	.word	0xffffffff


	//   ....[4]....
        /*003c*/ 	.word	0xffffffff


	//   ....[5]....
        /*0040*/ 	.word	0xffffffff


	//   ....[6]....
        /*0044*/ 	.word	0xffffffff


	//   ....[7]....
        /*0048*/ 	.word	0xffffffff


	//   ....[8]....
        /*004c*/ 	.word	0xffffffff


	//   ....[9]....
        /*0050*/ 	.word	0xffffffff


	//----- nvinfo : EIATTR_COOP_GROUP_INSTR_OFFSETS
	.align		4
.L_1245:
        /*0054*/ 	.byte	0x04, 0x28
        /*0056*/ 	.short	(.L_1247 - .L_1246)


	//   ....[0]....
.L_1246:
        /*0058*/ 	.word	0x00001070


	//   ....[1]....
        /*005c*/ 	.word	0x00001080


	//   ....[2]....
        /*0060*/ 	.word	0x000010b0


	//   ....[3]....
        /*0064*/ 	.word	0x000010c0


	//   ....[4]....
        /*0068*/ 	.word	0x00001100


	//   ....[5]....
        /*006c*/ 	.word	0x00001110


	//   ....[6]....
        /*0070*/ 	.word	0x00001150


	//   ....[7]....
        /*0074*/ 	.word	0x00001160


	//   ....[8]....
        /*0078*/ 	.word	0x000011a0


	//   ....[9]....
        /*007c*/ 	.word	0x000011b0


	//----- nvinfo : EIATTR_EXIT_INSTR_OFFSETS
	.align		4
.L_1247:
        /*0080*/ 	.byte	0x04, 0x1c
        /*0082*/ 	.short	(.L_1249 - .L_1248)


	//   ....[0]....
.L_1248:
        /*0084*/ 	.word	0x00000060


	//   ....[1]....
        /*0088*/ 	.word	0x000033f0


	//----- nvinfo : EIATTR_MAX_THREADS
	.align		4
.L_1249:
        /*008c*/ 	.byte	0x04, 0x05
        /*008e*/ 	.short	(.L_1251 - .L_1250)
.L_1250:
        /*0090*/ 	.word	0x00000180
        /*0094*/ 	.word	0x00000001
        /*0098*/ 	.word	0x00000001


	//----- nvinfo : EIATTR_CRS_STACK_SIZE
	.align		4
.L_1251:
        /*009c*/ 	.byte	0x04, 0x1e
        /*009e*/ 	.short	(.L_1253 - .L_1252)
.L_1252:
        /*00a0*/ 	.word	0x00000000


	//----- nvinfo : EIATTR_CBANK_PARAM_SIZE
	.align		4
.L_1253:
        /*00a4*/ 	.byte	0x03, 0x19
        /*00a6*/ 	.short	0x00a0


	//----- nvinfo : EIATTR_PARAM_CBANK
	.align		4
        /*00a8*/ 	.byte	0x04, 0x0a
        /*00aa*/ 	.short	(.L_1255 - .L_1254)
	.align		4
.L_1254:
        /*00ac*/ 	.word	index@(.nv.constant0._Z35group_norm_nhwc_fwd_one_pass_kernelI11Bf16IOFp32WLi256ELi24ELi384EEv26Group_norm_nhwc_fwd_params)
        /*00b0*/ 	.short	0x0210
        /*00b2*/ 	.short	0x00a0


	//----- nvinfo : EIATTR_SW_WAR
	.align		4
.L_1255:
        /*00b4*/ 	.byte	0x04, 0x36
        /*00b6*/ 	.short	(.L_1257 - .L_1256)
.L_1256:
        /*00b8*/ 	.word	0x00000008
.L_1257:


//--------------------- .nv.info._Z35group_norm_nhwc_fwd_one_pass_kernelI11Bf16IOFp32WLi512ELi24ELi384EEv26Group_norm_nhwc_fwd_params --------------------------
	.section	.nv.info._Z35group_norm_nhwc_fwd_one_pass_kernelI11Bf16IOFp32WLi512ELi24ELi384EEv26Group_norm_nhwc_fwd_params,"",@"SHT_CUDA_INFO"
	.sectionflags	@""
	.align	4


	//----- nvinfo : EIATTR_CUDA_API_VERSION
	.align		4
        /*0000*/ 	.byte	0x04, 0x37
        /*0002*/ 	.short	(.L_1259 - .L_1258)
.L_1258:
        /*0004*/ 	.word	0x00000082


	//----- nvinfo : EIATTR_KPARAM_INFO
	.align		4
.L_1259:
        /*0008*/ 	.byte	0x04, 0x17
        /*000a*/ 	.short	(.L_1261 - .L_1260)
.L_1260:
        /*000c*/ 	.word	0x00000000
        /*0010*/ 	.short	0x0000
        /*0012*/ 	.short	0x0000
        /*0014*/ 	.byte	0x00, 0xf0, 0x81, 0x02


	//----- nvinfo : EIATTR_SPARSE_MMA_MASK
	.align		4
.L_1261:
        /*0018*/ 	.byte	0x03, 0x50
        /*001a*/ 	.short	0x0000


	//----- nvinfo : EIATTR_MAXREG_COUNT
	.align		4
        /*001c*/ 	.byte	0x03, 0x1b
        /*001e*/ 	.short	0x00a8


	//----- nvinfo : EIATTR_NUM_BARRIERS
	.align		4
        /*0020*/ 	.byte	0x02, 0x4c
        /*0022*/ 	.byte	0x01
	.zero		1


	//----- nvinfo : EIATTR_MERCURY_ISA_VERSION
	.align		4
        /*0024*/ 	.byte	0x03, 0x5f
        /*0026*/ 	.short	0x0101


	//----- nvinfo : EIATTR_COOP_GROUP_MASK_REGIDS
	.align		4
        /*0028*/ 	.byte	0x04, 0x29
        /*002a*/ 	.short	(.L_1263 - .L_1262)


	//   ....[0]....
.L_1262:
        /*002c*/ 	.word	0xffffffff


	//   ....[1]....
        /*0030*/ 	.word	0xffffffff


	//   ....[2]....
        /*0034*/ 	.word	0xffffffff


	//   ....[3]....
        /*0038*/ 	.word	0xffffffff


	//   ....[4]....
        /*003c*/ 	.word	0xffffffff


	//   ....[5]....
        /*0040*/ 	.word	0xffffffff


	//   ....[6]....
        /*0044*/ 	.word	0xffffffff


	//   ....[7]....
        /*0048*/ 	.word	0xffffffff


	//   ....[8]....
        /*004c*/ 	.word	0xffffffff


	//   ....[9]....
        /*0050*/ 	.word	0xffffffff


	//----- nvinfo : EIATTR_COOP_GROUP_INSTR_OFFSETS
	.align		4
.L_1263:
        /*0054*/ 	.byte	0x04, 0x28
        /*0056*/ 	.short	(.L_1265 - .L_1264)


	//   ....[0]....
.L_1264:
        /*0058*/ 	.word	0x00001fc0


	//   ....[1]....
        /*005c*/ 	.word	0x00001fd0


	//   ....[2]....
        /*0060*/ 	.word	0x00002000


	//   ....[3]....
        /*0064*/ 	.word	0x00002010


	//   ....[4]....
        /*0068*/ 	.word	0x00002050


	//   ....[5]....
        /*006c*/ 	.word	0x00002060


	//   ....[6]....
        /*0070*/ 	.word	0x000020a0


	//   ....[7]....
        /*0074*/ 	.word	0x000020b0


	//   ....[8]....
        /*0078*/ 	.word	0x000020f0


	//   ....[9]....
        /*007c*/ 	.word	0x00002100


	//----- nvinfo : EIATTR_EXIT_INSTR_OFFSETS
	.align		4
.L_1265:
        /*0080*/ 	.byte	0x04, 0x1c
        /*0082*/ 	.short	(.L_1267 - .L_1266)


	//   ....[0]....
.L_1266:
        /*0084*/ 	.word	0x00000070


	//   ....[1]....
        /*0088*/ 	.word	0x00005df0


	//----- nvinfo : EIATTR_MAX_THREADS
	.align		4
.L_1267:
        /*008c*/ 	.byte	0x04, 0x05
        /*008e*/ 	.short	(.L_1269 - .L_1268)
.L_1268:
        /*0090*/ 	.word	0x00000180
        /*0094*/ 	.word	0x00000001
        /*0098*/ 	.word	0x00000001


	//----- nvinfo : EIATTR_CRS_STACK_SIZE
	.align		4
.L_1269:
        /*009c*/ 	.byte	0x04, 0x1e
        /*009e*/ 	.short	(.L_1271 - .L_1270)
.L_1270:
        /*00a0*/ 	.word	0x00000000


	//----- nvinfo : EIATTR_CBANK_PARAM_SIZE
	.align		4
.L_1271:
        /*00a4*/ 	.byte	0x03, 0x19
        /*00a6*/ 	.short	0x00a0


	//----- nvinfo : EIATTR_PARAM_CBANK
	.align		4
        /*00a8*/ 	.byte	0x04, 0x0a
        /*00aa*/ 	.short	(.L_1273 - .L_1272)
	.align		4
.L_1272:
        /*00ac*/ 	.word	index@(.nv.constant0._Z35group_norm_nhwc_fwd_one_pass_kernelI11Bf16IOFp32WLi512ELi24ELi384EEv26Group_norm_nhwc_fwd_params)
        /*00b0*/ 	.short	0x0210
        /*00b2*/ 	.short	0x00a0


	//----- nvinfo : EIATTR_SW_WAR
	.align		4
.L_1273:
        /*00b4*/ 	.byte	0x04, 0x36
        /*00b6*/ 	.short	(.L_1275 - .L_1274)
.L_1274:
        /*00b8*/ 	.word	0x00000008
.L_1275:


//--------------------- .nv.info._Z35group_norm_nhwc_fwd_one_pass_kernelI11Bf16IOBf16WLi64ELi24ELi384EEv26Group_norm_nhwc_fwd_params --------------------------
	.section	.nv.info._Z35group_norm_nhwc_fwd_one_pass_kernelI11Bf16IOBf16WLi64ELi24ELi384EEv26Group_norm_nhwc_fwd_params,"",@"SHT_CUDA_INFO"
	.sectionflags	@""
	.align	4


	//----- nvinfo : EIATTR_CUDA_API_VERSION
	.align		4
        /*0000*/ 	.byte	0x04, 0x37
        /*0002*/ 	.short	(.L_1277 - .L_1276)
.L_1276:
        /*0004*/ 	.word	0x00000082


	//----- nvinfo : EIATTR_KPARAM_INFO
	.align		4
.L_1277:
        /*0008*/ 	.byte	0x04, 0x17
        /*000a*/ 	.short	(.L_1279 - .L_1278)
.L_1278:
        /*000c*/ 	.word	0x00000000
        /*0010*/ 	.short	0x0000
        /*0012*/ 	.short	0x0000
        /*0014*/ 	.byte	0x00, 0xf0, 0x81, 0x02


	//----- nvinfo : EIATTR_SPARSE_MMA_MASK
	.align		4
.L_1279:
        /*0018*/ 	.byte	0x03, 0x50
        /*001a*/ 	.short	0x0000


	//----- nvinfo : EIATTR_MAXREG_COUNT
	.align		4
        /*001c*/ 	.byte	0x03, 0x1b
        /*001e*/ 	.short	0x00a8


	//----- nvinfo : EIATTR_NUM_BARRIERS
	.align		4
        /*0020*/ 	.byte	0x02, 0x4c
        /*0022*/ 	.byte	0x01
	.zero		1


	//----- nvinfo : EIATTR_MERCURY_ISA_VERSION
	.align		4
        /*0024*/ 	.byte	0x03, 0x5f
        /*0026*/ 	.short	0x0101


	//----- nvinfo : EIATTR_COOP_GROUP_MASK_REGIDS
	.align		4
        /*0028*/ 	.byte	0x04, 0x29
        /*002a*/ 	.short	(.L_1281 - .L_1280)


	//   ....[0]....
.L_1280:
        /*002c*/ 	.word	0xffffffff


	//   ....[1]....
        /*0030*/ 	.word	0xffffffff


	//   ....[2]....
        /*0034*/ 	.word	0xffffffff


	//   ....[3]....
        /*0038*/ 	.word	0xffffffff


	//   ....[4]....
        /*003c*/ 	.word	0xffffffff


	//   ....[5]....
        /*0040*/ 	.word	0xffffffff


	//   ....[6]....
        /*0044*/ 	.word	0xffffffff


	//   ....[7]....
        /*0048*/ 	.word	0xffffffff


	//   ....[8]....
        /*004c*/ 	.word	0xffffffff


	//   ....[9]....
        /*0050*/ 	.word	0xffffffff


	//----- nvinfo : EIATTR_COOP_GROUP_INSTR_OFFSETS
	.align		4
.L_1281:
        /*0054*/ 	.byte	0x04, 0x28
        /*0056*/ 	.short	(.L_1283 - .L_1282)


	//   ....[0]....
.L_1282:
        /*0058*/ 	.word	0x00000760


	//   ....[1]....
        /*005c*/ 	.word	0x00000770


	//   ....[2]....
        /*0060*/ 	.word	0x000007a0


	//   ....[3]....
        /*0064*/ 	.word	0x000007c0


	//   ....[4]....
        /*0068*/ 	.word	0x000007f0


	//   ....[5]....
        /*006c*/ 	.word	0x00000810


	//   ....[6]....
        /*0070*/ 	.word	0x00000840


	//   ....[7]....
        /*0074*/ 	.word	0x00000860


	//   ....[8]....
        /*0078*/ 	.word	0x00000890


	//   ....[9]....
        /*007c*/ 	.word	0x000008b0


	//----- nvinfo : EIATTR_EXIT_INSTR_OFFSETS
	.align		4
.L_1283:
        /*0080*/ 	.byte	0x04, 0x1c
        /*0082*/ 	.short	(.L_1285 - .L_1284)


	//   ....[0]....
.L_1284:
        /*0084*/ 	.word	0x00000060


	//   ....[1]....
        /*0088*/ 	.word	0x00001c80


	//----- nvinfo : EIATTR_MAX_THREADS
	.align		4
.L_1285:
        /*008c*/ 	.byte	0x04, 0x05
        /*008e*/ 	.short	(.L_1287 - .L_1286)
.L_1286:
        /*0090*/ 	.word	0x00000180
        /*0094*/ 	.word	0x00000001
        /*0098*/ 	.word	0x00000001


	//----- nvinfo : EIATTR_CRS_STACK_SIZE
	.align		4
.L_1287:
        /*009c*/ 	.byte	0x04, 0x1e
        /*009e*/ 	.short	(.L_1289 - .L_1288)
.L_1288:
        /*00a0*/ 	.word	0x00000000


	//----- nvinfo : EIATTR_CBANK_PARAM_SIZE
	.align		4
.L_1289:
        /*00a4*/ 	.byte	0x03, 0x19
        /*00a6*/ 	.short	0x00a0


	//----- nvinfo : EIATTR_PARAM_CBANK
	.align		4
        /*00a8*/ 	.byte	0x04, 0x0a
        /*00aa*/ 	.short	(.L_1291 - .L_1290)
	.align		4
.L_1290:
        /*00ac*/ 	.word	index@(.nv.constant0._Z35group_norm_nhwc_fwd_one_pass_kernelI11Bf16IOBf16WLi64ELi24ELi384EEv26Group_norm_nhwc_fwd_params)
        /*00b0*/ 	.short	0x0210
        /*00b2*/ 	.short	0x00a0


	//----- nvinfo : EIATTR_SW_WAR
	.align		4
.L_1291:
        /*00b4*/ 	.byte	0x04, 0x36
        /*00b6*/ 	.short	(.L_1293 - .L_1292)
.L_1292:
        /*00b8*/ 	.word	0x00000008
.L_1293:


//--------------------- .nv.info._Z35group_norm_nhwc_fwd_one_pass_kernelI11Bf16IOBf16WLi128ELi24ELi384EEv26Group_norm_nhwc_fwd_params --------------------------
	.section	.nv.info._Z35group_norm_nhwc_fwd_one_pass_kernelI11Bf16IOBf16WLi128ELi24ELi384EEv26Group_norm_nhwc_fwd_params,"",@"SHT_CUDA_INFO"
	.sectionflags	@""
	.align	4


	//----- nvinfo : EIATTR_CUDA_API_VERSION
	.align		4
        /*0000*/ 	.byte	0x04, 0x37
        /*0002*/ 	.short	(.L_1295 - .L_1294)
.L_1294:
        /*0004*/ 	.word	0x00000082


	//----- nvinfo : EIATTR_KPARAM_INFO
	.align		4
.L_1295:
        /*0008*/ 	.byte	0x04, 0x17
        /*000a*/ 	.short	(.L_1297 - .L_1296)
.L_1296:
        /*000c*/ 	.word	0x00000000
        /*0010*/ 	.short	0x0000
        /*0012*/ 	.short	0x0000
        /*0014*/ 	.byte	0x00, 0xf0, 0x81, 0x02


	//----- nvinfo : EIATTR_SPARSE_MMA_MASK
	.align		4
.L_1297:
        /*0018*/ 	.byte	0x03, 0x50
        /*001a*/ 	.short	0x0000


	//----- nvinfo : EIATTR_MAXREG_COUNT
	.align		4
        /*001c*/ 	.byte	0x03, 0x1b
        /*001e*/ 	.short	0x00a8


	//----- nvinfo : EIATTR_NUM_BARRIERS
	.align		4
        /*0020*/ 	.byte	0x02, 0x4c
        /*0022*/ 	.byte	0x01
	.zero		1


	//----- nvinfo : EIATTR_MERCURY_ISA_VERSION
	.align		4
        /*0024*/ 	.byte	0x03, 0x5f
        /*0026*/ 	.short	0x0101


	//----- nvinfo : EIATTR_COOP_GROUP_MASK_REGIDS
	.align		4
        /*0028*/ 	.byte	0x04, 0x29
        /*002a*/ 	.short	(.L_1299 - .L_1298)


	//   ....[0]....
.L_1298:
        /*002c*/ 	.word	0xffffffff


	//   ....[1]....
        /*0030*/ 	.word	0xffffffff


	//   ....[2]....
        /*0034*/ 	.word	0xffffffff


	//   ....[3]....
        /*0038*/ 	.word	0xffffffff


	//   ....[4]....
        /*003c*/ 	.word	0xffffffff


	//   ....[5]....
        /*0040*/ 	.word	0xffffffff


	//   ....[6]....
        /*0044*/ 	.word	0xffffffff


	//   ....[7]....
        /*0048*/ 	.word	0xffffffff


	//   ....[8]....
        /*004c*/ 	.word	0xffffffff


	//   ....[9]....
        /*0050*/ 	.word	0xffffffff


	//----- nvinfo : EIATTR_COOP_GROUP_INSTR_OFFSETS
	.align		4
.L_1299:
        /*0054*/ 	.byte	0x04, 0x28
        /*0056*/ 	.short	(.L_1301 - .L_1300)


	//   ....[0]....
.L_1300:
        /*0058*/ 	.word	0x00000a80


	//   ....[1]....
        /*005c*/ 	.word	0x00000a90


	//   ....[2]....
        /*0060*/ 	.word	0x00000ac0


	//   ....[3]....
        /*0064*/ 	.word	0x00000ae0


	//   ....[4]....
        /*0068*/ 	.word	0x00000b10


	//   ....[5]....
        /*006c*/ 	.word	0x00000b30


	//   ....[6]....
        /*0070*/ 	.word	0x00000b60


	//   ....[7]....
        /*0074*/ 	.word	0x00000b80


	//   ....[8]....
        /*0078*/ 	.word	0x00000bb0


	//   ....[9]....
        /*007c*/ 	.word	0x00000bd0


	//----- nvinfo : EIATTR_EXIT_INSTR_OFFSETS
	.align		4
.L_1301:
        /*0080*/ 	.byte	0x04, 0x1c
        /*0082*/ 	.short	(.L_1303 - .L_1302)


	//   ....[0]....
.L_1302:
        /*0084*/ 	.word	0x00000060


	//   ....[1]....
        /*0088*/ 	.word	0x000024b0


	//----- nvinfo : EIATTR_MAX_THREADS
	.align		4
.L_1303:
        /*008c*/ 	.byte	0x04, 0x05
        /*008e*/ 	.short	(.L_1305 - .L_1304)
.L_1304:
        /*0090*/ 	.word	0x00000180
        /*0094*/ 	.word	0x00000001
        /*0098*/ 	.word	0x00000001


	//----- nvinfo : EIATTR_CRS_STACK_SIZE
	.align		4
.L_1305:
        /*009c*/ 	.byte	0x04, 0x1e
        /*009e*/ 	.short	(.L_1307 - .L_1306)
.L_1306:
        /*00a0*/ 	.word	0x00000000


	//----- nvinfo : EIATTR_CBANK_PARAM_SIZE
	.align		4
.L_1307:
        /*00a4*/ 	.byte	0x03, 0x19
        /*00a6*/ 	.short	0x00a0


	//----- nvinfo : EIATTR_PARAM_CBANK
	.align		4
        /*00a8*/ 	.byte	0x04, 0x0a
        /*00aa*/ 	.short	(.L_1309 - .L_1308)
	.align		4
.L_1308:
        /*00ac*/ 	.word	index@(.nv.constant0._Z35group_norm_nhwc_fwd_one_pass_kernelI11Bf16IOBf16WLi128ELi24ELi384EEv26Group_norm_nhwc_fwd_params)
        /*00b0*/ 	.short	0x0210
        /*00b2*/ 	.short	0x00a0


	//----- nvinfo : EIATTR_SW_WAR
	.align		4
.L_1309:
        /*00b4*/ 	.byte	0x04, 0x36
        /*00b6*/ 	.short	(.L_1311 - .L_1310)
.L_1310:
        /*00b8*/ 	.word	0x00000008
.L_1311:


//--------------------- .nv.info._Z35group_norm_nhwc_fwd_one_pass_kernelI11Bf16IOBf16WLi256ELi24ELi384EEv26Group_norm_nhwc_fwd_params --------------------------
	.section	.nv.info._Z35group_norm_nhwc_fwd_one_pass_kernelI11Bf16IOBf16WLi256ELi24ELi384EEv26Group_norm_nhwc_fwd_params,"",@"SHT_CUDA_INFO"
	.sectionflags	@""
	.align	4


	//----- nvinfo : EIATTR_CUDA_API_VERSION
	.align		4
        /*0000*/ 	.byte	0x04, 0x37
        /*0002*/ 	.short	(.L_1313 - .L_1312)
.L_1312:
        /*0004*/ 	.word	0x00000082


	//----- nvinfo : EIATTR_KPARAM_INFO
	.align		4
.L_1313:
        /*0008*/ 	.byte	0x04, 0x17
        /*000a*/ 	.short	(.L_1315 - .L_1314)
.L_1314:
        /*000c*/ 	.word	0x00000000
        /*0010*/ 	.short	0x0000
        /*0012*/ 	.short	0x0000
        /*0014*/ 	.byte	0x00, 0xf0, 0x81, 0x02


	//----- nvinfo : EIATTR_SPARSE_MMA_MASK
	.align		4
.L_1315:
        /*0018*/ 	.byte	0x03, 0x50
        /*001a*/ 	.short	0x0000


	//----- nvinfo : EIATTR_MAXREG_COUNT
	.align		4
        /*001c*/ 	.byte	0x03, 0x1b
        /*001e*/ 	.short	0x00a8


	//----- nvinfo : EIATTR_NUM_BARRIERS
	.align		4
        /*0020*/ 	.byte	0x02, 0x4c
        /*0022*/ 	.byte	0x01
	.zero		1


	//----- nvinfo : EIATTR_MERCURY_ISA_VERSION
	.align		4
        /*0024*/ 	.byte	0x03, 0x5f
        /*0026*/ 	.short	0x0101


	//----- nvinfo : EIATTR_COOP_GROUP_MASK_REGIDS
	.align		4
        /*0028*/ 	.byte	0x04, 0x29
        /*002a*/ 	.short	(.L_1317 - .L_1316)


	//   ....[0]....
.L_1316:
        /*002c*/ 	.word	0xffffffff


	//   ....[1]....
        /*0030*/ 	.word	0xffffffff


	//   ....[2]....
        /*0034*/ 	.word	0xffffffff


	//   ....[3]....
        /*0038*/ 	.word	0xffffffff


	//   ....[4]....
        /*003c*/ 	.word	0xffffffff


	//   ....[5]....
        /*0040*/ 	.word	0xffffffff


	//   ....[6]....
        /*0044*/ 	.word	0xffffffff


	//   ....[7]....
        /*0048*/ 	.word	0xffffffff


	//   ....[8]....
        /*004c*/ 	.word	0xffffffff


	//   ....[9]....
        /*0050*/ 	.word	0xffffffff


	//----- nvinfo : EIATTR_COOP_GROUP_INSTR_OFFSETS
	.align		4
.L_1317:
        /*0054*/ 	.byte	0x04, 0x28
        /*0056*/ 	.short	(.L_1319 - .L_1318)


	//   ....[0]....
.L_1318:
        /*0058*/ 	.word	0x00001070


	//   ....[1]....
        /*005c*/ 	.word	0x00001080


	//   ....[2]....
        /*0060*/ 	.word	0x000010b0


	//   ....[3]....
        /*0064*/ 	.word	0x000010c0


	//   ....[4]....
        /*0068*/ 	.word	0x00001100


	//   ....[5]....
        /*006c*/ 	.word	0x00001110


	//   ....[6]....
        /*0070*/ 	.word	0x00001150


	//   ....[7]....
        /*0074*/ 	.word	0x00001160


	//   ....[8]....
        /*0078*/ 	.word	0x000011a0


	//   ....[9]....
        /*007c*/ 	.word	0x000011b0


	//----- nvinfo : EIATTR_EXIT_INSTR_OFFSETS
	.align		4
.L_1319:
        /*0080*/ 	.byte	0x04, 0x1c
        /*0082*/ 	.short	(.L_1321 - .L_1320)


	//   ....[0]....
.L_1320:
        /*0084*/ 	.word	0x00000060


	//   ....[1]....
        /*0088*/ 	.word	0x00003430


	//----- nvinfo : EIATTR_MAX_THREADS
	.align		4
.L_1321:
        /*008c*/ 	.byte	0x04, 0x05
        /*008e*/ 	.short	(.L_1323 - .L_1322)
.L_1322:
        /*0090*/ 	.word	0x00000180
        /*0094*/ 	.word	0x00000001
        /*0098*/ 	.word	0x00000001


	//----- nvinfo : EIATTR_CRS_STACK_SIZE
	.align		4
.L_1323:
        /*009c*/ 	.byte	0x04, 0x1e
        /*009e*/ 	.short	(.L_1325 - .L_1324)
.L_1324:
        /*00a0*/ 	.word	0x00000000


	//----- nvinfo : EIATTR_CBANK_PARAM_SIZE
	.align		4
.L_1325:
        /*00a4*/ 	.byte	0x03, 0x19
        /*00a6*/ 	.short	0x00a0


	//----- nvinfo : EIATTR_PARAM_CBANK
	.align		4
        /*00a8*/ 	.byte	0x04, 0x0a
        /*00aa*/ 	.short	(.L_1327 - .L_1326)
	.align		4
.L_1326:
        /*00ac*/ 	.word	index@(.nv.constant0._Z35group_norm_nhwc_fwd_one_pass_kernelI11Bf16IOBf16WLi256ELi24ELi384EEv26Group_norm_nhwc_fwd_params)
        /*00b0*/ 	.short	0x0210
        /*00b2*/ 	.short	0x00a0


	//----- nvinfo : EIATTR_SW_WAR
	.align		4
.L_1327:
        /*00b4*/ 	.byte	0x04, 0x36
        /*00b6*/ 	.short	(.L_1329 - .L_1328)
.L_1328:
        /*00b8*/ 	.word	0x00000008
.L_1329:


//--------------------- .nv.info._Z35group_norm_nhwc_fwd_one_pass_kernelI11Bf16IOBf16WLi512ELi24ELi384EEv26Group_norm_nhwc_fwd_params --------------------------
	.section	.nv.info._Z35group_norm_nhwc_fwd_one_pass_kernelI11Bf16IOBf16WLi512ELi24ELi384EEv26Group_norm_nhwc_fwd_params,"",@"SHT_CUDA_INFO"
	.sectionflags	@""
	.align	4


	//----- nvinfo : EIATTR_CUDA_API_VERSION
	.align		4
        /*0000*/ 	.byte	0x04, 0x37
        /*0002*/ 	.short	(.L_1331 - .L_1330)
.L_1330:
        /*0004*/ 	.word	0x00000082


	//----- nvinfo : EIATTR_KPARAM_INFO
	.align		4
.L_1331:
        /*0008*/ 	.byte	0x04, 0x17
        /*000a*/ 	.short	(.L_1333 - .L_1332)
.L_1332:
        /*000c*/ 	.word	0x00000000
        /*0010*/ 	.short	0x0000
        /*0012*/ 	.short	0x0000
        /*0014*/ 	.byte	0x00, 0xf0, 0x81, 0x02


	//----- nvinfo : EIATTR_SPARSE_MMA_MASK
	.align		4
.L_1333:
        /*0018*/ 	.byte	0x03, 0x50
        /*001a*/ 	.short	0x0000


	//----- nvinfo : EIATTR_MAXREG_COUNT
	.align		4
        /*001c*/ 	.byte	0x03, 0x1b
        /*001e*/ 	.short	0x00a8


	//----- nvinfo : EIATTR_NUM_BARRIERS
	.align		4
        /*0020*/ 	.byte	0x02, 0x4c
        /*0022*/ 	.byte	0x01
	.zero		1


	//----- nvinfo : EIATTR_MERCURY_ISA_VERSION
	.align		4
        /*0024*/ 	.byte	0x03, 0x5f
        /*0026*/ 	.short	0x0101


	//----- nvinfo : EIATTR_COOP_GROUP_MASK_REGIDS
	.align		4
        /*0028*/ 	.byte	0x04, 0x29
        /*002a*/ 	.short	(.L_1335 - .L_1334)


	//   ....[0]....
.L_1334:
        /*002c*/ 	.word	0xffffffff


	//   ....[1]....
        /*0030*/ 	.word	0xffffffff


	//   ....[2]....
        /*0034*/ 	.word	0xffffffff


	//   ....[3]....
        /*0038*/ 	.word	0xffffffff


	//   ....[4]....
        /*003c*/ 	.word	0xffffffff


	//   ....[5]....
        /*0040*/ 	.word	0xffffffff


	//   ....[6]....
        /*0044*/ 	.word	0xffffffff


	//   ....[7]....
        /*0048*/ 	.word	0xffffffff


	//   ....[8]....
        /*004c*/ 	.word	0xffffffff


	//   ....[9]....
        /*0050*/ 	.word	0xffffffff


	//----- nvinfo : EIATTR_COOP_GROUP_INSTR_OFFSETS
	.align		4
.L_1335:
        /*0054*/ 	.byte	0x04, 0x28
        /*0056*/ 	.short	(.L_1337 - .L_1336)


	//   ....[0]....
.L_1336:
        /*0058*/ 	.word	0x00001fc0


	//   ....[1]....
        /*005c*/ 	.word	0x00001fd0


	//   ....[2]....
        /*0060*/ 	.word	0x00002000


	//   ....[3]....
        /*0064*/ 	.word	0x00002010


	//   ....[4]....
        /*0068*/ 	.word	0x00002050


	//   ....[5]....
        /*006c*/ 	.word	0x00002060


	//   ....[6]....
        /*0070*/ 	.word	0x000020a0


	//   ....[7]....
        /*0074*/ 	.word	0x000020b0


	//   ....[8]....
        /*0078*/ 	.word	0x000020f0


	//   ....[9]....
        /*007c*/ 	.word	0x00002100


	//----- nvinfo : EIATTR_EXIT_INSTR_OFFSETS
	.align		4
.L_1337:
        /*0080*/ 	.byte	0x04, 0x1c
        /*0082*/ 	.short	(.L_1339 - .L_1338)


	//   ....[0]....
.L_1338:
        /*0084*/ 	.word	0x00000070


	//   ....[1]....
        /*0088*/ 	.word	0x00005e50


	//----- nvinfo : EIATTR_MAX_THREADS
	.align		4
.L_1339:
        /*008c*/ 	.byte	0x04, 0x05
        /*008e*/ 	.short	(.L_1341 - .L_1340)
.L_1340:
        /*0090*/ 	.word	0x00000180
        /*0094*/ 	.word	0x00000001
        /*0098*/ 	.word	0x00000001


	//----- nvinfo : EIATTR_CRS_STACK_SIZE
	.align		4
.L_1341:
        /*009c*/ 	.byte	0x04, 0x1e
        /*009e*/ 	.short	(.L_1343 - .L_1342)
.L_1342:
        /*00a0*/ 	.word	0x00000000


	//----- nvinfo : EIATTR_CBANK_PARAM_SIZE
	.align		4
.L_1343:
        /*00a4*/ 	.byte	0x03, 0x19
        /*00a6*/ 	.short	0x00a0


	//----- nvinfo : EIATTR_PARAM_CBANK
	.align		4
        /*00a8*/ 	.byte	0x04, 0x0a
        /*00aa*/ 	.short	(.L_1345 - .L_1344)
	.align		4
.L_1344:
        /*00ac*/ 	.word	index@(.nv.constant0._Z35group_norm_nhwc_fwd_one_pass_kernelI11Bf16IOBf16WLi512ELi24ELi384EEv26Group_norm_nhwc_fwd_params)
        /*00b0*/ 	.short	0x0210
        /*00b2*/ 	.short	0x00a0


	//----- nvinfo : EIATTR_SW_WAR
	.align		4
.L_1345:
        /*00b4*/ 	.byte	0x04, 0x36
        /*00b6*/ 	.short	(.L_1347 - .L_1346)
.L_1346:
        /*00b8*/ 	.word	0x00000008
.L_1347:


//--------------------- .nv.info._Z35group_norm_nhwc_fwd_one_pass_kernelI11Bf16IOFp16WLi64ELi24ELi384EEv26Group_norm_nhwc_fwd_params --------------------------
	.section	.nv.info._Z35group_norm_nhwc_fwd_one_pass_kernelI11Bf16IOFp16WLi64ELi24ELi384EEv26Group_norm_nhwc_fwd_params,"",@"SHT_CUDA_INFO"
	.sectionflags	@""
	.align	4


	//----- nvinfo : EIATTR_CUDA_API_VERSION
	.align		4
        /*0000*/ 	.byte	0x04, 0x37
        /*0002*/ 	.short	(.L_1349 - .L_1348)
.L_1348:
        /*0004*/ 	.word	0x00000082


	//----- nvinfo : EIATTR_KPARAM_INFO
	.align		4
.L_1349:
        /*0008*/ 	.byte	0x04, 0x17
        /*000a*/ 	.short	(.L_1351 - .L_1350)
.L_1350:
        /*000c*/ 	.word	0x00000000
        /*0010*/ 	.short	0x0000
        /*0012*/ 	.short	0x0000
        /*0014*/ 	.byte	0x00, 0xf0, 0x81, 0x02


	//----- nvinfo : EIATTR_SPARSE_MMA_MASK
	.align		4
.L_1351:
        /*0018*/ 	.byte	0x03, 0x50
        /*001a*/ 	.short	0x0000


	//----- nvinfo : EIATTR_MAXREG_COUNT
	.align		4
        /*001c*/ 	.byte	0x03, 0x1b
        /*001e*/ 	.short	0x00a8


	//----- nvinfo : EIATTR_NUM_BARRIERS
	.align		4
        /*0020*/ 	.byte	0x02, 0x4c
        /*0022*/ 	.byte	0x01
	.zero		1


	//----- nvinfo : EIATTR_MERCURY_ISA_VERSION
	.align		4
        /*0024*/ 	.byte	0x03, 0x5f
        /*0026*/ 	.short	0x0101


	//----- nvinfo : EIATTR_COOP_GROUP_MASK_REGIDS
	.align		4
        /*0028*/ 	.byte	0x04, 0x29
        /*002a*/ 	.short	(.L_1353 - .L_1352)


	//   ....[0]....
.L_1352:
        /*002c*/ 	.word	0xffffffff


	//   ....[1]....
        /*0030*/ 	.word	0xffffffff


	//   ....[2]....
        /*0034*/ 	.word	0xffffffff


	//   ....[3]....
        /*0038*/ 	.word	0xffffffff


	//   ....[4]....
        /*003c*/ 	.word	0xffffffff


	//   ....[5]....
        /*0040*/ 	.word	0xffffffff


	//   ....[6]....
        /*0044*/ 	.word	0xffffffff


	//   ....[7]....
        /*0048*/ 	.word	0xffffffff


	//   ....[8]....
        /*004c*/ 	.word	0xffffffff


	//   ....[9]....
        /*0050*/ 	.word	0xffffffff


	//----- nvinfo : EIATTR_COOP_GROUP_INSTR_OFFSETS
	.align		4
.L_1353:
        /*0054*/ 	.byte	0x04, 0x28
        /*0056*/ 	.short	(.L_1355 - .L_1354)


	//   ....[0]....
.L_1354:
        /*0058*/ 	.word	0x00000760


	//   ....[1]....
        /*005c*/ 	.word	0x00000770


	//   ....[2]....
        /*0060*/ 	.word	0x000007a0


	//   ....[3]....
        /*0064*/ 	.word	0x000007c0


	//   ....[4]....
        /*0068*/ 	.word	0x000007f0


	//   ....[5]....
        /*006c*/ 	.word	0x00000810


	//   ....[6]....
        /*0070*/ 	.word	0x00000840


	//   ....[7]....
        /*0074*/ 	.word	0x00000860


	//   ....[8]....
        /*0078*/ 	.word	0x00000890


	//   ....[9]....
        /*007c*/ 	.word	0x000008b0


	//----- nvinfo : EIATTR_EXIT_INSTR_OFFSETS
	.align		4
.L_1355:
        /*0080*/ 	.byte	0x04, 0x1c
        /*0082*/ 	.short	(.L_1357 - .L_1356)


	//   ....[0]....
.L_1356:
        /*0084*/ 	.word	0x00000060


	//   ....[1]....
        /*0088*/ 	.word	0x00001c80


	//----- nvinfo : EIATTR_MAX_THREADS
	.align		4
.L_1357:
        /*008c*/ 	.byte	0x04, 0x05
        /*008e*/ 	.short	(.L_1359 - .L_1358)
.L_1358:
        /*0090*/ 	.word	0x00000180
        /*0094*/ 	.word	0x00000001
        /*0098*/ 	.word	0x00000001


	//----- nvinfo : EIATTR_CRS_STACK_SIZE
	.align		4
.L_1359:
        /*009c*/ 	.byte	0x04, 0x1e
        /*009e*/ 	.short	(.L_1361 - .L_1360)
.L_1360:
        /*00a0*/ 	.word	0x00000000


	//----- nvinfo : EIATTR_CBANK_PARAM_SIZE
	.align		4
.L_1361:
        /*00a4*/ 	.byte	0x03, 0x19
        /*00a6*/ 	.short	0x00a0


	//----- nvinfo : EIATTR_PARAM_CBANK
	.align		4
        /*00a8*/ 	.byte	0x04, 0x0a
        /*00aa*/ 	.short	(.L_1363 - .L_1362)
	.align		4
.L_1362:
        /*00ac*/ 	.word	index@(.nv.constant0._Z35group_norm_nhwc_fwd_one_pass_kernelI11Bf16IOFp16WLi64ELi24ELi384EEv26Group_norm_nhwc_fwd_params)
        /*00b0*/ 	.short	0x0210
        /*00b2*/ 	.short	0x00a0


	//----- nvinfo : EIATTR_SW_WAR
	.align		4
.L_1363:
        /*00b4*/ 	.byte	0x04, 0x36
        /*00b6*/ 	.short	(.L_1365 - .L_1364)
.L_1364:
        /*00b8*/ 	.word	0x00000008
.L_1365:


//--------------------- .nv.info._Z35group_norm_nhwc_fwd_one_pass_kernelI11Bf16IOFp16WLi128ELi24ELi384EEv26Group_norm_nhwc_fwd_params --------------------------
	.section	.nv.info._Z35group_norm_nhwc_fwd_one_pass_kernelI11Bf16IOFp16WLi128ELi24ELi384EEv26Group_norm_nhwc_fwd_params,"",@"SHT_CUDA_INFO"
	.sectionflags	@""
	.align	4


	//----- nvinfo : EIATTR_CUDA_API_VERSION
	.align		4
        /*0000*/ 	.byte	0x04, 0x37
        /*0002*/ 	.short	(.L_1367 - .L_1366)
.L_1366:
        /*0004*/ 	.word	0x00000082


	//----- nvinfo : EIATTR_KPARAM_INFO
	.align		4
.L_1367:
        /*0008*/ 	.byte	0x04, 0x17
        /*000a*/ 	.short	(.L_1369 - .L_1368)
.L_1368:
        /*000c*/ 	.word	0x00000000
        /*0010*/ 	.short	0x0000
        /*0012*/ 	.short	0x0000
        /*0014*/ 	.byte	0x00, 0xf0, 0x81, 0x02


	//----- nvinfo : EIATTR_SPARSE_MMA_MASK
	.align		4
.L_1369:
        /*0018*/ 	.byte	0x03, 0x50
        /*001a*/ 	.short	0x0000


	//----- nvinfo : EIATTR_MAXREG_COUNT
	.align		4
        /*001c*/ 	.byte	0x03, 0x1b
        /*001e*/ 	.short	0x00a8


	//----- nvinfo : EIATTR_NUM_BARRIERS
	.align		4
        /*0020*/ 	.byte	0x02, 0x4c
        /*0022*/ 	.byte	0x01
	.zero		1


	//----- nvinfo : EIATTR_MERCURY_ISA_VERSION
	.align		4
        /*0024*/ 	.byte	0x03, 0x5f
        /*0026*/ 	.short	0x0101


	//----- nvinfo : EIATTR_COOP_GROUP_MASK_REGIDS
	.align		4
        /*0028*/ 	.byte	0x04, 0x29
        /*002a*/ 	.short	(.L_1371 - .L_1370)


	//   ....[0]....
.L_1370:
        /*002c*/ 	.word	0xffffffff


	//   ....[1]....
        /*0030*/ 	.word	0xffffffff


	//   ....[2]....
        /*0034*/ 	.word	0xffffffff


	//   ....[3]....
        /*0038*/ 	.word	0xffffffff


	//   ....[4]....
        /*003c*/ 	.word	0xffffffff


	//   ....[5]....
        /*0040*/ 	.word	0xffffffff


	//   ....[6]....
        /*0044*/ 	.word	0xffffffff


	//   ....[7]....
        /*0048*/ 	.word	0xffffffff


	//   ....[8]....
        /*004c*/ 	.word	0xffffffff


	//   ....[9]....
        /*0050*/ 	.word	0xffffffff


	//----- nvinfo : EIATTR_COOP_GROUP_INSTR_OFFSETS
	.align		4
.L_1371:
        /*0054*/ 	.byte	0x04, 0x28
        /*0056*/ 	.short	(.L_1373 - .L_1372)


	//   ....[0]....
.L_1372:
        /*0058*/ 	.word	0x00000a80


	//   ....[1]....
        /*005c*/ 	.word	0x00000a90


	//   ....[2]....
        /*0060*/ 	.word	0x00000ac0


	//   ....[3]....
        /*0064*/ 	.word	0x00000ae0


	//   ....[4]....
        /*0068*/ 	.word	0x00000b10


	//   ....[5]....
        /*006c*/ 	.word	0x00000b30


	//   ....[6]....
        /*0070*/ 	.word	0x00000b60


	//   ....[7]....
        /*0074*/ 	.word	0x00000b80


	//   ....[8]....
        /*0078*/ 	.word	0x00000bb0


	//   ....[9]....
        /*007c*/ 	.word	0x00000bd0


	//----- nvinfo : EIATTR_EXIT_INSTR_OFFSETS
	.align		4
.L_1373:
        /*0080*/ 	.byte	0x04, 0x1c
        /*0082*/ 	.short	(.L_1375 - .L_1374)


	//   ....[0]....
.L_1374:
        /*0084*/ 	.word	0x00000060


	//   ....[1]....
        /*0088*/ 	.word	0x000024b0


	//----- nvinfo : EIATTR_MAX_THREADS
	.align		4
.L_1375:
        /*008c*/ 	.byte	0x04, 0x05
        /*008e*/ 	.short	(.L_1377 - .L_1376)
.L_1376:
        /*0090*/ 	.word	0x00000180
        /*0094*/ 	.word	0x00000001
        /*0098*/ 	.word	0x00000001


	//----- nvinfo : EIATTR_CRS_STACK_SIZE
	.align		4
.L_1377:
        /*009c*/ 	.byte	0x04, 0x1e
        /*009e*/ 	.short	(.L_1379 - .L_1378)
.L_1378:
        /*00a0*/ 	.word	0x00000000


	//----- nvinfo : EIATTR_CBANK_PARAM_SIZE
	.align		4
.L_1379:
        /*00a4*/ 	.byte	0x03, 0x19
        /*00a6*/ 	.short	0x00a0


	//----- nvinfo : EIATTR_PARAM_CBANK
	.align		4
        /*00a8*/ 	.byte	0x04, 0x0a
        /*00aa*/ 	.short	(.L_1381 - .L_1380)
	.align		4
.L_1380:
        /*00ac*/ 	.word	index@(.nv.constant0._Z35group_norm_nhwc_fwd_one_pass_kernelI11Bf16IOFp16WLi128ELi24ELi384EEv26Group_norm_nhwc_fwd_params)
        /*00b0*/ 	.short	0x0210
        /*00b2*/ 	.short	0x00a0


	//----- nvinfo : EIATTR_SW_WAR
	.align		4
.L_1381:
        /*00b4*/ 	.byte	0x04, 0x36
        /*00b6*/ 	.short	(.L_1383 - .L_1382)
.L_1382:
        /*00b8*/ 	.word	0x00000008
.L_1383:


//--------------------- .nv.info._Z35group_norm_nhwc_fwd_one_pass_kernelI11Bf16IOFp16WLi256ELi24ELi384EEv26Group_norm_nhwc_fwd_params --------------------------
	.section	.nv.info._Z35group_norm_nhwc_fwd_one_pass_kernelI11Bf16IOFp16WLi256ELi24ELi384EEv26Group_norm_nhwc_fwd_params,"",@"SHT_CUDA_INFO"
	.sectionflags	@""
	.align	4


	//----- nvinfo : EIATTR_CUDA_API_VERSION
	.align		4
        /*0000*/ 	.byte	0x04, 0x37
        /*0002*/ 	.short	(.L_1385 - .L_1384)
.L_1384:
        /*0004*/ 	.word	0x00000082


	//----- nvinfo : EIATTR_KPARAM_INFO
	.align		4
.L_1385:
        /*0008*/ 	.byte	0x04, 0x17
        /*000a*/ 	.short	(.L_1387 - .L_1386)
.L_1386:
        /*000c*/ 	.word	0x00000000
        /*0010*/ 	.short	0x0000
        /*0012*/ 	.short	0x0000
        /*0014*/ 	.byte	0x00, 0xf0, 0x81, 0x02


	//----- nvinfo : EIATTR_SPARSE_MMA_MASK
	.align		4
.L_1387:
        /*0018*/ 	.byte	0x03, 0x50
        /*001a*/ 	.short	0x0000


	//----- nvinfo : EIATTR_MAXREG_COUNT
	.align		4
        /*001c*/ 	.byte	0x03, 0x1b
        /*001e*/ 	.short	0x00a8


	//----- nvinfo : EIATTR_NUM_BARRIERS
	.align		4
        /*0020*/ 	.byte	0x02, 0x4c
        /*0022*/ 	.byte	0x01
	.zero		1


	//----- nvinfo : EIATTR_MERCURY_ISA_VERSION
	.align		4
        /*0024*/ 	.byte	0x03, 0x5f
        /*0026*/ 	.short	0x0101


	//----- nvinfo : EIATTR_COOP_GROUP_MASK_REGIDS
	.align		4
        /*0028*/ 	.byte	0x04, 0x29
        /*002a*/ 	.short	(.L_1389 - .L_1388)


	//   ....[0]....
.L_1388:
        /*002c*/ 	.word	0xffffffff


	//   ....[1]....
        /*0030*/ 	.word	0xffffffff


	//   ....[2]....
        /*0034*/ 	.word	0xffffffff


	//   ....[3]....
        /*0038*/ 	.word	0xffffffff


	//   ....[4]....
        /*003c*/ 	.word	0xffffffff


	//   ....[5]....
        /*0040*/ 	.word	0xffffffff


	//   ....[6]....
        /*0044*/ 	.word	0xffffffff


	//   ....[7]....
        /*0048*/ 	.word	0xffffffff


	//   ....[8]....
        /*004c*/ 	.word	0xffffffff


	//   ....[9]....
        /*0050*/ 	.word	0xffffffff


	//----- nvinfo : EIATTR_COOP_GROUP_INSTR_OFFSETS
	.align		4
.L_1389:
        /*0054*/ 	.byte	0x04, 0x28
        /*0056*/ 	.short	(.L_1391 - .L_1390)


	//   ....[0]....
.L_1390:
        /*0058*/ 	.word	0x00001070


	//   ....[1]....
        /*005c*/ 	.word	0x00001080


	//   ....[2]....
        /*0060*/ 	.word	0x000010b0


	//   ....[3]....
        /*0064*/ 	.word	0x000010c0


	//   ....[4]....
        /*0068*/ 	.word	0x00001100


	//   ....[5]....
        /*006c*/ 	.word	0x00001110


	//   ....[6]....
        /*0070*/ 	.word	0x00001150


	//   ....[7]....
        /*0074*/ 	.word	0x00001160


	//   ....[8]....
        /*0078*/ 	.word	0x000011a0


	//   ....[9]....
        /*007c*/ 	.word	0x000011b0


	//----- nvinfo : EIATTR_EXIT_INSTR_OFFSETS
	.align		4
.L_1391:
        /*0080*/ 	.byte	0x04, 0x1c
        /*0082*/ 	.short	(.L_1393 - .L_1392)


	//   ....[0]....
.L_1392:
        /*0084*/ 	.word	0x00000060


	//   ....[1]....
        /*0088*/ 	.word	0x00003430


	//----- nvinfo : EIATTR_MAX_THREADS
	.align		4
.L_1393:
        /*008c*/ 	.byte	0x04, 0x05
        /*008e*/ 	.short	(.L_1395 - .L_1394)
.L_1394:
        /*0090*/ 	.word	0x00000180
        /*0094*/ 	.word	0x00000001
        /*0098*/ 	.word	0x00000001


	//----- nvinfo : EIATTR_CRS_STACK_SIZE
	.align		4
.L_1395:
        /*009c*/ 	.byte	0x04, 0x1e
        /*009e*/ 	.short	(.L_1397 - .L_1396)
.L_1396:
        /*00a0*/ 	.word	0x00000000


	//----- nvinfo : EIATTR_CBANK_PARAM_SIZE
	.align		4
.L_1397:
        /*00a4*/ 	.byte	0x03, 0x19
        /*00a6*/ 	.short	0x00a0


	//----- nvinfo : EIATTR_PARAM_CBANK
	.align		4
        /*00a8*/ 	.byte	0x04, 0x0a
        /*00aa*/ 	.short	(.L_1399 - .L_1398)
	.align		4
.L_1398:
        /*00ac*/ 	.word	index@(.nv.constant0._Z35group_norm_nhwc_fwd_one_pass_kernelI11Bf16IOFp16WLi256ELi24ELi384EEv26Group_norm_nhwc_fwd_params)
        /*00b0*/ 	.short	0x0210
        /*00b2*/ 	.short	0x00a0


	//----- nvinfo : EIATTR_SW_WAR
	.align		4
.L_1399:
        /*00b4*/ 	.byte	0x04, 0x36
        /*00b6*/ 	.short	(.L_1401 - .L_1400)
.L_1400:
        /*00b8*/ 	.word	0x00000008
.L_1401:


//--------------------- .nv.info._Z35group_norm_nhwc_fwd_one_pass_kernelI11Bf16IOFp16WLi512ELi24ELi384EEv26Group_norm_nhwc_fwd_params --------------------------
	.section	.nv.info._Z35group_norm_nhwc_fwd_one_pass_kernelI11Bf16IOFp16WLi512ELi24ELi384EEv26Group_norm_nhwc_fwd_params,"",@"SHT_CUDA_INFO"
	.sectionflags	@""
	.align	4


	//----- nvinfo : EIATTR_CUDA_API_VERSION
	.align		4
        /*0000*/ 	.byte	0x04, 0x37
        /*0002*/ 	.short	(.L_1403 - .L_1402)
.L_1402:
        /*0004*/ 	.word	0x00000082


	//----- nvinfo : EIATTR_KPARAM_INFO
	.align		4
.L_1403:
        /*0008*/ 	.byte	0x04, 0x17
        /*000a*/ 	.short	(.L_1405 - .L_1404)
.L_1404:
        /*000c*/ 	.word	0x00000000
        /*0010*/ 	.short	0x0000
        /*0012*/ 	.short	0x0000
        /*0014*/ 	.byte	0x00, 0xf0, 0x81, 0x02


	//----- nvinfo : EIATTR_SPARSE_MMA_MASK
	.align		4
.L_1405:
        /*0018*/ 	.byte	0x03, 0x50
        /*001a*/ 	.short	0x0000


	//----- nvinfo : EIATTR_MAXREG_COUNT
	.align		4
        /*001c*/ 	.byte	0x03, 0x1b
        /*001e*/ 	.short	0x00a8


	//----- nvinfo : EIATTR_NUM_BARRIERS
	.align		4
        /*0020*/ 	.byte	0x02, 0x4c
        /*0022*/ 	.byte	0x01
	.zero		1


	//----- nvinfo : EIATTR_MERCURY_ISA_VERSION
	.align		4
        /*0024*/ 	.byte	0x03, 0x5f
        /*0026*/ 	.short	0x0101


	//----- nvinfo : EIATTR_COOP_GROUP_MASK_REGIDS
	.align		4
        /*0028*/ 	.byte	0x04, 0x29
        /*002a*/ 	.short	(.L_1407 - .L_1406)


	//   ....[0]....
.L_1406:
        /*002c*/ 	.word	0xffffffff


	//   ....[1]....
        /*0030*/ 	.word	0xffffffff


	//   ....[2]....
        /*0034*/ 	.word	0xffffffff


	//   ....[3]....
        /*0038*/ 	.word	0xffffffff


	//   ....[4]....
        /*003c*/ 	.word	0xffffffff


	//   ....[5]....
        /*0040*/ 	.word	0xffffffff


	//   ....[6]....
        /*0044*/ 	.word	0xffffffff


	//   ....[7]....
        /*0048*/ 	.word	0xffffffff


	//   ....[8]....
        /*004c*/ 	.word	0xffffffff


	//   ....[9]....
        /*0050*/ 	.word	0xffffffff


	//----- nvinfo : EIATTR_COOP_GROUP_INSTR_OFFSETS
	.align		4
.L_1407:
        /*0054*/ 	.byte	0x04, 0x28
        /*0056*/ 	.short	(.L_1409 - .L_1408)


	//   ....[0]....
.L_1408:
        /*0058*/ 	.word	0x00001fc0


	//   ....[1]....
        /*005c*/ 	.word	0x00001fd0


	//   ....[2]....
        /*0060*/ 	.word	0x00002000


	//   ....[3]....
        /*0064*/ 	.word	0x00002010


	//   ....[4]....
        /*0068*/ 	.word	0x00002050


	//   ....[5]....
        /*006c*/ 	.word	0x00002060


	//   ....[6]....
        /*0070*/ 	.word	0x000020a0


	//   ....[7]....
        /*0074*/ 	.word	0x000020b0


	//   ....[8]....
        /*0078*/ 	.word	0x000020f0


	//   ....[9]....
        /*007c*/ 	.word	0x00002100


	//----- nvinfo : EIATTR_EXIT_INSTR_OFFSETS
	.align		4
.L_1409:
        /*0080*/ 	.byte	0x04, 0x1c
        /*0082*/ 	.short	(.L_1411 - .L_1410)


	//   ....[0]....
.L_1410:
        /*0084*/ 	.word	0x00000070


	//   ....[1]....
        /*0088*/ 	.word	0x00005e50


	//----- nvinfo : EIATTR_MAX_THREADS
	.align		4
.L_1411:
        /*008c*/ 	.byte	0x04, 0x05
        /*008e*/ 	.short	(.L_1413 - .L_1412)
.L_1412:
        /*0090*/ 	.word	0x00000180
        /*0094*/ 	.word	0x00000001
        /*0098*/ 	.word	0x00000001


	//----- nvinfo : EIATTR_CRS_STACK_SIZE
	.align		4
.L_1413:
        /*009c*/ 	.byte	0x04, 0x1e
        /*009e*/ 	.short	(.L_1415 - .L_1414)
.L_1414:
        /*00a0*/ 	.word	0x00000000


	//----- nvinfo : EIATTR_CBANK_PARAM_SIZE
	.align		4
.L_1415:
        /*00a4*/ 	.byte	0x03, 0x19
        /*00a6*/ 	.short	0x00a0


	//----- nvinfo : EIATTR_PARAM_CBANK
	.align		4
        /*00a8*/ 	.byte	0x04, 0x0a
        /*00aa*/ 	.short	(.L_1417 - .L_1416)
	.align		4
.L_1416:
        /*00ac*/ 	.word	index@(.nv.constant0._Z35group_norm_nhwc_fwd_one_pass_kernelI11Bf16IOFp16WLi512ELi24ELi384EEv26Group_norm_nhwc_fwd_params)
        /*00b0*/ 	.short	0x0210
        /*00b2*/ 	.short	0x00a0


	//----- nvinfo : EIATTR_SW_WAR
	.align		4
.L_1417:
        /*00b4*/ 	.byte	0x04, 0x36
        /*00b6*/ 	.short	(.L_1419 - .L_1418)
.L_1418:
        /*00b8*/ 	.word	0x00000008
.L_1419:


//--------------------- .nv.info._Z35group_norm_nhwc_fwd_one_pass_kernelI11Fp16IOFp32WLi64ELi24ELi384EEv26Group_norm_nhwc_fwd_params --------------------------
	.section	.nv.info._Z35group_norm_nhwc_fwd_one_pass_kernelI11Fp16IOFp32WLi64ELi24ELi384EEv26Group_norm_nhwc_fwd_params,"",@"SHT_CUDA_INFO"
	.sectionflags	@""
	.align	4


	//----- nvinfo : EIATTR_CUDA_API_VERSION
	.align		4
        /*0000*/ 	.byte	0x04, 0x37
        /*0002*/ 	.short	(.L_1421 - .L_1420)
.L_1420:
        /*0004*/ 	.word	0x00000082


	//----- nvinfo : EIATTR_KPARAM_INFO
	.align		4
.L_1421:
        /*0008*/ 	.byte	0x04, 0x17
        /*000a*/ 	.short	(.L_1423 - .L_1422)
.L_1422:
        /*000c*/ 	.word	0x00000000
        /*0010*/ 	.short	0x0000
        /*0012*/ 	.short	0x0000
        /*0014*/ 	.byte	0x00, 0xf0, 0x81, 0x02


	//----- nvinfo : EIATTR_SPARSE_MMA_MASK
	.align		4
.L_1423:
        /*0018*/ 	.byte	0x03, 0x50
        /*001a*/ 	.short	0x0000


	//----- nvinfo : EIATTR_MAXREG_COUNT
	.align		4
        /*001c*/ 	.byte	0x03, 0x1b
        /*001e*/ 	.short	0x00a8


	//----- nvinfo : EIATTR_NUM_BARRIERS
	.align		4
        /*0020*/ 	.byte	0x02, 0x4c
        /*0022*/ 	.byte	0x01
	.zero		1


	//----- nvinfo : EIATTR_MERCURY_ISA_VERSION
	.align		4
        /*0024*/ 	.byte	0x03, 0x5f
        /*0026*/ 	.short	0x0101


	//----- nvinfo : EIATTR_COOP_GROUP_MASK_REGIDS
	.align		4
        /*0028*/ 	.byte	0x04, 0x29
        /*002a*/ 	.short	(.L_1425 - .L_1424)


	//   ....[0]....
.L_1424:
        /*002c*/ 	.word	0xffffffff


	//   ....[1]....
        /*0030*/ 	.word	0xffffffff


	//   ....[2]....
        /*0034*/ 	.word	0xffffffff


	//   ....[3]....
        /*0038*/ 	.word	0xffffffff


	//   ....[4]....
        /*003c*/ 	.word	0xffffffff


	//   ....[5]....
        /*0040*/ 	.word	0xffffffff


	//   ....[6]....
        /*0044*/ 	.word	0xffffffff


	//   ....[7]....
        /*0048*/ 	.word	0xffffffff


	//   ....[8]....
        /*004c*/ 	.word	0xffffffff


	//   ....[9]....
        /*0050*/ 	.word	0xffffffff


	//----- nvinfo : EIATTR_COOP_GROUP_INSTR_OFFSETS
	.align		4
.L_1425:
        /*0054*/ 	.byte	0x04, 0x28
        /*0056*/ 	.short	(.L_1427 - .L_1426)


	//   ....[0]....
.L_1426:
        /*0058*/ 	.word	0x00000740


	//   ....[1]....
        /*005c*/ 	.word	0x00000750


	//   ....[2]....
        /*0060*/ 	.word	0x00000780


	//   ....[3]....
        /*0064*/ 	.word	0x000007a0


	//   ....[4]....
        /*0068*/ 	.word	0x000007d0


	//   ....[5]....
        /*006c*/ 	.word	0x000007f0


	//   ....[6]....
        /*0070*/ 	.word	0x00000820


	//   ....[7]....
        /*0074*/ 	.word	0x00000840


	//   ....[8]....
        /*0078*/ 	.word	0x00000870


	//   ....[9]....
        /*007c*/ 	.word	0x00000890


	//----- nvinfo : EIATTR_EXIT_INSTR_OFFSETS
	.align		4
.L_1427:
        /*0080*/ 	.byte	0x04, 0x1c
        /*0082*/ 	.short	(.L_1429 - .L_1428)


	//   ....[0]....
.L_1428:
        /*0084*/ 	.word	0x00000060


	//   ....[1]....
        /*0088*/ 	.word	0x00001c30


	//----- nvinfo : EIATTR_MAX_THREADS
	.align		4
.L_1429:
        /*008c*/ 	.byte	0x04, 0x05
        /*008e*/ 	.short	(.L_1431 - .L_1430)
.L_1430:
        /*0090*/ 	.word	0x00000180
        /*0094*/ 	.word	0x00000001
        /*0098*/ 	.word	0x00000001


	//----- nvinfo : EIATTR_CRS_STACK_SIZE
	.align		4
.L_1431:
        /*009c*/ 	.byte	0x04, 0x1e
        /*009e*/ 	.short	(.L_1433 - .L_1432)
.L_1432:
        /*00a0*/ 	.word	0x00000000


	//----- nvinfo : EIATTR_CBANK_PARAM_SIZE
	.align		4
.L_1433:
        /*00a4*/ 	.byte	0x03, 0x19
        /*00a6*/ 	.short	0x00a0


	//----- nvinfo : EIATTR_PARAM_CBANK
	.align		4
        /*00a8*/ 	.byte	0x04, 0x0a
        /*00aa*/ 	.short	(.L_1435 - .L_1434)
	.align		4
.L_1434:
        /*00ac*/ 	.word	index@(.nv.constant0._Z35group_norm_nhwc_fwd_one_pass_kernelI11Fp16IOFp32WLi64ELi24ELi384EEv26Group_norm_nhwc_fwd_params)
        /*00b0*/ 	.short	0x0210
        /*00b2*/ 	.short	0x00a0


	//----- nvinfo : EIATTR_SW_WAR
	.align		4
.L_1435:
        /*00b4*/ 	.byte	0x04, 0x36
        /*00b6*/ 	.short	(.L_1437 - .L_1436)
.L_1436:
        /*00b8*/ 	.word	0x00000008
.L_1437:


//--------------------- .nv.info._Z35group_norm_nhwc_fwd_one_pass_kernelI11Fp16IOFp32WLi128ELi24ELi384EEv26Group_norm_nhwc_fwd_params --------------------------
	.section	.nv.info._Z35group_norm_nhwc_fwd_one_pass_kernelI11Fp16IOFp32WLi128ELi24ELi384EEv26Group_norm_nhwc_fwd_params,"",@"SHT_CUDA_INFO"
	.sectionflags	@""
	.align	4


	//----- nvinfo : EIATTR_CUDA_API_VERSION
	.align		4
        /*0000*/ 	.byte	0x04, 0x37
        /*0002*/ 	.short	(.L_1439 - .L_1438)
.L_1438:
        /*0004*/ 	.word	0x00000082


	//----- nvinfo : EIATTR_KPARAM_INFO
	.align		4
.L_1439:
        /*0008*/ 	.byte	0x04, 0x17
        /*000a*/ 	.short	(.L_1441 - .L_1440)
.L_1440:
        /*000c*/ 	.word	0x00000000
        /*0010*/ 	.short	0x0000
        /*0012*/ 	.short	0x0000
        /*0014*/ 	.byte	0x00, 0xf0, 0x81, 0x02


	//----- nvinfo : EIATTR_SPARSE_MMA_MASK
	.align		4
.L_1441:
        /*0018*/ 	.byte	0x03, 0x50
        /*001a*/ 	.short	0x0000


	//----- nvinfo : EIATTR_MAXREG_COUNT
	.align		4
        /*001c*/ 	.byte	0x03, 0x1b
        /*001e*/ 	.short	0x00a8


	//----- nvinfo : EIATTR_NUM_BARRIERS
	.align		4
        /*0020*/ 	.byte	0x02, 0x4c
        /*0022*/ 	.byte	0x01
	.zero		1


	//----- nvinfo : EIATTR_MERCURY_ISA_VERSION
	.align		4
        /*0024*/ 	.byte	0x03, 0x5f
        /*0026*/ 	.short	0x0101


	//----- nvinfo : EIATTR_COOP_GROUP_MASK_REGIDS
	.align		4
        /*0028*/ 	.byte	0x04, 0x29
        /*002a*/ 	.short	(.L_1443 - .L_1442)


	//   ....[0]....
.L_1442:
        /*002c*/ 	.word	0xffffffff


	//   ....[1]....
        /*0030*/ 	.word	0xffffffff


	//   ....[2]....
        /*0034*/ 	.word	0xffffffff


	//   ....[3]....
        /*0038*/ 	.word	0xffffffff


	//   ....[4]....
        /*003c*/ 	.word	0xffffffff


	//   ....[5]....
        /*0040*/ 	.word	0xffffffff


	//   ....[6]....
        /*0044*/ 	.word	0xffffffff


	//   ....[7]....
        /*0048*/ 	.word	0xffffffff


	//   ....[8]....
        /*004c*/ 	.word	0xffffffff


	//   ....[9]....
        /*0050*/ 	.word	0xffffffff


	//----- nvinfo : EIATTR_COOP_GROUP_INSTR_OFFSETS
	.align		4
.L_1443:
        /*0054*/ 	.byte	0x04, 0x28
        /*0056*/ 	.short	(.L_1445 - .L_1444)


	//   ....[0]....
.L_1444:
        /*0058*/ 	.word	0x00000a00


	//   ....[1]....
        /*005c*/ 	.word	0x00000a20


	//   ....[2]....
        /*0060*/ 	.word	0x00000a70


	//   ....[3]....
        /*0064*/ 	.word	0x00000a90


	//   ....[4]....
        /*0068*/ 	.word	0x00000ac0


	//   ....[5]....
        /*006c*/ 	.word	0x00000ae0


	//   ....[6]....
        /*0070*/ 	.word	0x00000b10


	//   ....[7]....
        /*0074*/ 	.word	0x00000b30


	//   ....[8]....
        /*0078*/ 	.word	0x00000b60


	//   ....[9]....
        /*007c*/ 	.word	0x00000b80


	//----- nvinfo : EIATTR_EXIT_INSTR_OFFSETS
	.align		4
.L_1445:
        /*0080*/ 	.byte	0x04, 0x1c
        /*0082*/ 	.short	(.L_1447 - .L_1446)


	//   ....[0]....
.L_1446:
        /*0084*/ 	.word	0x00000060


	//   ....[1]....
        /*0088*/ 	.word	0x000023b0


	//----- nvinfo : EIATTR_MAX_THREADS
	.align		4
.L_1447:
        /*008c*/ 	.byte	0x04, 0x05
        /*008e*/ 	.short	(.L_1449 - .L_1448)
.L_1448:
        /*0090*/ 	.word	0x00000180
        /*0094*/ 	.word	0x00000001
        /*0098*/ 	.word	0x00000001


	//----- nvinfo : EIATTR_CRS_STACK_SIZE
	.align		4
.L_1449:
        /*009c*/ 	.byte	0x04, 0x1e
        /*009e*/ 	.short	(.L_1451 - .L_1450)
.L_1450:
        /*00a0*/ 	.word	0x00000000


	//----- nvinfo : EIATTR_CBANK_PARAM_SIZE
	.align		4
.L_1451:
        /*00a4*/ 	.byte	0x03, 0x19
        /*00a6*/ 	.short	0x00a0


	//----- nvinfo : EIATTR_PARAM_CBANK
	.align		4
        /*00a8*/ 	.byte	0x04, 0x0a
        /*00aa*/ 	.short	(.L_1453 - .L_1452)
	.align		4
.L_1452:
        /*00ac*/ 	.word	index@(.nv.constant0._Z35group_norm_nhwc_fwd_one_pass_kernelI11Fp16IOFp32WLi128ELi24ELi384EEv26Group_norm_nhwc_fwd_params)
        /*00b0*/ 	.short	0x0210
        /*00b2*/ 	.short	0x00a0


	//----- nvinfo : EIATTR_SW_WAR
	.align		4
.L_1453:
        /*00b4*/ 	.byte	0x04, 0x36
        /*00b6*/ 	.short	(.L_1455 - .L_1454)
.L_1454:
        /*00b8*/ 	.word	0x00000008
.L_1455:


//--------------------- .nv.info._Z35group_norm_nhwc_fwd_one_pass_kernelI11Fp16IOFp32WLi256ELi24ELi384EEv26Group_norm_nhwc_fwd_params --------------------------
	.section	.nv.info._Z35group_norm_nhwc_fwd_one_pass_kernelI11Fp16IOFp32WLi256ELi24ELi384EEv26Group_norm_nhwc_fwd_params,"",@"SHT_CUDA_INFO"
	.sectionflags	@""
	.align	4


	//----- nvinfo : EIATTR_CUDA_API_VERSION
	.align		4
        /*0000*/ 	.byte	0x04, 0x37
        /*0002*/ 	.short	(.L_1457 - .L_1456)
.L_1456:
        /*0004*/ 	.word	0x00000082


	//----- nvinfo : EIATTR_KPARAM_INFO
	.align		4
.L_1457:
        /*0008*/ 	.byte	0x04, 0x17
        /*000a*/ 	.short	(.L_1459 - .L_1458)
.L_1458:
        /*000c*/ 	.word	0x00000000
        /*0010*/ 	.short	0x0000
        /*0012*/ 	.short	0x0000
        /*0014*/ 	.byte	0x00, 0xf0, 0x81, 0x02


	//----- nvinfo : EIATTR_SPARSE_MMA_MASK
	.align		4
.L_1459:
        /*0018*/ 	.byte	0x03, 0x50
        /*001a*/ 	.short	0x0000


	//----- nvinfo : EIATTR_MAXREG_COUNT
	.align		4
        /*001c*/ 	.byte	0x03, 0x1b
        /*001e*/ 	.short	0x00a8


	//----- nvinfo : EIATTR_NUM_BARRIERS
	.align		4
        /*0020*/ 	.byte	0x02, 0x4c
        /*0022*/ 	.byte	0x01
	.zero		1


	//----- nvinfo : EIATTR_MERCURY_ISA_VERSION
	.align		4
        /*0024*/ 	.byte	0x03, 0x5f
        /*0026*/ 	.short	0x0101


	//----- nvinfo : EIATTR_COOP_GROUP_MASK_REGIDS
	.align		4
        /*0028*/ 	.byte	0x04, 0x29
        /*002a*/ 	.short	(.L_1461 - .L_1460)


	//   ....[0]....
.L_1460:
        /*002c*/ 	.word	0xffffffff


	//   ....[1]....
        /*0030*/ 	.word	0xffffffff


	//   ....[2]....
        /*0034*/ 	.word	0xffffffff


	//   ....[3]....
        /*0038*/ 	.word	0xffffffff


	//   ....[4]....
        /*003c*/ 	.word	0xffffffff


	//   ....[5]....
        /*0040*/ 	.word	0xffffffff


	//   ....[6]....
        /*0044*/ 	.word	0xffffffff


	//   ....[7]....
        /*0048*/ 	.word	0xffffffff


	//   ....[8]....
        /*004c*/ 	.word	0xffffffff


	//   ....[9]....
        /*0050*/ 	.word	0xffffffff


	//----- nvinfo : EIATTR_COOP_GROUP_INSTR_OFFSETS
	.align		4
.L_1461:
        /*0054*/ 	.byte	0x04, 0x28
        /*0056*/ 	.short	(.L_1463 - .L_1462)


	//   ....[0]....
.L_1462:
        /*0058*/ 	.word	0x00001010


	//   ....[1]....
        /*005c*/ 	.word	0x00001020


	//   ....[2]....
        /*0060*/ 	.word	0x00001050


	//   ....[3]....
        /*0064*/ 	.word	0x00001060


	//   ....[4]....
        /*0068*/ 	.word	0x000010a0


	//   ....[5]....
        /*006c*/ 	.word	0x000010b0


	//   ....[6]....
        /*0070*/ 	.word	0x000010f0


	//   ....[7]....
        /*0074*/ 	.word	0x00001100


	//   ....[8]....
        /*0078*/ 	.word	0x00001140


	//   ....[9]....
        /*007c*/ 	.word	0x00001150


	//----- nvinfo : EIATTR_EXIT_INSTR_OFFSETS
	.align		4
.L_1463:
        /*0080*/ 	.byte	0x04, 0x1c
        /*0082*/ 	.short	(.L_1465 - .L_1464)


	//   ....[0]....
.L_1464:
        /*0084*/ 	.word	0x00000070


	//   ....[1]....
        /*0088*/ 	.word	0x000033c0


	//----- nvinfo : EIATTR_MAX_THREADS
	.align		4
.L_1465:
        /*008c*/ 	.byte	0x04, 0x05
        /*008e*/ 	.short	(.L_1467 - .L_1466)
.L_1466:
        /*0090*/ 	.word	0x00000180
        /*0094*/ 	.word	0x00000001
        /*0098*/ 	.word	0x00000001


	//----- nvinfo : EIATTR_CRS_STACK_SIZE
	.align		4
.L_1467:
        /*009c*/ 	.byte	0x04, 0x1e
        /*009e*/ 	.short	(.L_1469 - .L_1468)
.L_1468:
        /*00a0*/ 	.word	0x00000000


	//----- nvinfo : EIATTR_CBANK_PARAM_SIZE
	.align		4
.L_1469:
        /*00a4*/ 	.byte	0x03, 0x19
        /*00a6*/ 	.short	0x00a0


	//----- nvinfo : EIATTR_PARAM_CBANK
	.align		4
        /*00a8*/ 	.byte	0x04, 0x0a
        /*00aa*/ 	.short	(.L_1471 - .L_1470)
	.align		4
.L_1470:
        /*00ac*/ 	.word	index@(.nv.constant0._Z35group_norm_nhwc_fwd_one_pass_kernelI11Fp16IOFp32WLi256ELi24ELi384EEv26Group_norm_nhwc_fwd_params)
        /*00b0*/ 	.short	0x0210
        /*00b2*/ 	.short	0x00a0


	//----- nvinfo : EIATTR_SW_WAR
	.align		4
.L_1471:
        /*00b4*/ 	.byte	0x04, 0x36
        /*00b6*/ 	.short	(.L_1473 - .L_1472)
.L_1472:
        /*00b8*/ 	.word	0x00000008
.L_1473:


//--------------------- .nv.info._Z35group_norm_nhwc_fwd_one_pass_kernelI11Fp16IOFp32WLi512ELi24ELi384EEv26Group_norm_nhwc_fwd_params --------------------------
	.section	.nv.info._Z35group_norm_nhwc_fwd_one_pass_kernelI11Fp16IOFp32WLi512ELi24ELi384EEv26Group_norm_nhwc_fwd_params,"",@"SHT_CUDA_INFO"
	.sectionflags	@""
	.align	4


	//----- nvinfo : EIATTR_CUDA_API_VERSION
	.align		4
        /*0000*/ 	.byte	0x04, 0x37
        /*0002*/ 	.short	(.L_1475 - .L_1474)
.L_1474:
        /*0004*/ 	.word	0x00000082


	//----- nvinfo : EIATTR_KPARAM_INFO
	.align		4
.L_1475:
        /*0008*/ 	.byte	0x04, 0x17
        /*000a*/ 	.short	(.L_1477 - .L_1476)
.L_1476:
        /*000c*/ 	.word	0x00000000
        /*0010*/ 	.short	0x0000
        /*0012*/ 	.short	0x0000
        /*0014*/ 	.byte	0x00, 0xf0, 0x81, 0x02


	//----- nvinfo : EIATTR_SPARSE_MMA_MASK
	.align		4
.L_1477:
        /*0018*/ 	.byte	0x03, 0x50
        /*001a*/ 	.short	0x0000


	//----- nvinfo : EIATTR_MAXREG_COUNT
	.align		4
        /*001c*/ 	.byte	0x03, 0x1b
        /*001e*/ 	.short	0x00a8


	//----- nvinfo : EIATTR_NUM_BARRIERS
	.align		4
        /*0020*/ 	.byte	0x02, 0x4c
        /*0022*/ 	.byte	0x01
	.zero		1


	//----- nvinfo : EIATTR_MERCURY_ISA_VERSION
	.align		4
        /*0024*/ 	.byte	0x03, 0x5f
        /*0026*/ 	.short	0x0101


	//----- nvinfo : EIATTR_COOP_GROUP_MASK_REGIDS
	.align		4
        /*0028*/ 	.byte	0x04, 0x29
        /*002a*/ 	.short	(.L_1479 - .L_1478)


	//   ....[0]....
.L_1478:
        /*002c*/ 	.word	0xffffffff


	//   ....[1]....
        /*0030*/ 	.word	0xffffffff


	//   ....[2]....
        /*0034*/ 	.word	0xffffffff


	//   ....[3]....
        /*0038*/ 	.word	0xffffffff


	//   ....[4]....
        /*003c*/ 	.word	0xffffffff


	//   ....[5]....
        /*0040*/ 	.word	0xffffffff


	//   ....[6]....
        /*0044*/ 	.word	0xffffffff


	//   ....[7]....
        /*0048*/ 	.word	0xffffffff


	//   ....[8]....
        /*004c*/ 	.word	0xffffffff


	//   ....[9]....
        /*0050*/ 	.word	0xffffffff


	//----- nvinfo : EIATTR_COOP_GROUP_INSTR_OFFSETS
	.align		4
.L_1479:
        /*0054*/ 	.byte	0x04, 0x28
        /*0056*/ 	.short	(.L_1481 - .L_1480)


	//   ....[0]....
.L_1480:
        /*0058*/ 	.word	0x00001f50


	//   ....[1]....
        /*005c*/ 	.word	0x00001f60


	//   ....[2]....
        /*0060*/ 	.word	0x00001f90


	//   ....[3]....
        /*0064*/ 	.word	0x00001fb0


	//   ....[4]....
        /*0068*/ 	.word	0x00001fe0


	//   ....[5]....
        /*006c*/ 	.word	0x00002000


	//   ....[6]....
        /*0070*/ 	.word	0x00002030


	//   ....[7]....
        /*0074*/ 	.word	0x00002050


	//   ....[8]....
        /*0078*/ 	.word	0x00002080


	//   ....[9]....
        /*007c*/ 	.word	0x000020a0


	//----- nvinfo : EIATTR_EXIT_INSTR_OFFSETS
	.align		4
.L_1481:
        /*0080*/ 	.byte	0x04, 0x1c
        /*0082*/ 	.short	(.L_1483 - .L_1482)


	//   ....[0]....
.L_1482:
        /*0084*/ 	.word	0x00000070


	//   ....[1]....
        /*0088*/ 	.word	0x00005d30


	//----- nvinfo : EIATTR_MAX_THREADS
	.align		4
.L_1483:
        /*008c*/ 	.byte	0x04, 0x05
        /*008e*/ 	.short	(.L_1485 - .L_1484)
.L_1484:
        /*0090*/ 	.word	0x00000180
        /*0094*/ 	.word	0x00000001
        /*0098*/ 	.word	0x00000001


	//----- nvinfo : EIATTR_CRS_STACK_SIZE
	.align		4
.L_1485:
        /*009c*/ 	.byte	0x04, 0x1e
        /*009e*/ 	.short	(.L_1487 - .L_1486)
.L_1486:
        /*00a0*/ 	.word	0x00000000


	//----- nvinfo : EIATTR_CBANK_PARAM_SIZE
	.align		4
.L_1487:
        /*00a4*/ 	.byte	0x03, 0x19
        /*00a6*/ 	.short	0x00a0


	//----- nvinfo : EIATTR_PARAM_CBANK
	.align		4
        /*00a8*/ 	.byte	0x04, 0x0a
        /*00aa*/ 	.short	(.L_1489 - .L_1488)
	.align		4
.L_1488:
        /*00ac*/ 	.word	index@(.nv.constant0._Z35group_norm_nhwc_fwd_one_pass_kernelI11Fp16IOFp32WLi512ELi24ELi384EEv26Group_norm_nhwc_fwd_params)
        /*00b0*/ 	.short	0x0210
        /*00b2*/ 	.short	0x00a0


	//----- nvinfo : EIATTR_SW_WAR
	.align		4
.L_1489:
        /*00b4*/ 	.byte	0x04, 0x36
        /*00b6*/ 	.short	(.L_1491 - .L_1490)
.L_1490:
        /*00b8*/ 	.word	0x00000008
.L_1491:


//--------------------- .nv.info._Z35group_norm_nhwc_fwd_one_pass_kernelI11Fp16IOBf16WLi64ELi24ELi384EEv26Group_norm_nhwc_fwd_params --------------------------
	.section	.nv.info._Z35group_norm_nhwc_fwd_one_pass_kernelI11Fp16IOBf16WLi64ELi24ELi384EEv26Group_norm_nhwc_fwd_params,"",@"SHT_CUDA_INFO"
	.sectionflags	@""
	.align	4


	//----- nvinfo : EIATTR_CUDA_API_VERSION
	.align		4
        /*0000*/ 	.byte	0x04, 0x37
        /*0002*/ 	.short	(.L_1493 - .L_1492)
.L_1492:
        /*0004*/ 	.word	0x00000082


	//----- nvinfo : EIATTR_KPARAM_INFO
	.align		4
.L_1493:
        /*0008*/ 	.byte	0x04, 0x17
        /*000a*/ 	.short	(.L_1495 - .L_1494)
.L_1494:
        /*000c*/ 	.word	0x00000000
        /*0010*/ 	.short	0x0000
        /*0012*/ 	.short	0x0000
        /*0014*/ 	.byte	0x00, 0xf0, 0x81, 0x02


	//----- nvinfo : EIATTR_SPARSE_MMA_MASK
	.align		4
.L_1495:
        /*0018*/ 	.byte	0x03, 0x50
        /*001a*/ 	.short	0x0000


	//----- nvinfo : EIATTR_MAXREG_COUNT
	.align		4
        /*001c*/ 	.byte	0x03, 0x1b
        /*001e*/ 	.short	0x00a8


	//----- nvinfo : EIATTR_NUM_BARRIERS
	.align		4
        /*0020*/ 	.byte	0x02, 0x4c
        /*0022*/ 	.byte	0x01
	.zero		1


	//----- nvinfo : EIATTR_MERCURY_ISA_VERSION
	.align		4
        /*0024*/ 	.byte	0x03, 0x5f
        /*0026*/ 	.short	0x0101


	//----- nvinfo : EIATTR_COOP_GROUP_MASK_REGIDS
	.align		4
        /*0028*/ 	.byte	0x04, 0x29
        /*002a*/ 	.short	(.L_1497 - .L_1496)


	//   ....[0]....
.L_1496:
        /*002c*/ 	.word	0xffffffff


	//   ....[1]....
        /*0030*/ 	.word	0xffffffff


	//   ....[2]....
        /*0034*/ 	.word	0xffffffff


	//   ....[3]....
        /*0038*/ 	.word	0xffffffff


	//   ....[4]....
        /*003c*/ 	.word	0xffffffff


	//   ....[5]....
        /*0040*/ 	.word	0xffffffff


	//   ....[6]....
        /*0044*/ 	.word	0xffffffff


	//   ....[7]....
        /*0048*/ 	.word	0xffffffff


	//   ....[8]....
        /*004c*/ 	.word	0xffffffff


	//   ....[9]....
        /*0050*/ 	.word	0xffffffff


	//----- nvinfo : EIATTR_COOP_GROUP_INSTR_OFFSETS
	.align		4
.L_1497:
        /*0054*/ 	.byte	0x04, 0x28
        /*0056*/ 	.short	(.L_1499 - .L_1498)


	//   ....[0]....
.L_1498:
        /*0058*/ 	.word	0x00000740


	//   ....[1]....
        /*005c*/ 	.word	0x00000750


	//   ....[2]....
        /*0060*/ 	.word	0x00000780


	//   ....[3]....
        /*0064*/ 	.word	0x000007a0


	//   ....[4]....
        /*0068*/ 	.word	0x000007d0


	//   ....[5]....
        /*006c*/ 	.word	0x000007f0


	//   ....[6]....
        /*0070*/ 	.word	0x00000820


	//   ....[7]....
        /*0074*/ 	.word	0x00000840


	//   ....[8]....
        /*0078*/ 	.word	0x00000870


	//   ....[9]....
        /*007c*/ 	.word	0x00000890


	//----- nvinfo : EIATTR_EXIT_INSTR_OFFSETS
	.align		4
.L_1499:
        /*0080*/ 	.byte	0x04, 0x1c
        /*0082*/ 	.short	(.L_1501 - .L_1500)


	//   ....[0]....
.L_1500:
        /*0084*/ 	.word	0x00000060


	//   ....[1]....
        /*0088*/ 	.word	0x00001c50


	//----- nvinfo : EIATTR_MAX_THREADS
	.align		4
.L_1501:
        /*008c*/ 	.byte	0x04, 0x05
        /*008e*/ 	.short	(.L_1503 - .L_1502)
.L_1502:
        /*0090*/ 	.word	0x00000180
        /*0094*/ 	.word	0x00000001
        /*0098*/ 	.word	0x00000001


	//----- nvinfo : EIATTR_CRS_STACK_SIZE
	.align		4
.L_1503:
        /*009c*/ 	.byte	0x04, 0x1e
        /*009e*/ 	.short	(.L_1505 - .L_1504)
.L_1504:
        /*00a0*/ 	.word	0x00000000


	//----- nvinfo : EIATTR_CBANK_PARAM_SIZE
	.align		4
.L_1505:
        /*00a4*/ 	.byte	0x03, 0x19
        /*00a6*/ 	.short	0x00a0


	//----- nvinfo : EIATTR_PARAM_CBANK
	.align		4
        /*00a8*/ 	.byte	0x04, 0x0a
        /*00aa*/ 	.short	(.L_1507 - .L_1506)
	.align		4
.L_1506:
        /*00ac*/ 	.word	index@(.nv.constant0._Z35group_norm_nhwc_fwd_one_pass_kernelI11Fp16IOBf16WLi64ELi24ELi384EEv26Group_norm_nhwc_fwd_params)
        /*00b0*/ 	.short	0x0210
        /*00b2*/ 	.short	0x00a0


	//----- nvinfo : EIATTR_SW_WAR
	.align		4
.L_1507:
        /*00b4*/ 	.byte	0x04, 0x36
        /*00b6*/ 	.short	(.L_1509 - .L_1508)
.L_1508:
        /*00b8*/ 	.word	0x00000008
.L_1509:


//--------------------- .nv.info._Z35group_norm_nhwc_fwd_one_pass_kernelI11Fp16IOBf16WLi128ELi24ELi384EEv26Group_norm_nhwc_fwd_params --------------------------
	.section	.nv.info._Z35group_norm_nhwc_fwd_one_pass_kernelI11Fp16IOBf16WLi128ELi24ELi384EEv26Group_norm_nhwc_fwd_params,"",@"SHT_CUDA_INFO"
	.sectionflags	@""
	.align	4


	//----- nvinfo : EIATTR_CUDA_API_VERSION
	.align		4
        /*0000*/ 	.byte	0x04, 0x37
        /*0002*/ 	.short	(.L_1511 - .L_1510)
.L_1510:
        /*0004*/ 	.word	0x00000082


	//----- nvinfo : EIATTR_KPARAM_INFO
	.align		4
.L_1511:
        /*0008*/ 	.byte	0x04, 0x17
        /*000a*/ 	.short	(.L_1513 - .L_1512)
.L_1512:
        /*000c*/ 	.word	0x00000000
        /*0010*/ 	.short	0x0000
        /*0012*/ 	.short	0x0000
        /*0014*/ 	.byte	0x00, 0xf0, 0x81, 0x02


	//----- nvinfo : EIATTR_SPARSE_MMA_MASK
	.align		4
.L_1513:
        /*0018*/ 	.byte	0x03, 0x50
        /*001a*/ 	.short	0x0000


	//----- nvinfo : EIATTR_MAXREG_COUNT
	.align		4
        /*001c*/ 	.byte	0x03, 0x1b
        /*001e*/ 	.short	0x00a8


	//----- nvinfo : EIATTR_NUM_BARRIERS
	.align		4
        /*0020*/ 	.byte	0x02, 0x4c
        /*0022*/ 	.byte	0x01
	.zero		1


	//----- nvinfo : EIATTR_MERCURY_ISA_VERSION
	.align		4
        /*0024*/ 	.byte	0x03, 0x5f
        /*0026*/ 	.short	0x0101


	//----- nvinfo : EIATTR_COOP_GROUP_MASK_REGIDS
	.align		4
        /*0028*/ 	.byte	0x04, 0x29
        /*002a*/ 	.short	(.L_1515 - .L_1514)


	//   ....[0]....
.L_1514:
        /*002c*/ 	.word	0xffffffff


	//   ....[1]....
        /*0030*/ 	.word	0xffffffff


	//   ....[2]....
        /*0034*/ 	.word	0xffffffff


	//   ....[3]....
        /*0038*/ 	.word	0xffffffff


	//   ....[4]....
        /*003c*/ 	.word	0xffffffff


	//   ....[5]....
        /*0040*/ 	.word	0xffffffff


	//   ....[6]....
        /*0044*/ 	.word	0xffffffff


	//   ....[7]....
        /*0048*/ 	.word	0xffffffff


	//   ....[8]....
        /*004c*/ 	.word	0xffffffff


	//   ....[9]....
        /*0050*/ 	.word	0xffffffff


	//----- nvinfo : EIATTR_COOP_GROUP_INSTR_OFFSETS
	.align		4
.L_1515:
        /*0054*/ 	.byte	0x04, 0x28
        /*0056*/ 	.short	(.L_1517 - .L_1516)


	//   ....[0]....
.L_1516:
        /*0058*/ 	.word	0x00000a10


	//   ....[1]....
        /*005c*/ 	.word	0x00000a30


	//   ....[2]....
        /*0060*/ 	.word	0x00000a80


	//   ....[3]....
        /*0064*/ 	.word	0x00000aa0


	//   ....[4]....
        /*0068*/ 	.word	0x00000ad0


	//   ....[5]....
        /*006c*/ 	.word	0x00000af0


	//   ....[6]....
        /*0070*/ 	.word	0x00000b20


	//   ....[7]....
        /*0074*/ 	.word	0x00000b40


	//   ....[8]....
        /*0078*/ 	.word	0x00000b70


	//   ....[9]....
        /*007c*/ 	.word	0x00000b90


	//----- nvinfo : EIATTR_EXIT_INSTR_OFFSETS
	.align		4
.L_1517:
        /*0080*/ 	.byte	0x04, 0x1c
        /*0082*/ 	.short	(.L_1519 - .L_1518)


	//   ....[0]....
.L_1518:
        /*0084*/ 	.word	0x00000060


	//   ....[1]....
        /*0088*/ 	.word	0x00002410


	//----- nvinfo : EIATTR_MAX_THREADS
	.align		4
.L_1519:
        /*008c*/ 	.byte	0x04, 0x05
        /*008e*/ 	.short	(.L_1521 - .L_1520)
.L_1520:
        /*0090*/ 	.word	0x00000180
        /*0094*/ 	.word	0x00000001
        /*0098*/ 	.word	0x00000001


	//----- nvinfo : EIATTR_CRS_STACK_SIZE
	.align		4
.L_1521:
        /*009c*/ 	.byte	0x04, 0x1e
        /*009e*/ 	.short	(.L_1523 - .L_1522)
.L_1522:
        /*00a0*/ 	.word	0x00000000


	//----- nvinfo : EIATTR_CBANK_PARAM_SIZE
	.align		4
.L_1523:
        /*00a4*/ 	.byte	0x03, 0x19
        /*00a6*/ 	.short	0x00a0


	//----- nvinfo : EIATTR_PARAM_CBANK
	.align		4
        /*00a8*/ 	.byte	0x04, 0x0a
        /*00aa*/ 	.short	(.L_1525 - .L_1524)
	.align		4
.L_1524:
        /*00ac*/ 	.word	index@(.nv.constant0._Z35group_norm_nhwc_fwd_one_pass_kernelI11Fp16IOBf16WLi128ELi24ELi384EEv26Group_norm_nhwc_fwd_params)
        /*00b0*/ 	.short	0x0210
        /*00b2*/ 	.short	0x00a0


	//----- nvinfo : EIATTR_SW_WAR
	.align		4
.L_1525:
        /*00b4*/ 	.byte	0x04, 0x36
        /*00b6*/ 	.short	(.L_1527 - .L_1526)
.L_1526:
        /*00b8*/ 	.word	0x00000008
.L_1527:


//--------------------- .nv.info._Z35group_norm_nhwc_fwd_one_pass_kernelI11Fp16IOBf16WLi256ELi24ELi384EEv26Group_norm_nhwc_fwd_params --------------------------
	.section	.nv.info._Z35group_norm_nhwc_fwd_one_pass_kernelI11Fp16IOBf16WLi256ELi24ELi384EEv26Group_norm_nhwc_fwd_params,"",@"SHT_CUDA_INFO"
	.sectionflags	@""
	.align	4


	//----- nvinfo : EIATTR_CUDA_API_VERSION
	.align		4
        /*0000*/ 	.byte	0x04, 0x37
        /*0002*/ 	.short	(.L_1529 - .L_1528)
.L_1528:
        /*0004*/ 	.word	0x00000082


	//----- nvinfo : EIATTR_KPARAM_INFO
	.align		4
.L_1529:
        /*0008*/ 	.byte	0x04, 0x17
        /*000a*/ 	.short	(.L_1531 - .L_1530)
.L_1530:
        /*000c*/ 	.word	0x00000000
        /*0010*/ 	.short	0x0000
        /*0012*/ 	.short	0x0000
        /*0014*/ 	.byte	0x00, 0xf0, 0x81, 0x02


	//----- nvinfo : EIATTR_SPARSE_MMA_MASK
	.align		4
.L_1531:
        /*0018*/ 	.byte	0x03, 0x50
        /*001a*/ 	.short	0x0000


	//----- nvinfo : EIATTR_MAXREG_COUNT
	.align		4
        /*001c*/ 	.byte	0x03, 0x1b
        /*001e*/ 	.short	0x00a8


	//----- nvinfo : EIATTR_NUM_BARRIERS
	.align		4
        /*0020*/ 	.byte	0x02, 0x4c
        /*0022*/ 	.byte	0x01
	.zero		1


	//----- nvinfo : EIATTR_MERCURY_ISA_VERSION
	.align		4
        /*0024*/ 	.byte	0x03, 0x5f
        /*0026*/ 	.short	0x0101


	//----- nvinfo : EIATTR_COOP_GROUP_MASK_REGIDS
	.align		4
        /*0028*/ 	.byte	0x04, 0x29
        /*002a*/ 	.short	(.L_1533 - .L_1532)


	//   ....[0]....
.L_1532:
        /*002c*/ 	.word	0xffffffff


	//   ....[1]....
        /*0030*/ 	.word	0xffffffff


	//   ....[2]....
        /*0034*/ 	.word	0xffffffff


	//   ....[3]....
        /*0038*/ 	.word	0xffffffff


	//   ....[4]....
        /*003c*/ 	.word	0xffffffff


	//   ....[5]....
        /*0040*/ 	.word	0xffffffff


	//   ....[6]....
        /*0044*/ 	.word	0xffffffff


	//   ....[7]....
        /*0048*/ 	.word	0xffffffff


	//   ....[8]....
        /*004c*/ 	.word	0xffffffff


	//   ....[9]....
        /*0050*/ 	.word	0xffffffff


	//----- nvinfo : EIATTR_COOP_GROUP_INSTR_OFFSETS
	.align		4
.L_1533:
        /*0054*/ 	.byte	0x04, 0x28
        /*0056*/ 	.short	(.L_1535 - .L_1534)


	//   ....[0]....
.L_1534:
        /*0058*/ 	.word	0x00001000


	//   ....[1]....
        /*005c*/ 	.word	0x00001010


	//   ....[2]....
        /*0060*/ 	.word	0x00001040


	//   ....[3]....
        /*0064*/ 	.word	0x00001050


	//   ....[4]....
        /*0068*/ 	.word	0x00001090


	//   ....[5]....
        /*006c*/ 	.word	0x000010a0


	//   ....[6]....
        /*0070*/ 	.word	0x000010e0


	//   ....[7]....
        /*0074*/ 	.word	0x000010f0


	//   ....[8]....
        /*0078*/ 	.word	0x00001130


	//   ....[9]....
        /*007c*/ 	.word	0x00001140


	//----- nvinfo : EIATTR_EXIT_INSTR_OFFSETS
	.align		4
.L_1535:
        /*0080*/ 	.byte	0x04, 0x1c
        /*0082*/ 	.short	(.L_1537 - .L_1536)


	//   ....[0]....
.L_1536:
        /*0084*/ 	.word	0x00000070


	//   ....[1]....
        /*0088*/ 	.word	0x000033f0


	//----- nvinfo : EIATTR_MAX_THREADS
	.align		4
.L_1537:
        /*008c*/ 	.byte	0x04, 0x05
        /*008e*/ 	.short	(.L_1539 - .L_1538)
.L_1538:
        /*0090*/ 	.word	0x00000180
        /*0094*/ 	.word	0x00000001
        /*0098*/ 	.word	0x00000001


	//----- nvinfo : EIATTR_CRS_STACK_SIZE
	.align		4
.L_1539:
        /*009c*/ 	.byte	0x04, 0x1e
        /*009e*/ 	.short	(.L_1541 - .L_1540)
.L_1540:
        /*00a0*/ 	.word	0x00000000


	//----- nvinfo : EIATTR_CBANK_PARAM_SIZE
	.align		4
.L_1541:
        /*00a4*/ 	.byte	0x03, 0x19
        /*00a6*/ 	.short	0x00a0


	//----- nvinfo : EIATTR_PARAM_CBANK
	.align		4
        /*00a8*/ 	.byte	0x04, 0x0a
        /*00aa*/ 	.short	(.L_1543 - .L_1542)
	.align		4
.L_1542:
        /*00ac*/ 	.word	index@(.nv.constant0._Z35group_norm_nhwc_fwd_one_pass_kernelI11Fp16IOBf16WLi256ELi24ELi384EEv26Group_norm_nhwc_fwd_params)
        /*00b0*/ 	.short	0x0210
        /*00b2*/ 	.short	0x00a0


	//----- nvinfo : EIATTR_SW_WAR
	.align		4
.L_1543:
        /*00b4*/ 	.byte	0x04, 0x36
        /*00b6*/ 	.short	(.L_1545 - .L_1544)
.L_1544:
        /*00b8*/ 	.word	0x00000008
.L_1545:


//--------------------- .nv.info._Z35group_norm_nhwc_fwd_one_pass_kernelI11Fp16IOBf16WLi512ELi24ELi384EEv26Group_norm_nhwc_fwd_params --------------------------
	.section	.nv.info._Z35group_norm_nhwc_fwd_one_pass_kernelI11Fp16IOBf16WLi512ELi24ELi384EEv26Group_norm_nhwc_fwd_params,"",@"SHT_CUDA_INFO"
	.sectionflags	@""
	.align	4


	//----- nvinfo : EIATTR_CUDA_API_VERSION
	.align		4
        /*0000*/ 	.byte	0x04, 0x37
        /*0002*/ 	.short	(.L_1547 - .L_1546)
.L_1546:
        /*0004*/ 	.word	0x00000082


	//----- nvinfo : EIATTR_KPARAM_INFO
	.align		4
.L_1547:
        /*0008*/ 	.byte	0x04, 0x17
        /*000a*/ 	.short	(.L_1549 - .L_1548)
.L_1548:
        /*000c*/ 	.word	0x00000000
        /*0010*/ 	.short	0x0000
        /*0012*/ 	.short	0x0000
        /*0014*/ 	.byte	0x00, 0xf0, 0x81, 0x02


	//----- nvinfo : EIATTR_SPARSE_MMA_MASK
	.align		4
.L_1549:
        /*0018*/ 	.byte	0x03, 0x50
        /*001a*/ 	.short	0x0000


	//----- nvinfo : EIATTR_MAXREG_COUNT
	.align		4
        /*001c*/ 	.byte	0x03, 0x1b
        /*001e*/ 	.short	0x00a8


	//----- nvinfo : EIATTR_NUM_BARRIERS
	.align		4
        /*0020*/ 	.byte	0x02, 0x4c
        /*0022*/ 	.byte	0x01
	.zero		1


	//----- nvinfo : EIATTR_MERCURY_ISA_VERSION
	.align		4
        /*0024*/ 	.byte	0x03, 0x5f
        /*0026*/ 	.short	0x0101


	//----- nvinfo : EIATTR_COOP_GROUP_MASK_REGIDS
	.align		4
        /*0028*/ 	.byte	0x04, 0x29
        /*002a*/ 	.short	(.L_1551 - .L_1550)


	//   ....[0]....
.L_1550:
        /*002c*/ 	.word	0xffffffff


	//   ....[1]....
        /*0030*/ 	.word	0xffffffff


	//   ....[2]....
        /*0034*/ 	.word	0xffffffff


	//   ....[3]....
        /*0038*/ 	.word	0xffffffff


	//   ....[4]....
        /*003c*/ 	.word	0xffffffff


	//   ....[5]....
        /*0040*/ 	.word	0xffffffff


	//   ....[6]....
        /*0044*/ 	.word	0xffffffff


	//   ....[7]....
        /*0048*/ 	.word	0xffffffff


	//   ....[8]....
        /*004c*/ 	.word	0xffffffff


	//   ....[9]....
        /*0050*/ 	.word	0xffffffff


	//----- nvinfo : EIATTR_COOP_GROUP_INSTR_OFFSETS
	.align		4
.L_1551:
        /*0054*/ 	.byte	0x04, 0x28
        /*0056*/ 	.short	(.L_1553 - .L_1552)


	//   ....[0]....
.L_1552:
        /*0058*/ 	.word	0x00001f50


	//   ....[1]....
        /*005c*/ 	.word	0x00001f60


	//   ....[2]....
        /*0060*/ 	.word	0x00001f90


	//   ....[3]....
        /*0064*/ 	.word	0x00001fb0


	//   ....[4]....
        /*0068*/ 	.word	0x00001fe0


	//   ....[5]....
        /*006c*/ 	.word	0x00002000


	//   ....[6]....
        /*0070*/ 	.word	0x00002030


	//   ....[7]....
        /*0074*/ 	.word	0x00002050


	//   ....[8]....
        /*0078*/ 	.word	0x00002080


	//   ....[9]....
        /*007c*/ 	.word	0x000020a0


	//----- nvinfo : EIATTR_EXIT_INSTR_OFFSETS
	.align		4
.L_1553:
        /*0080*/ 	.byte	0x04, 0x1c
        /*0082*/ 	.short	(.L_1555 - .L_1554)


	//   ....[0]....
.L_1554:
        /*0084*/ 	.word	0x00000070


	//   ....[1]....
        /*0088*/ 	.word	0x00005d90


	//----- nvinfo : EIATTR_MAX_THREADS
	.align		4
.L_1555:
        /*008c*/ 	.byte	0x04, 0x05
        /*008e*/ 	.short	(.L_1557 - .L_1556)
.L_1556:
        /*0090*/ 	.word	0x00000180
        /*0094*/ 	.word	0x00000001
        /*0098*/ 	.word	0x00000001


	//----- nvinfo : EIATTR_CRS_STACK_SIZE
	.align		4
.L_1557:
        /*009c*/ 	.byte	0x04, 0x1e
        /*009e*/ 	.short	(.L_1559 - .L_1558)
.L_1558:
        /*00a0*/ 	.word	0x00000000


	//----- nvinfo : EIATTR_CBANK_PARAM_SIZE
	.align		4
.L_1559:
        /*00a4*/ 	.byte	0x03, 0x19
        /*00a6*/ 	.short	0x00a0


	//----- nvinfo : EIATTR_PARAM_CBANK
	.align		4
        /*00a8*/ 	.byte	0x04, 0x0a
        /*00aa*/ 	.short	(.L_1561 - .L_1560)
	.align		4
.L_1560:
        /*00ac*/ 	.word	index@(.nv.constant0._Z35group_norm_nhwc_fwd_one_pass_kernelI11Fp16IOBf16WLi512ELi24ELi384EEv26Group_norm_nhwc_fwd_params)
        /*00b0*/ 	.short	0x0210
        /*00b2*/ 	.short	0x00a0


	//----- nvinfo : EIATTR_SW_WAR
	.align		4
.L_1561:
        /*00b4*/ 	.byte	0x04, 0x36
        /*00b6*/ 	.short	(.L_1563 - .L_1562)
.L_1562:
        /*00b8*/ 	.word	0x00000008
.L_1563:


//--------------------- .nv.info._Z35group_norm_nhwc_fwd_one_pass_kernelI11Fp16IOFp16WLi64ELi24ELi384EEv26Group_norm_nhwc_fwd_params --------------------------
	.section	.nv.info._Z35group_norm_nhwc_fwd_one_pass_kernelI11Fp16IOFp16WLi64ELi24ELi384EEv26Group_norm_nhwc_fwd_params,"",@"SHT_CUDA_INFO"
	.sectionflags	@""
	.align	4


	//----- nvinfo : EIATTR_CUDA_API_VERSION
	.align		4
        /*0000*/ 	.byte	0x04, 0x37
        /*0002*/ 	.short	(.L_1565 - .L_1564)
.L_1564:
        /*0004*/ 	.word	0x00000082


	//----- nvinfo : EIATTR_KPARAM_INFO
	.align		4
.L_1565:
        /*0008*/ 	.byte	0x04, 0x17
        /*000a*/ 	.short	(.L_1567 - .L_1566)
.L_1566:
        /*000c*/ 	.word	0x00000000
        /*0010*/ 	.short	0x0000
        /*0012*/ 	.short	0x0000
        /*0014*/ 	.byte	0x00, 0xf0, 0x81, 0x02


	//----- nvinfo : EIATTR_SPARSE_MMA_MASK
	.align		4
.L_1567:
        /*0018*/ 	.byte	0x03, 0x50
        /*001a*/ 	.short	0x0000


	//----- nvinfo : EIATTR_MAXREG_COUNT
	.align		4
        /*001c*/ 	.byte	0x03, 0x1b
        /*001e*/ 	.short	0x00a8


	//----- nvinfo : EIATTR_NUM_BARRIERS
	.align		4
        /*0020*/ 	.byte	0x02, 0x4c
        /*0022*/ 	.byte	0x01
	.zero		1


	//----- nvinfo : EIATTR_MERCURY_ISA_VERSION
	.align		4
        /*0024*/ 	.byte	0x03, 0x5f
        /*0026*/ 	.short	0x0101


	//----- nvinfo : EIATTR_COOP_GROUP_MASK_REGIDS
	.align		4
        /*0028*/ 	.byte	0x04, 0x29
        /*002a*/ 	.short	(.L_1569 - .L_1568)


	//   ....[0]....
.L_1568:
        /*002c*/ 	.word	0xffffffff


	//   ....[1]....
        /*0030*/ 	.word	0xffffffff


	//   ....[2]....
        /*0034*/ 	.word	0xffffffff


	//   ....[3]....
        /*0038*/ 	.word	0xffffffff


	//   ....[4]....
        /*003c*/ 	.word	0xffffffff


	//   ....[5]....
        /*0040*/ 	.word	0xffffffff


	//   ....[6]....
        /*0044*/ 	.word	0xffffffff


	//   ....[7]....
        /*0048*/ 	.word	0xffffffff


	//   ....[8]....
        /*004c*/ 	.word	0xffffffff


	//   ....[9]....
        /*0050*/ 	.word	0xffffffff


	//----- nvinfo : EIATTR_COOP_GROUP_INSTR_OFFSETS
	.align		4
.L_1569:
        /*0054*/ 	.byte	0x04, 0x28
        /*0056*/ 	.short	(.L_1571 - .L_1570)


	//   ....[0]....
.L_1570:
        /*0058*/ 	.word	0x00000740


	//   ....[1]....
        /*005c*/ 	.word	0x00000750


	//   ....[2]....
        /*0060*/ 	.word	0x00000780


	//   ....[3]....
        /*0064*/ 	.word	0x000007a0


	//   ....[4]....
        /*0068*/ 	.word	0x000007d0


	//   ....[5]....
        /*006c*/ 	.word	0x000007f0


	//   ....[6]....
        /*0070*/ 	.word	0x00000820


	//   ....[7]....
        /*0074*/ 	.word	0x00000840


	//   ....[8]....
        /*0078*/ 	.word	0x00000870


	//   ....[9]....
        /*007c*/ 	.word	0x00000890


	//----- nvinfo : EIATTR_EXIT_INSTR_OFFSETS
	.align		4
.L_1571:
        /*0080*/ 	.byte	0x04, 0x1c
        /*0082*/ 	.short	(.L_1573 - .L_1572)


	//   ....[0]....
.L_1572:
        /*0084*/ 	.word	0x00000060


	//   ....[1]....
        /*0088*/ 	.word	0x00001c50


	//----- nvinfo : EIATTR_MAX_THREADS
	.align		4
.L_1573:
        /*008c*/ 	.byte	0x04, 0x05
        /*008e*/ 	.short	(.L_1575 - .L_1574)
.L_1574:
        /*0090*/ 	.word	0x00000180
        /*0094*/ 	.word	0x00000001
        /*0098*/ 	.word	0x00000001


	//----- nvinfo : EIATTR_CRS_STACK_SIZE
	.align		4
.L_1575:
        /*009c*/ 	.byte	0x04, 0x1e
        /*009e*/ 	.short	(.L_1577 - .L_1576)
.L_1576:
        /*00a0*/ 	.word	0x00000000


	//----- nvinfo : EIATTR_CBANK_PARAM_SIZE
	.align		4
.L_1577:
        /*00a4*/ 	.byte	0x03, 0x19
        /*00a6*/ 	.short	0x00a0


	//----- nvinfo : EIATTR_PARAM_CBANK
	.align		4
        /*00a8*/ 	.byte	0x04, 0x0a
        /*00aa*/ 	.short	(.L_1579 - .L_1578)
	.align		4
.L_1578:
        /*00ac*/ 	.word	index@(.nv.constant0._Z35group_norm_nhwc_fwd_one_pass_kernelI11Fp16IOFp16WLi64ELi24ELi384EEv26Group_norm_nhwc_fwd_params)
        /*00b0*/ 	.short	0x0210
        /*00b2*/ 	.short	0x00a0


	//----- nvinfo : EIATTR_SW_WAR
	.align		4
.L_1579:
        /*00b4*/ 	.byte	0x04, 0x36
        /*00b6*/ 	.short	(.L_1581 - .L_1580)
.L_1580:
        /*00b8*/ 	.word	0x00000008
.L_1581:


//--------------------- .nv.info._Z35group_norm_nhwc_fwd_one_pass_kernelI11Fp16IOFp16WLi128ELi24ELi384EEv26Group_norm_nhwc_fwd_params --------------------------
	.section	.nv.info._Z35group_norm_nhwc_fwd_one_pass_kernelI11Fp16IOFp16WLi128ELi24ELi384EEv26Group_norm_nhwc_fwd_params,"",@"SHT_CUDA_INFO"
	.sectionflags	@""
	.align	4


	//----- nvinfo : EIATTR_CUDA_API_VERSION
	.align		4
        /*0000*/ 	.byte	0x04, 0x37
        /*0002*/ 	.short	(.L_1583 - .L_1582)
.L_1582:
        /*0004*/ 	.word	0x00000082


	//----- nvinfo : EIATTR_KPARAM_INFO
	.align		4
.L_1583:
        /*0008*/ 	.byte	0x04, 0x17
        /*000a*/ 	.short	(.L_1585 - .L_1584)
.L_1584:
        /*000c*/ 	.word	0x00000000
        /*0010*/ 	.short	0x0000
        /*0012*/ 	.short	0x0000
        /*0014*/ 	.byte	0x00, 0xf0, 0x81, 0x02


	//----- nvinfo : EIATTR_SPARSE_MMA_MASK
	.align		4
.L_1585:
        /*0018*/ 	.byte	0x03, 0x50
        /*001a*/ 	.short	0x0000


	//----- nvinfo : EIATTR_MAXREG_COUNT
	.align		4
        /*001c*/ 	.byte	0x03, 0x1b
        /*001e*/ 	.short	0x00a8


	//----- nvinfo : EIATTR_NUM_BARRIERS
	.align		4
        /*0020*/ 	.byte	0x02, 0x4c
        /*0022*/ 	.byte	0x01
	.zero		1


	//----- nvinfo : EIATTR_MERCURY_ISA_VERSION
	.align		4
        /*0024*/ 	.byte	0x03, 0x5f
        /*0026*/ 	.short	0x0101


	//----- nvinfo : EIATTR_COOP_GROUP_MASK_REGIDS
	.align		4
        /*0028*/ 	.byte	0x04, 0x29
        /*002a*/ 	.short	(.L_1587 - .L_1586)


	//   ....[0]....
.L_1586:
        /*002c*/ 	.word	0xffffffff


	//   ....[1]....
        /*0030*/ 	.word	0xffffffff


	//   ....[2]....
        /*0034*/ 	.word	0xffffffff


	//   ....[3]....
        /*0038*/ 	.word	0xffffffff


	//   ....[4]....
        /*003c*/ 	.word	0xffffffff


	//   ....[5]....
        /*0040*/ 	.word	0xffffffff


	//   ....[6]....
        /*0044*/ 	.word	0xffffffff


	//   ....[7]....
        /*0048*/ 	.word	0xffffffff


	//   ....[8]....
        /*004c*/ 	.word	0xffffffff


	//   ....[9]....
        /*0050*/ 	.word	0xffffffff


	//----- nvinfo : EIATTR_COOP_GROUP_INSTR_OFFSETS
	.align		4
.L_1587:
        /*0054*/ 	.byte	0x04, 0x28
        /*0056*/ 	.short	(.L_1589 - .L_1588)


	//   ....[0]....
.L_1588:
        /*0058*/ 	.word	0x00000a10


	//   ....[1]....
        /*005c*/ 	.word	0x00000a30


	//   ....[2]....
        /*0060*/ 	.word	0x00000a80


	//   ....[3]....
        /*0064*/ 	.word	0x00000aa0


	//   ....[4]....
        /*0068*/ 	.word	0x00000ad0


	//   ....[5]....
        /*006c*/ 	.word	0x00000af0


	//   ....[6]....
        /*0070*/ 	.word	0x00000b20


	//   ....[7]....
        /*0074*/ 	.word	0x00000b40


	//   ....[8]....
        /*0078*/ 	.word	0x00000b70


	//   ....[9]....
        /*007c*/ 	.word	0x00000b90


	//----- nvinfo : EIATTR_EXIT_INSTR_OFFSETS
	.align		4
.L_1589:
        /*0080*/ 	.byte	0x04, 0x1c
        /*0082*/ 	.short	(.L_1591 - .L_1590)


	//   ....[0]....
.L_1590:
        /*0084*/ 	.word	0x00000060


	//   ....[1]....
        /*0088*/ 	.word	0x00002410


	//----- nvinfo : EIATTR_MAX_THREADS
	.align		4
.L_1591:
        /*008c*/ 	.byte	0x04, 0x05
        /*008e*/ 	.short	(.L_1593 - .L_1592)
.L_1592:
        /*0090*/ 	.word	0x00000180
        /*0094*/ 	.word	0x00000001
        /*0098*/ 	.word	0x00000001


	//----- nvinfo : EIATTR_CRS_STACK_SIZE
	.align		4
.L_1593:
        /*009c*/ 	.byte	0x04, 0x1e
        /*009e*/ 	.short	(.L_1595 - .L_1594)
.L_1594:
        /*00a0*/ 	.word	0x00000000


	//----- nvinfo : EIATTR_CBANK_PARAM_SIZE
	.align		4
.L_1595:
        /*00a4*/ 	.byte	0x03, 0x19
        /*00a6*/ 	.short	0x00a0


	//----- nvinfo : EIATTR_PARAM_CBANK
	.align		4
        /*00a8*/ 	.byte	0x04, 0x0a
        /*00aa*/ 	.short	(.L_1597 - .L_1596)
	.align		4
.L_1596:
        /*00ac*/ 	.word	index@(.nv.constant0._Z35group_norm_nhwc_fwd_one_pass_kernelI11Fp16IOFp16WLi128ELi24ELi384EEv26Group_norm_nhwc_fwd_params)
        /*00b0*/ 	.short	0x0210
        /*00b2*/ 	.short	0x00a0


	//----- nvinfo : EIATTR_SW_WAR
	.align		4
.L_1597:
        /*00b4*/ 	.byte	0x04, 0x36
        /*00b6*/ 	.short	(.L_1599 - .L_1598)
.L_1598:
        /*00b8*/ 	.word	0x00000008
.L_1599:


//--------------------- .nv.info._Z35group_norm_nhwc_fwd_one_pass_kernelI11Fp16IOFp16WLi256ELi24ELi384EEv26Group_norm_nhwc_fwd_params --------------------------
	.section	.nv.info._Z35group_norm_nhwc_fwd_one_pass_kernelI11Fp16IOFp16WLi256ELi24ELi384EEv26Group_norm_nhwc_fwd_params,"",@"SHT_CUDA_INFO"
	.sectionflags	@""
	.align	4


	//----- nvinfo : EIATTR_CUDA_API_VERSION
	.align		4
        /*0000*/ 	.byte	0x04, 0x37
        /*0002*/ 	.short	(.L_1601 - .L_1600)
.L_1600:
        /*0004*/ 	.word	0x00000082


	//----- nvinfo : EIATTR_KPARAM_INFO
	.align		4
.L_1601:
        /*0008*/ 	.byte	0x04, 0x17
        /*000a*/ 	.short	(.L_1603 - .L_1602)
.L_1602:
        /*000c*/ 	.word	0x00000000
        /*0010*/ 	.short	0x0000
        /*0012*/ 	.short	0x0000
        /*0014*/ 	.byte	0x00, 0xf0, 0x81, 0x02


	//----- nvinfo : EIATTR_SPARSE_MMA_MASK
	.align		4
.L_1603:
        /*0018*/ 	.byte	0x03, 0x50
        /*001a*/ 	.short	0x0000


	//----- nvinfo : EIATTR_MAXREG_COUNT
	.align		4
        /*001c*/ 	.byte	0x03, 0x1b
        /*001e*/ 	.short	0x00a8


	//----- nvinfo : EIATTR_NUM_BARRIERS
	.align		4
        /*0020*/ 	.byte	0x02, 0x4c
        /*0022*/ 	.byte	0x01
	.zero		1


	//----- nvinfo : EIATTR_MERCURY_ISA_VERSION
	.align		4
        /*0024*/ 	.byte	0x03, 0x5f
        /*0026*/ 	.short	0x0101


	//----- nvinfo : EIATTR_COOP_GROUP_MASK_REGIDS
	.align		4
        /*0028*/ 	.byte	0x04, 0x29
        /*002a*/ 	.short	(.L_1605 - .L_1604)


	//   ....[0]....
.L_1604:
        /*002c*/ 	.word	0xffffffff


	//   ....[1]....
        /*0030*/ 	.word	0xffffffff


	//   ....[2]....
        /*0034*/ 	.word	0xffffffff


	//   ....[3]....
        /*0038*/ 	.word	0xffffffff


	//   ....[4]....
        /*003c*/ 	.word	0xffffffff


	//   ....[5]....
        /*0040*/ 	.word	0xffffffff


	//   ....[6]....
        /*0044*/ 	.word	0xffffffff


	//   ....[7]....
        /*0048*/ 	.word	0xffffffff


	//   ....[8]....
        /*004c*/ 	.word	0xffffffff


	//   ....[9]....
        /*0050*/ 	.word	0xffffffff


	//----- nvinfo : EIATTR_COOP_GROUP_INSTR_OFFSETS
	.align		4
.L_1605:
        /*0054*/ 	.byte	0x04, 0x28
        /*0056*/ 	.short	(.L_1607 - .L_1606)


	//   ....[0]....
.L_1606:
        /*0058*/ 	.word	0x00001000


	//   ....[1]....
        /*005c*/ 	.word	0x00001010


	//   ....[2]....
        /*0060*/ 	.word	0x00001040


	//   ....[3]....
        /*0064*/ 	.word	0x00001050


	//   ....[4]....
        /*0068*/ 	.word	0x00001090


	//   ....[5]....
        /*006c*/ 	.word	0x000010a0


	//   ....[6]....
        /*0070*/ 	.word	0x000010e0


	//   ....[7]....
        /*0074*/ 	.word	0x000010f0


	//   ....[8]....
        /*0078*/ 	.word	0x00001130


	//   ....[9]....
        /*007c*/ 	.word	0x00001140


	//----- nvinfo : EIATTR_EXIT_INSTR_OFFSETS
	.align		4
.L_1607:
        /*0080*/ 	.byte	0x04, 0x1c
        /*0082*/ 	.short	(.L_1609 - .L_1608)


	//   ....[0]....
.L_1608:
        /*0084*/ 	.word	0x00000070


	//   ....[1]....
        /*0088*/ 	.word	0x000033f0


	//----- nvinfo : EIATTR_MAX_THREADS
	.align		4
.L_1609:
        /*008c*/ 	.byte	0x04, 0x05
        /*008e*/ 	.short	(.L_1611 - .L_1610)
.L_1610:
        /*0090*/ 	.word	0x00000180
        /*0094*/ 	.word	0x00000001
        /*0098*/ 	.word	0x00000001


	//----- nvinfo : EIATTR_CRS_STACK_SIZE
	.align		4
.L_1611:
        /*009c*/ 	.byte	0x04, 0x1e
        /*009e*/ 	.short	(.L_1613 - .L_1612)
.L_1612:
        /*00a0*/ 	.word	0x00000000


	//----- nvinfo : EIATTR_CBANK_PARAM_SIZE
	.align		4
.L_1613:
        /*00a4*/ 	.byte	0x03, 0x19
        /*00a6*/ 	.short	0x00a0


	//----- nvinfo : EIATTR_PARAM_CBANK
	.align		4
        /*00a8*/ 	.byte	0x04, 0x0a
        /*00aa*/ 	.short	(.L_1615 - .L_1614)
	.align		4
.L_1614:
        /*00ac*/ 	.word	index@(.nv.constant0._Z35group_norm_nhwc_fwd_one_pass_kernelI11Fp16IOFp16WLi256ELi24ELi384EEv26Group_norm_nhwc_fwd_params)
        /*00b0*/ 	.short	0x0210
        /*00b2*/ 	.short	0x00a0


	//----- nvinfo : EIATTR_SW_WAR
	.align		4
.L_1615:
        /*00b4*/ 	.byte	0x04, 0x36
        /*00b6*/ 	.short	(.L_1617 - .L_1616)
.L_1616:
        /*00b8*/ 	.word	0x00000008
.L_1617:


//--------------------- .nv.info._Z35group_norm_nhwc_fwd_one_pass_kernelI11Fp16IOFp16WLi512ELi24ELi384EEv26Group_norm_nhwc_fwd_params --------------------------
	.section	.nv.info._Z35group_norm_nhwc_fwd_one_pass_kernelI11Fp16IOFp16WLi512ELi24ELi384EEv26Group_norm_nhwc_fwd_params,"",@"SHT_CUDA_INFO"
	.sectionflags	@""
	.align	4


	//----- nvinfo : EIATTR_CUDA_API_VERSION
	.align		4
        /*0000*/ 	.byte	0x04, 0x37
        /*0002*/ 	.short	(.L_1619 - .L_1618)
.L_1618:
        /*0004*/ 	.word	0x00000082


	//----- nvinfo : EIATTR_KPARAM_INFO
	.align		4
.L_1619:
        /*0008*/ 	.byte	0x04, 0x17
        /*000a*/ 	.short	(.L_1621 - .L_1620)
.L_1620:
        /*000c*/ 	.word	0x00000000
        /*0010*/ 	.short	0x0000
        /*0012*/ 	.short	0x0000
        /*0014*/ 	.byte	0x00, 0xf0, 0x81, 0x02


	//----- nvinfo : EIATTR_SPARSE_MMA_MASK
	.align		4
.L_1621:
        /*0018*/ 	.byte	0x03, 0x50
        /*001a*/ 	.short	0x0000


	//----- nvinfo : EIATTR_MAXREG_COUNT
	.align		4
        /*001c*/ 	.byte	0x03, 0x1b
        /*001e*/ 	.short	0x00a8


	//----- nvinfo : EIATTR_NUM_BARRIERS
	.align		4
        /*0020*/ 	.byte	0x02, 0x4c
        /*0022*/ 	.byte	0x01
	.zero		1


	//----- nvinfo : EIATTR_MERCURY_ISA_VERSION
	.align		4
        /*0024*/ 	.byte	0x03, 0x5f
        /*0026*/ 	.short	0x0101


	//----- nvinfo : EIATTR_COOP_GROUP_MASK_REGIDS
	.align		4
        /*0028*/ 	.byte	0x04, 0x29
        /*002a*/ 	.short	(.L_1623 - .L_1622)


	//   ....[0]....
.L_1622:
        /*002c*/ 	.word	0xffffffff


	//   ....[1]....
        /*0030*/ 	.word	0xffffffff


	//   ....[2]....
        /*0034*/ 	.word	0xffffffff


	//   ....[3]....
        /*0038*/ 	.word	0xffffffff


	//   ....[4]....
        /*003c*/ 	.word	0xffffffff


	//   ....[5]....
        /*0040*/ 	.word	0xffffffff


	//   ....[6]....
        /*0044*/ 	.word	0xffffffff


	//   ....[7]....
        /*0048*/ 	.word	0xffffffff


	//   ....[8]....
        /*004c*/ 	.word	0xffffffff


	//   ....[9]....
        /*0050*/ 	.word	0xffffffff


	//----- nvinfo : EIATTR_COOP_GROUP_INSTR_OFFSETS
	.align		4
.L_1623:
        /*0054*/ 	.byte	0x04, 0x28
        /*0056*/ 	.short	(.L_1625 - .L_1624)


	//   ....[0]....
.L_1624:
        /*0058*/ 	.word	0x00001f50


	//   ....[1]....
        /*005c*/ 	.word	0x00001f60


	//   ....[2]....
        /*0060*/ 	.word	0x00001f90


	//   ....[3]....
        /*0064*/ 	.word	0x00001fb0


	//   ....[4]....
        /*0068*/ 	.word	0x00001fe0


	//   ....[5]....
        /*006c*/ 	.word	0x00002000


	//   ....[6]....
        /*0070*/ 	.word	0x00002030


	//   ....[7]....
        /*0074*/ 	.word	0x00002050


	//   ....[8]....
        /*0078*/ 	.word	0x00002080


	//   ....[9]....
        /*007c*/ 	.word	0x000020a0


	//----- nvinfo : EIATTR_EXIT_INSTR_OFFSETS
	.align		4
.L_1625:
        /*0080*/ 	.byte	0x04, 0x1c
        /*0082*/ 	.short	(.L_1627 - .L_1626)


	//   ....[0]....
.L_1626:
        /*0084*/ 	.word	0x00000070


	//   ....[1]....
        /*0088*/ 	.word	0x00005d90


	//----- nvinfo : EIATTR_MAX_THREADS
	.align		4
.L_1627:
        /*008c*/ 	.byte	0x04, 0x05
        /*008e*/ 	.short	(.L_1629 - .L_1628)
.L_1628:
        /*0090*/ 	.word	0x00000180
        /*0094*/ 	.word	0x00000001
        /*0098*/ 	.word	0x00000001


	//----- nvinfo : EIATTR_CRS_STACK_SIZE
	.align		4
.L_1629:
        /*009c*/ 	.byte	0x04, 0x1e
        /*009e*/ 	.short	(.L_1631 - .L_1630)
.L_1630:
        /*00a0*/ 	.word	0x00000000


	//----- nvinfo : EIATTR_CBANK_PARAM_SIZE
	.align		4
.L_1631:
        /*00a4*/ 	.byte	0x03, 0x19
        /*00a6*/ 	.short	0x00a0


	//----- nvinfo : EIATTR_PARAM_CBANK
	.align		4
        /*00a8*/ 	.byte	0x04, 0x0a
        /*00aa*/ 	.short	(.L_1633 - .L_1632)
	.align		4
.L_1632:
        /*00ac*/ 	.word	index@(.nv.constant0._Z35group_norm_nhwc_fwd_one_pass_kernelI11Fp16IOFp16WLi512ELi24ELi384EEv26Group_norm_nhwc_fwd_params)
        /*00b0*/ 	.short	0x0210
        /*00b2*/ 	.short	0x00a0


	//----- nvinfo : EIATTR_SW_WAR
	.align		4
.L_1633:
        /*00b4*/ 	.byte	0x04, 0x36
        /*00b6*/ 	.short	(.L_1635 - .L_1634)
.L_1634:
        /*00b8*/ 	.word	0x00000008
.L_1635:


//--------------------- .nv.info._Z35group_norm_nhwc_fwd_one_pass_kernelI11Fp32IOFp32WLi64ELi24ELi384EEv26Group_norm_nhwc_fwd_params --------------------------
	.section	.nv.info._Z35group_norm_nhwc_fwd_one_pass_kernelI11Fp32IOFp32WLi64ELi24ELi384EEv26Group_norm_nhwc_fwd_params,"",@"SHT_CUDA_INFO"
	.sectionflags	@""
	.align	4


	//----- nvinfo : EIATTR_CUDA_API_VERSION
	.align		4
        /*0000*/ 	.byte	0x04, 0x37
        /*0002*/ 	.short	(.L_1637 - .L_1636)
.L_1636:
        /*0004*/ 	.word	0x00000082


	//----- nvinfo : EIATTR_KPARAM_INFO
	.align		4
.L_1637:
        /*0008*/ 	.byte	0x04, 0x17
        /*000a*/ 	.short	(.L_1639 - .L_1638)
.L_1638:
        /*000c*/ 	.word	0x00000000
        /*0010*/ 	.short	0x0000
        /*0012*/ 	.short	0x0000
        /*0014*/ 	.byte	0x00, 0xf0, 0x81, 0x02


	//----- nvinfo : EIATTR_SPARSE_MMA_MASK
	.align		4
.L_1639:
        /*0018*/ 	.byte	0x03, 0x50
        /*001a*/ 	.short	0x0000


	//----- nvinfo : EIATTR_MAXREG_COUNT
	.align		4
        /*001c*/ 	.byte	0x03, 0x1b
        /*001e*/ 	.short	0x00a8


	//----- nvinfo : EIATTR_NUM_BARRIERS
	.align		4
        /*0020*/ 	.byte	0x02, 0x4c
        /*0022*/ 	.byte	0x01
	.zero		1


	//----- nvinfo : EIATTR_MERCURY_ISA_VERSION
	.align		4
        /*0024*/ 	.byte	0x03, 0x5f
        /*0026*/ 	.short	0x0101


	//----- nvinfo : EIATTR_COOP_GROUP_MASK_REGIDS
	.align		4
        /*0028*/ 	.byte	0x04, 0x29
        /*002a*/ 	.short	(.L_1641 - .L_1640)


	//   ....[0]....
.L_1640:
        /*002c*/ 	.word	0xffffffff


	//   ....[1]....
        /*0030*/ 	.word	0xffffffff


	//   ....[2]....
        /*0034*/ 	.word	0xffffffff


	//   ....[3]....
        /*0038*/ 	.word	0xffffffff


	//   ....[4]....
        /*003c*/ 	.word	0xffffffff


	//   ....[5]....
        /*0040*/ 	.word	0xffffffff


	//   ....[6]....
        /*0044*/ 	.word	0xffffffff


	//   ....[7]....
        /*0048*/ 	.word	0xffffffff


	//   ....[8]....
        /*004c*/ 	.word	0xffffffff


	//   ....[9]....
        /*0050*/ 	.word	0xffffffff


	//----- nvinfo : EIATTR_COOP_GROUP_INSTR_OFFSETS
	.align		4
.L_1641:
        /*0054*/ 	.byte	0x04, 0x28
        /*0056*/ 	.short	(.L_1643 - .L_1642)


	//   ....[0]....
.L_1642:
        /*0058*/ 	.word	0x00000730


	//   ....[1]....
        /*005c*/ 	.word	0x00000740


	//   ....[2]....
        /*0060*/ 	.word	0x00000770


	//   ....[3]....
        /*0064*/ 	.word	0x00000790


	//   ....[4]....
        /*0068*/ 	.word	0x000007c0


	//   ....[5]....
        /*006c*/ 	.word	0x000007e0


	//   ....[6]....
        /*0070*/ 	.word	0x00000810


	//   ....[7]....
        /*0074*/ 	.word	0x00000830


	//   ....[8]....
        /*0078*/ 	.word	0x00000860


	//   ....[9]....
        /*007c*/ 	.word	0x00000880


	//----- nvinfo : EIATTR_EXIT_INSTR_OFFSETS
	.align		4
.L_1643:
        /*0080*/ 	.byte	0x04, 0x1c
        /*0082*/ 	.short	(.L_1645 - .L_1644)


	//   ....[0]....
.L_1644:
        /*0084*/ 	.word	0x00000060


	//   ....[1]....
        /*0088*/ 	.word	0x00001bd0


	//----- nvinfo : EIATTR_MAX_THREADS
	.align		4
.L_1645:
        /*008c*/ 	.byte	0x04, 0x05
        /*008e*/ 	.short	(.L_1647 - .L_1646)
.L_1646:
        /*0090*/ 	.word	0x00000180
        /*0094*/ 	.word	0x00000001
        /*0098*/ 	.word	0x00000001


	//----- nvinfo : EIATTR_CRS_STACK_SIZE
	.align		4
.L_1647:
        /*009c*/ 	.byte	0x04, 0x1e
        /*009e*/ 	.short	(.L_1649 - .L_1648)
.L_1648:
        /*00a0*/ 	.word	0x00000000


	//----- nvinfo : EIATTR_CBANK_PARAM_SIZE
	.align		4
.L_1649:
        /*00a4*/ 	.byte	0x03, 0x19
        /*00a6*/ 	.short	0x00a0


	//----- nvinfo : EIATTR_PARAM_CBANK
	.align		4
        /*00a8*/ 	.byte	0x04, 0x0a
        /*00aa*/ 	.short	(.L_1651 - .L_1650)
	.align		4
.L_1650:
        /*00ac*/ 	.word	index@(.nv.constant0._Z35group_norm_nhwc_fwd_one_pass_kernelI11Fp32IOFp32WLi64ELi24ELi384EEv26Group_norm_nhwc_fwd_params)
        /*00b0*/ 	.short	0x0210
        /*00b2*/ 	.short	0x00a0


	//----- nvinfo : EIATTR_SW_WAR
	.align		4
.L_1651:
        /*00b4*/ 	.byte	0x04, 0x36
        /*00b6*/ 	.short	(.L_1653 - .L_1652)
.L_1652:
        /*00b8*/ 	.word	0x00000008
.L_1653:


//--------------------- .nv.info._Z35group_norm_nhwc_fwd_one_pass_kernelI11Fp32IOFp32WLi128ELi24ELi384EEv26Group_norm_nhwc_fwd_params --------------------------
	.section	.nv.info._Z35group_norm_nhwc_fwd_one_pass_kernelI11Fp32IOFp32WLi128ELi24ELi384EEv26Group_norm_nhwc_fwd_params,"",@"SHT_CUDA_INFO"
	.sectionflags	@""
	.align	4


	//----- nvinfo : EIATTR_CUDA_API_VERSION
	.align		4
        /*0000*/ 	.byte	0x04, 0x37
        /*0002*/ 	.short	(.L_1655 - .L_1654)
.L_1654:
        /*0004*/ 	.word	0x00000082


	//----- nvinfo : EIATTR_KPARAM_INFO
	.align		4
.L_1655:
        /*0008*/ 	.byte	0x04, 0x17
        /*000a*/ 	.short	(.L_1657 - .L_1656)
.L_1656:
        /*000c*/ 	.word	0x00000000
        /*0010*/ 	.short	0x0000
        /*0012*/ 	.short	0x0000
        /*0014*/ 	.byte	0x00, 0xf0, 0x81, 0x02


	//----- nvinfo : EIATTR_SPARSE_MMA_MASK
	.align		4
.L_1657:
        /*0018*/ 	.byte	0x03, 0x50
        /*001a*/ 	.short	0x0000


	//----- nvinfo : EIATTR_MAXREG_COUNT
	.align		4
        /*001c*/ 	.byte	0x03, 0x1b
        /*001e*/ 	.short	0x00a8


	//----- nvinfo : EIATTR_NUM_BARRIERS
	.align		4
        /*0020*/ 	.byte	0x02, 0x4c
        /*0022*/ 	.byte	0x01
	.zero		1


	//----- nvinfo : EIATTR_MERCURY_ISA_VERSION
	.align		4
        /*0024*/ 	.byte	0x03, 0x5f
        /*0026*/ 	.short	0x0101


	//----- nvinfo : EIATTR_COOP_GROUP_MASK_REGIDS
	.align		4
        /*0028*/ 	.byte	0x04, 0x29
        /*002a*/ 	.short	(.L_1659 - .L_1658)


	//   ....[0]....
.L_1658:
        /*002c*/ 	.word	0xffffffff


	//   ....[1]....
        /*0030*/ 	.word	0xffffffff


	//   ....[2]....
        /*0034*/ 	.word	0xffffffff


	//   ....[3]....
        /*0038*/ 	.word	0xffffffff


	//   ....[4]....
        /*003c*/ 	.word	0xffffffff


	//   ....[5]....
        /*0040*/ 	.word	0xffffffff


	//   ....[6]....
        /*0044*/ 	.word	0xffffffff


	//   ....[7]....
        /*0048*/ 	.word	0xffffffff


	//   ....[8]....
        /*004c*/ 	.word	0xffffffff


	//   ....[9]....
        /*0050*/ 	.word	0xffffffff


	//----- nvinfo : EIATTR_COOP_GROUP_INSTR_OFFSETS
	.align		4
.L_1659:
        /*0054*/ 	.byte	0x04, 0x28
        /*0056*/ 	.short	(.L_1661 - .L_1660)


	//   ....[0]....
.L_1660:
        /*0058*/ 	.word	0x000009b0


	//   ....[1]....
        /*005c*/ 	.word	0x000009d0


	//   ....[2]....
        /*0060*/ 	.word	0x00000a10


	//   ....[3]....
        /*0064*/ 	.word	0x00000a30


	//   ....[4]....
        /*0068*/ 	.word	0x00000a60


	//   ....[5]....
        /*006c*/ 	.word	0x00000a80


	//   ....[6]....
        /*0070*/ 	.word	0x00000ab0


	//   ....[7]....
        /*0074*/ 	.word	0x00000ad0


	//   ....[8]....
        /*0078*/ 	.word	0x00000b00


	//   ....[9]....
        /*007c*/ 	.word	0x00000b20


	//----- nvinfo : EIATTR_EXIT_INSTR_OFFSETS
	.align		4
.L_1661:
        /*0080*/ 	.byte	0x04, 0x1c
        /*0082*/ 	.short	(.L_1663 - .L_1662)


	//   ....[0]....
.L_1662:
        /*0084*/ 	.word	0x00000060


	//   ....[1]....
        /*0088*/ 	.word	0x000022c0


	//----- nvinfo : EIATTR_MAX_THREADS
	.align		4
.L_1663:
        /*008c*/ 	.byte	0x04, 0x05
        /*008e*/ 	.short	(.L_1665 - .L_1664)
.L_1664:
        /*0090*/ 	.word	0x00000180
        /*0094*/ 	.word	0x00000001
        /*0098*/ 	.word	0x00000001


	//----- nvinfo : EIATTR_CRS_STACK_SIZE
	.align		4
.L_1665:
        /*009c*/ 	.byte	0x04, 0x1e
        /*009e*/ 	.short	(.L_1667 - .L_1666)
.L_1666:
        /*00a0*/ 	.word	0x00000000


	//----- nvinfo : EIATTR_CBANK_PARAM_SIZE
	.align		4
.L_1667:
        /*00a4*/ 	.byte	0x03, 0x19
        /*00a6*/ 	.short	0x00a0


	//----- nvinfo : EIATTR_PARAM_CBANK
	.align		4
        /*00a8*/ 	.byte	0x04, 0x0a
        /*00aa*/ 	.short	(.L_1669 - .L_1668)
	.align		4
.L_1668:
        /*00ac*/ 	.word	index@(.nv.constant0._Z35group_norm_nhwc_fwd_one_pass_kernelI11Fp32IOFp32WLi128ELi24ELi384EEv26Group_norm_nhwc_fwd_params)
        /*00b0*/ 	.short	0x0210
        /*00b2*/ 	.short	0x00a0


	//----- nvinfo : EIATTR_SW_WAR
	.align		4
.L_1669:
        /*00b4*/ 	.byte	0x04, 0x36
        /*00b6*/ 	.short	(.L_1671 - .L_1670)
.L_1670:
        /*00b8*/ 	.word	0x00000008
.L_1671:


//--------------------- .nv.info._Z35group_norm_nhwc_fwd_one_pass_kernelI11Fp32IOFp32WLi256ELi24ELi384EEv26Group_norm_nhwc_fwd_params --------------------------
	.section	.nv.info._Z35group_norm_nhwc_fwd_one_pass_kernelI11Fp32IOFp32WLi256ELi24ELi384EEv26Group_norm_nhwc_fwd_params,"",@"SHT_CUDA_INFO"
	.sectionflags	@""
	.align	4


	//----- nvinfo : EIATTR_CUDA_API_VERSION
	.align		4
        /*0000*/ 	.byte	0x04, 0x37
        /*0002*/ 	.short	(.L_1673 - .L_1672)
.L_1672:
        /*0004*/ 	.word	0x00000082


	//----- nvinfo : EIATTR_KPARAM_INFO
	.align		4
.L_1673:
        /*0008*/ 	.byte	0x04, 0x17
        /*000a*/ 	.short	(.L_1675 - .L_1674)
.L_1674:
        /*000c*/ 	.word	0x00000000
        /*0010*/ 	.short	0x0000
        /*0012*/ 	.short	0x0000
        /*0014*/ 	.byte	0x00, 0xf0, 0x81, 0x02


	//----- nvinfo : EIATTR_SPARSE_MMA_MASK
	.align		4
.L_1675:
        /*0018*/ 	.byte	0x03, 0x50
        /*001a*/ 	.short	0x0000


	//----- nvinfo : EIATTR_MAXREG_COUNT
	.align		4
        /*001c*/ 	.byte	0x03, 0x1b
        /*001e*/ 	.short	0x00a8


	//----- nvinfo : EIATTR_NUM_BARRIERS
	.align		4
        /*0020*/ 	.byte	0x02, 0x4c
        /*0022*/ 	.byte	0x01
	.zero		1


	//----- nvinfo : EIATTR_MERCURY_ISA_VERSION
	.align		4
        /*0024*/ 	.byte	0x03, 0x5f
        /*0026*/ 	.short	0x0101


	//----- nvinfo : EIATTR_COOP_GROUP_MASK_REGIDS
	.align		4
        /*0028*/ 	.byte	0x04, 0x29
        /*002a*/ 	.short	(.L_1677 - .L_1676)


	//   ....[0]....
.L_1676:
        /*002c*/ 	.word	0xffffffff


	//   ....[1]....
        /*0030*/ 	.word	0xffffffff


	//   ....[2]....
        /*0034*/ 	.word	0xffffffff


	//   ....[3]....
        /*0038*/ 	.word	0xffffffff


	//   ....[4]....
        /*003c*/ 	.word	0xffffffff


	//   ....[5]....
        /*0040*/ 	.word	0xffffffff


	//   ....[6]....
        /*0044*/ 	.word	0xffffffff


	//   ....[7]....
        /*0048*/ 	.word	0xffffffff


	//   ....[8]....
        /*004c*/ 	.word	0xffffffff


	//   ....[9]....
        /*0050*/ 	.word	0xffffffff


	//----- nvinfo : EIATTR_COOP_GROUP_INSTR_OFFSETS
	.align		4
.L_1677:
        /*0054*/ 	.byte	0x04, 0x28
        /*0056*/ 	.short	(.L_1679 - .L_1678)


	//   ....[0]....
.L_1678:
        /*0058*/ 	.word	0x00000f30


	//   ....[1]....
        /*005c*/ 	.word	0x00000f40


	//   ....[2]....
        /*0060*/ 	.word	0x00000f70


	//   ....[3]....
        /*0064*/ 	.word	0x00000f80


	//   ....[4]....
        /*0068*/ 	.word	0x00000fc0


	//   ....[5]....
        /*006c*/ 	.word	0x00000fd0


	//   ....[6]....
        /*0070*/ 	.word	0x00001010


	//   ....[7]....
        /*0074*/ 	.word	0x00001020


	//   ....[8]....
        /*0078*/ 	.word	0x00001060


	//   ....[9]....
        /*007c*/ 	.word	0x00001070


	//----- nvinfo : EIATTR_EXIT_INSTR_OFFSETS
	.align		4
.L_1679:
        /*0080*/ 	.byte	0x04, 0x1c
        /*0082*/ 	.short	(.L_1681 - .L_1680)


	//   ....[0]....
.L_1680:
        /*0084*/ 	.word	0x00000060


	//   ....[1]....
        /*0088*/ 	.word	0x00003080


	//----- nvinfo : EIATTR_MAX_THREADS
	.align		4
.L_1681:
        /*008c*/ 	.byte	0x04, 0x05
        /*008e*/ 	.short	(.L_1683 - .L_1682)
.L_1682:
        /*0090*/ 	.word	0x00000180
        /*0094*/ 	.word	0x00000001
        /*0098*/ 	.word	0x00000001


	//----- nvinfo : EIATTR_CRS_STACK_SIZE
	.align		4
.L_1683:
        /*009c*/ 	.byte	0x04, 0x1e
        /*009e*/ 	.short	(.L_1685 - .L_1684)
.L_1684:
        /*00a0*/ 	.word	0x00000000


	//----- nvinfo : EIATTR_CBANK_PARAM_SIZE
	.align		4
.L_1685:
        /*00a4*/ 	.byte	0x03, 0x19
        /*00a6*/ 	.short	0x00a0


	//----- nvinfo : EIATTR_PARAM_CBANK
	.align		4
        /*00a8*/ 	.byte	0x04, 0x0a
        /*00aa*/ 	.short	(.L_1687 - .L_1686)
	.align		4
.L_1686:
        /*00ac*/ 	.word	index@(.nv.constant0._Z35group_norm_nhwc_fwd_one_pass_kernelI11Fp32IOFp32WLi256ELi24ELi384EEv26Group_norm_nhwc_fwd_params)
        /*00b0*/ 	.short	0x0210
        /*00b2*/ 	.short	0x00a0


	//----- nvinfo : EIATTR_SW_WAR
	.align		4
.L_1687:
        /*00b4*/ 	.byte	0x04, 0x36
        /*00b6*/ 	.short	(.L_1689 - .L_1688)
.L_1688:
        /*00b8*/ 	.word	0x00000008
.L_1689:


//--------------------- .nv.info._Z35group_norm_nhwc_fwd_one_pass_kernelI11Fp32IOFp32WLi512ELi24ELi384EEv26Group_norm_nhwc_fwd_params --------------------------
	.section	.nv.info._Z35group_norm_nhwc_fwd_one_pass_kernelI11Fp32IOFp32WLi512ELi24ELi384EEv26Group_norm_nhwc_fwd_params,"",@"SHT_CUDA_INFO"
	.sectionflags	@""
	.align	4


	//----- nvinfo : EIATTR_CUDA_API_VERSION
	.align		4
        /*0000*/ 	.byte	0x04, 0x37
        /*0002*/ 	.short	(.L_1691 - .L_1690)
.L_1690:
        /*0004*/ 	.word	0x00000082


	//----- nvinfo : EIATTR_KPARAM_INFO
	.align		4
.L_1691:
        /*0008*/ 	.byte	0x04, 0x17
        /*000a*/ 	.short	(.L_1693 - .L_1692)
.L_1692:
        /*000c*/ 	.word	0x00000000
        /*0010*/ 	.short	0x0000
        /*0012*/ 	.short	0x0000
        /*0014*/ 	.byte	0x00, 0xf0, 0x81, 0x02


	//----- nvinfo : EIATTR_SPARSE_MMA_MASK
	.align		4
.L_1693:
        /*0018*/ 	.byte	0x03, 0x50
        /*001a*/ 	.short	0x0000


	//----- nvinfo : EIATTR_MAXREG_COUNT
	.align		4
        /*001c*/ 	.byte	0x03, 0x1b
        /*001e*/ 	.short	0x00a8


	//----- nvinfo : EIATTR_NUM_BARRIERS
	.align		4
        /*0020*/ 	.byte	0x02, 0x4c
        /*0022*/ 	.byte	0x01
	.zero		1


	//----- nvinfo : EIATTR_MERCURY_ISA_VERSION
	.align		4
        /*0024*/ 	.byte	0x03, 0x5f
        /*0026*/ 	.short	0x0101


	//----- nvinfo : EIATTR_COOP_GROUP_MASK_REGIDS
	.align		4
        /*0028*/ 	.byte	0x04, 0x29
        /*002a*/ 	.short	(.L_1695 - .L_1694)


	//   ....[0]....
.L_1694:
        /*002c*/ 	.word	0xffffffff


	//   ....[1]....
        /*0030*/ 	.word	0xffffffff


	//   ....[2]....
        /*0034*/ 	.word	0xffffffff


	//   ....[3]....
        /*0038*/ 	.word	0xffffffff


	//   ....[4]....
        /*003c*/ 	.word	0xffffffff


	//   ....[5]....
        /*0040*/ 	.word	0xffffffff


	//   ....[6]....
        /*0044*/ 	.word	0xffffffff


	//   ....[7]....
        /*0048*/ 	.word	0xffffffff


	//   ....[8]....
        /*004c*/ 	.word	0xffffffff


	//   ....[9]....
        /*0050*/ 	.word	0xffffffff


	//----- nvinfo : EIATTR_COOP_GROUP_INSTR_OFFSETS
	.align		4
.L_1695:
        /*0054*/ 	.byte	0x04, 0x28
        /*0056*/ 	.short	(.L_1697 - .L_1696)


	//   ....[0]....
.L_1696:
        /*0058*/ 	.word	0x00001c20


	//   ....[1]....
        /*005c*/ 	.word	0x00001c30


	//   ....[2]....
        /*0060*/ 	.word	0x00001c60


	//   ....[3]....
        /*0064*/ 	.word	0x00001c70


	//   ....[4]....
        /*0068*/ 	.word	0x00001cb0


	//   ....[5]....
        /*006c*/ 	.word	0x00001cc0


	//   ....[6]....
        /*0070*/ 	.word	0x00001d00


	//   ....[7]....
        /*0074*/ 	.word	0x00001d10


	//   ....[8]....
        /*0078*/ 	.word	0x00001d50


	//   ....[9]....
        /*007c*/ 	.word	0x00001d60


	//----- nvinfo : EIATTR_EXIT_INSTR_OFFSETS
	.align		4
.L_1697:
        /*0080*/ 	.byte	0x04, 0x1c
        /*0082*/ 	.short	(.L_1699 - .L_1698)


	//   ....[0]....
.L_1698:
        /*0084*/ 	.word	0x00000060


	//   ....[1]....
        /*0088*/ 	.word	0x00004cd0


	//----- nvinfo : EIATTR_MAX_THREADS
	.align		4
.L_1699:
        /*008c*/ 	.byte	0x04, 0x05
        /*008e*/ 	.short	(.L_1701 - .L_1700)
.L_1700:
        /*0090*/ 	.word	0x00000180
        /*0094*/ 	.word	0x00000001
        /*0098*/ 	.word	0x00000001


	//----- nvinfo : EIATTR_CRS_STACK_SIZE
	.align		4
.L_1701:
        /*009c*/ 	.byte	0x04, 0x1e
        /*009e*/ 	.short	(.L_1703 - .L_1702)
.L_1702:
        /*00a0*/ 	.word	0x00000000


	//----- nvinfo : EIATTR_CBANK_PARAM_SIZE
	.align		4
.L_1703:
        /*00a4*/ 	.byte	0x03, 0x19
        /*00a6*/ 	.short	0x00a0


	//----- nvinfo : EIATTR_PARAM_CBANK
	.align		4
        /*00a8*/ 	.byte	0x04, 0x0a
        /*00aa*/ 	.short	(.L_1705 - .L_1704)
	.align		4
.L_1704:
        /*00ac*/ 	.word	index@(.nv.constant0._Z35group_norm_nhwc_fwd_one_pass_kernelI11Fp32IOFp32WLi512ELi24ELi384EEv26Group_norm_nhwc_fwd_params)
        /*00b0*/ 	.short	0x0210
        /*00b2*/ 	.short	0x00a0


	//----- nvinfo : EIATTR_SW_WAR
	.align		4
.L_1705:
        /*00b4*/ 	.byte	0x04, 0x36
        /*00b6*/ 	.short	(.L_1707 - .L_1706)
.L_1706:
        /*00b8*/ 	.word	0x00000008
.L_1707:


//--------------------- .nv.info._Z35group_norm_nhwc_fwd_one_pass_kernelI11Fp32IOBf16WLi64ELi24ELi384EEv26Group_norm_nhwc_fwd_params --------------------------
	.section	.nv.info._Z35group_norm_nhwc_fwd_one_pass_kernelI11Fp32IOBf16WLi64ELi24ELi384EEv26Group_norm_nhwc_fwd_params,"",@"SHT_CUDA_INFO"
	.sectionflags	@""
	.align	4


	//----- nvinfo : EIATTR_CUDA_API_VERSION
	.align		4
        /*0000*/ 	.byte	0x04, 0x37
        /*0002*/ 	.short	(.L_1709 - .L_1708)
.L_1708:
        /*0004*/ 	.word	0x00000082


	//----- nvinfo : EIATTR_KPARAM_INFO
	.align		4
.L_1709:
        /*0008*/ 	.byte	0x04, 0x17
        /*000a*/ 	.short	(.L_1711 - .L_1710)
.L_1710:
        /*000c*/ 	.word	0x00000000
        /*0010*/ 	.short	0x0000
        /*0012*/ 	.short	0x0000
        /*0014*/ 	.byte	0x00, 0xf0, 0x81, 0x02


	//----- nvinfo : EIATTR_SPARSE_MMA_MASK
	.align		4
.L_1711:
        /*0018*/ 	.byte	0x03, 0x50
        /*001a*/ 	.short	0x0000


	//----- nvinfo : EIATTR_MAXREG_COUNT
	.align		4
        /*001c*/ 	.byte	0x03, 0x1b
        /*001e*/ 	.short	0x00a8


	//----- nvinfo : EIATTR_NUM_BARRIERS
	.align		4
        /*0020*/ 	.byte	0x02, 0x4c
        /*0022*/ 	.byte	0x01
	.zero		1


	//----- nvinfo : EIATTR_MERCURY_ISA_VERSION
	.align		4
        /*0024*/ 	.byte	0x03, 0x5f
        /*0026*/ 	.short	0x0101


	//----- nvinfo : EIATTR_COOP_GROUP_MASK_REGIDS
	.align		4
        /*0028*/ 	.byte	0x04, 0x29
        /*002a*/ 	.short	(.L_1713 - .L_1712)


	//   ....[0]....
.L_1712:
        /*002c*/ 	.word	0xffffffff


	//   ....[1]....
        /*0030*/ 	.word	0xffffffff


	//   ....[2]....
        /*0034*/ 	.word	0xffffffff


	//   ....[3]....
        /*0038*/ 	.word	0xffffffff


	//   ....[4]....
        /*003c*/ 	.word	0xffffffff


	//   ....[5]....
        /*0040*/ 	.word	0xffffffff


	//   ....[6]....
        /*0044*/ 	.word	0xffffffff


	//   ....[7]....
        /*0048*/ 	.word	0xffffffff


	//   ....[8]....
        /*004c*/ 	.word	0xffffffff


	//   ....[9]....
        /*0050*/ 	.word	0xffffffff


	//----- nvinfo : EIATTR_COOP_GROUP_INSTR_OFFSETS
	.align		4
.L_1713:
        /*0054*/ 	.byte	0x04, 0x28
        /*0056*/ 	.short	(.L_1715 - .L_1714)


	//   ....[0]....
.L_1714:
        /*0058*/ 	.word	0x00000730


	//   ....[1]....
        /*005c*/ 	.word	0x00000740


	//   ....[2]....
        /*0060*/ 	.word	0x00000770


	//   ....[3]....
        /*0064*/ 	.word	0x00000790


	//   ....[4]....
        /*0068*/ 	.word	0x000007c0


	//   ....[5]....
        /*006c*/ 	.word	0x000007e0


	//   ....[6]....
        /*0070*/ 	.word	0x00000810


	//   ....[7]....
        /*0074*/ 	.word	0x00000830


	//   ....[8]....
        /*0078*/ 	.word	0x00000860


	//   ....[9]....
        /*007c*/ 	.word	0x00000880


	//----- nvinfo : EIATTR_EXIT_INSTR_OFFSETS
	.align		4
.L_1715:
        /*0080*/ 	.byte	0x04, 0x1c
        /*0082*/ 	.short	(.L_1717 - .L_1716)


	//   ....[0]....
.L_1716:
        /*0084*/ 	.word	0x00000060


	//   ....[1]....
        /*0088*/ 	.word	0x00001c10


	//----- nvinfo : EIATTR_MAX_THREADS
	.align		4
.L_1717:
        /*008c*/ 	.byte	0x04, 0x05
        /*008e*/ 	.short	(.L_1719 - .L_1718)
.L_1718:
        /*0090*/ 	.word	0x00000180
        /*0094*/ 	.word	0x00000001
        /*0098*/ 	.word	0x00000001


	//----- nvinfo : EIATTR_CRS_STACK_SIZE
	.align		4
.L_1719:
        /*009c*/ 	.byte	0x04, 0x1e
        /*009e*/ 	.short	(.L_1721 - .L_1720)
.L_1720:
        /*00a0*/ 	.word	0x00000000


	//----- nvinfo : EIATTR_CBANK_PARAM_SIZE
	.align		4
.L_1721:
        /*00a4*/ 	.byte	0x03, 0x19
        /*00a6*/ 	.short	0x00a0


	//----- nvinfo : EIATTR_PARAM_CBANK
	.align		4
        /*00a8*/ 	.byte	0x04, 0x0a
        /*00aa*/ 	.short	(.L_1723 - .L_1722)
	.align		4
.L_1722:
        /*00ac*/ 	.word	index@(.nv.constant0._Z35group_norm_nhwc_fwd_one_pass_kernelI11Fp32IOBf16WLi64ELi24ELi384EEv26Group_norm_nhwc_fwd_params)
        /*00b0*/ 	.short	0x0210
        /*00b2*/ 	.short	0x00a0


	//----- nvinfo : EIATTR_SW_WAR
	.align		4
.L_1723:
        /*00b4*/ 	.byte	0x04, 0x36
        /*00b6*/ 	.short	(.L_1725 - .L_1724)
.L_1724:
        /*00b8*/ 	.word	0x00000008
.L_1725:


//--------------------- .nv.info._Z35group_norm_nhwc_fwd_one_pass_kernelI11Fp32IOBf16WLi128ELi24ELi384EEv26Group_norm_nhwc_fwd_params --------------------------
	.section	.nv.info._Z35group_norm_nhwc_fwd_one_pass_kernelI11Fp32IOBf16WLi128ELi24ELi384EEv26Group_norm_nhwc_fwd_params,"",@"SHT_CUDA_INFO"
	.sectionflags	@""
	.align	4


	//----- nvinfo : EIATTR_CUDA_API_VERSION
	.align		4
        /*0000*/ 	.byte	0x04, 0x37
        /*0002*/ 	.short	(.L_1727 - .L_1726)
.L_1726:
        /*0004*/ 	.word	0x00000082


	//----- nvinfo : EIATTR_KPARAM_INFO
	.align		4
.L_1727:
        /*0008*/ 	.byte	0x04, 0x17
        /*000a*/ 	.short	(.L_1729 - .L_1728)
.L_1728:
        /*000c*/ 	.word	0x00000000
        /*0010*/ 	.short	0x0000
        /*0012*/ 	.short	0x0000
        /*0014*/ 	.byte	0x00, 0xf0, 0x81, 0x02


	//----- nvinfo : EIATTR_SPARSE_MMA_MASK
	.align		4
.L_1729:
        /*0018*/ 	.byte	0x03, 0x50
        /*001a*/ 	.short	0x0000


	//----- nvinfo : EIATTR_MAXREG_COUNT
	.align		4
        /*001c*/ 	.byte	0x03, 0x1b
        /*001e*/ 	.short	0x00a8


	//----- nvinfo : EIATTR_NUM_BARRIERS
	.align		4
        /*0020*/ 	.byte	0x02, 0x4c
        /*0022*/ 	.byte	0x01
	.zero		1


	//----- nvinfo : EIATTR_MERCURY_ISA_VERSION
	.align		4
        /*0024*/ 	.byte	0x03, 0x5f
        /*0026*/ 	.short	0x0101


	//----- nvinfo : EIATTR_COOP_GROUP_MASK_REGIDS
	.align		4
        /*0028*/ 	.byte	0x04, 0x29
        /*002a*/ 	.short	(.L_1731 - .L_1730)


	//   ....[0]....
.L_1730:
        /*002c*/ 	.word	0xffffffff


	//   ....[1]....
        /*0030*/ 	.word	0xffffffff


	//   ....[2]....
        /*0034*/ 	.word	0xffffffff


	//   ....[3]....
        /*0038*/ 	.word	0xffffffff


	//   ....[4]....
        /*003c*/ 	.word	0xffffffff


	//   ....[5]....
        /*0040*/ 	.word	0xffffffff


	//   ....[6]....
        /*0044*/ 	.word	0xffffffff


	//   ....[7]....
        /*0048*/ 	.word	0xffffffff


	//   ....[8]....
        /*004c*/ 	.word	0xffffffff


	//   ....[9]....
        /*0050*/ 	.word	0xffffffff


	//----- nvinfo : EIATTR_COOP_GROUP_INSTR_OFFSETS
	.align		4
.L_1731:
        /*0054*/ 	.byte	0x04, 0x28
        /*0056*/ 	.short	(.L_1733 - .L_1732)


	//   ....[0]....
.L_1732:
        /*0058*/ 	.word	0x000009c0


	//   ....[1]....
        /*005c*/ 	.word	0x000009e0


	//   ....[2]....
        /*0060*/ 	.word	0x00000a20


	//   ....[3]....
        /*0064*/ 	.word	0x00000a40


	//   ....[4]....
        /*0068*/ 	.word	0x00000a70


	//   ....[5]....
        /*006c*/ 	.word	0x00000a90


	//   ....[6]....
        /*0070*/ 	.word	0x00000ac0


	//   ....[7]....
        /*0074*/ 	.word	0x00000ae0


	//   ....[8]....
        /*0078*/ 	.word	0x00000b10


	//   ....[9]....
        /*007c*/ 	.word	0x00000b30


	//----- nvinfo : EIATTR_EXIT_INSTR_OFFSETS
	.align		4
.L_1733:
        /*0080*/ 	.byte	0x04, 0x1c
        /*0082*/ 	.short	(.L_1735 - .L_1734)


	//   ....[0]....
.L_1734:
        /*0084*/ 	.word	0x00000060


	//   ....[1]....
        /*0088*/ 	.word	0x00002300


	//----- nvinfo : EIATTR_MAX_THREADS
	.align		4
.L_1735:
        /*008c*/ 	.byte	0x04, 0x05
        /*008e*/ 	.short	(.L_1737 - .L_1736)
.L_1736:
        /*0090*/ 	.word	0x00000180
        /*0094*/ 	.word	0x00000001
        /*0098*/ 	.word	0x00000001


	//----- nvinfo : EIATTR_CRS_STACK_SIZE
	.align		4
.L_1737:
        /*009c*/ 	.byte	0x04, 0x1e
        /*009e*/ 	.short	(.L_1739 - .L_1738)
.L_1738:
        /*00a0*/ 	.word	0x00000000


	//----- nvinfo : EIATTR_CBANK_PARAM_SIZE
	.align		4
.L_1739:
        /*00a4*/ 	.byte	0x03, 0x19
        /*00a6*/ 	.short	0x00a0


	//----- nvinfo : EIATTR_PARAM_CBANK
	.align		4
        /*00a8*/ 	.byte	0x04, 0x0a
        /*00aa*/ 	.short	(.L_1741 - .L_1740)
	.align		4
.L_1740:
        /*00ac*/ 	.word	index@(.nv.constant0._Z35group_norm_nhwc_fwd_one_pass_kernelI11Fp32IOBf16WLi128ELi24ELi384EEv26Group_norm_nhwc_fwd_params)
        /*00b0*/ 	.short	0x0210
        /*00b2*/ 	.short	0x00a0


	//----- nvinfo : EIATTR_SW_WAR
	.align		4
.L_1741:
        /*00b4*/ 	.byte	0x04, 0x36
        /*00b6*/ 	.short	(.L_1743 - .L_1742)
.L_1742:
        /*00b8*/ 	.word	0x00000008
.L_1743:


//--------------------- .nv.info._Z35group_norm_nhwc_fwd_one_pass_kernelI11Fp32IOBf16WLi256ELi24ELi384EEv26Group_norm_nhwc_fwd_params --------------------------
	.section	.nv.info._Z35group_norm_nhwc_fwd_one_pass_kernelI11Fp32IOBf16WLi256ELi24ELi384EEv26Group_norm_nhwc_fwd_params,"",@"SHT_CUDA_INFO"
	.sectionflags	@""
	.align	4


	//----- nvinfo : EIATTR_CUDA_API_VERSION
	.align		4
        /*0000*/ 	.byte	0x04, 0x37
        /*0002*/ 	.short	(.L_1745 - .L_1744)
.L_1744:
        /*0004*/ 	.word	0x00000082


	//----- nvinfo : EIATTR_KPARAM_INFO
	.align		4
.L_1745:
        /*0008*/ 	.byte	0x04, 0x17
        /*000a*/ 	.short	(.L_1747 - .L_1746)
.L_1746:
        /*000c*/ 	.word	0x00000000
        /*0010*/ 	.short	0x0000
        /*0012*/ 	.short	0x0000
        /*0014*/ 	.byte	0x00, 0xf0, 0x81, 0x02


	//----- nvinfo : EIATTR_SPARSE_MMA_MASK
	.align		4
.L_1747:
        /*0018*/ 	.byte	0x03, 0x50
        /*001a*/ 	.short	0x0000


	//----- nvinfo : EIATTR_MAXREG_COUNT
	.align		4
        /*001c*/ 	.byte	0x03, 0x1b
        /*001e*/ 	.short	0x00a8


	//----- nvinfo : EIATTR_NUM_BARRIERS
	.align		4
        /*0020*/ 	.byte	0x02, 0x4c
        /*0022*/ 	.byte	0x01
	.zero		1


	//----- nvinfo : EIATTR_MERCURY_ISA_VERSION
	.align		4
        /*0024*/ 	.byte	0x03, 0x5f
        /*0026*/ 	.short	0x0101


	//----- nvinfo : EIATTR_COOP_GROUP_MASK_REGIDS
	.align		4
        /*0028*/ 	.byte	0x04, 0x29
        /*002a*/ 	.short	(.L_1749 - .L_1748)


	//   ....[0]....
.L_1748:
        /*002c*/ 	.word	0xffffffff


	//   ....[1]....
        /*0030*/ 	.word	0xffffffff


	//   ....[2]....
        /*0034*/ 	.word	0xffffffff


	//   ....[3]....
        /*0038*/ 	.word	0xffffffff


	//   ....[4]....
        /*003c*/ 	.word	0xffffffff


	//   ....[5]....
        /*0040*/ 	.word	0xffffffff


	//   ....[6]....
        /*0044*/ 	.word	0xffffffff


	//   ....[7]....
        /*0048*/ 	.word	0xffffffff


	//   ....[8]....
        /*004c*/ 	.word	0xffffffff


	//   ....[9]....
        /*0050*/ 	.word	0xffffffff


	//----- nvinfo : EIATTR_COOP_GROUP_INSTR_OFFSETS
	.align		4
.L_1749:
        /*0054*/ 	.byte	0x04, 0x28
        /*0056*/ 	.short	(.L_1751 - .L_1750)


	//   ....[0]....
.L_1750:
        /*0058*/ 	.word	0x00000f30


	//   ....[1]....
        /*005c*/ 	.word	0x00000f40


	//   ....[2]....
        /*0060*/ 	.word	0x00000f70


	//   ....[3]....
        /*0064*/ 	.word	0x00000f80


	//   ....[4]....
        /*0068*/ 	.word	0x00000fc0


	//   ....[5]....
        /*006c*/ 	.word	0x00000fd0


	//   ....[6]....
        /*0070*/ 	.word	0x00001010


	//   ....[7]....
        /*0074*/ 	.word	0x00001020


	//   ....[8]....
        /*0078*/ 	.word	0x00001060


	//   ....[9]....
        /*007c*/ 	.word	0x00001070


	//----- nvinfo : EIATTR_EXIT_INSTR_OFFSETS
	.align		4
.L_1751:
        /*0080*/ 	.byte	0x04, 0x1c
        /*0082*/ 	.short	(.L_1753 - .L_1752)


	//   ....[0]....
.L_1752:
        /*0084*/ 	.word	0x00000060


	//   ....[1]....
        /*0088*/ 	.word	0x000030c0


	//----- nvinfo : EIATTR_MAX_THREADS
	.align		4
.L_1753:
        /*008c*/ 	.byte	0x04, 0x05
        /*008e*/ 	.short	(.L_1755 - .L_1754)
.L_1754:
        /*0090*/ 	.word	0x00000180
        /*0094*/ 	.word	0x00000001
        /*0098*/ 	.word	0x00000001


	//----- nvinfo : EIATTR_CRS_STACK_SIZE
	.align		4
.L_1755:
        /*009c*/ 	.byte	0x04, 0x1e
        /*009e*/ 	.short	(.L_1757 - .L_1756)
.L_1756:
        /*00a0*/ 	.word	0x00000000


	//----- nvinfo : EIATTR_CBANK_PARAM_SIZE
	.align		4
.L_1757:
        /*00a4*/ 	.byte	0x03, 0x19
        /*00a6*/ 	.short	0x00a0


	//----- nvinfo : EIATTR_PARAM_CBANK
	.align		4
        /*00a8*/ 	.byte	0x04, 0x0a
        /*00aa*/ 	.short	(.L_1759 - .L_1758)
	.align		4
.L_1758:
        /*00ac*/ 	.word	index@(.nv.constant0._Z35group_norm_nhwc_fwd_one_pass_kernelI11Fp32IOBf16WLi256ELi24ELi384EEv26Group_norm_nhwc_fwd_params)
        /*00b0*/ 	.short	0x0210
        /*00b2*/ 	.short	0x00a0


	//----- nvinfo : EIATTR_SW_WAR
	.align		4
.L_1759:
        /*00b4*/ 	.byte	0x04, 0x36
        /*00b6*/ 	.short	(.L_1761 - .L_1760)
.L_1760:
        /*00b8*/ 	.word	0x00000008
.L_1761:


//--------------------- .nv.info._Z35group_norm_nhwc_fwd_one_pass_kernelI11Fp32IOBf16WLi512ELi24ELi384EEv26Group_norm_nhwc_fwd_params --------------------------
	.section	.nv.info._Z35group_norm_nhwc_fwd_one_pass_kernelI11Fp32IOBf16WLi512ELi24ELi384EEv26Group_norm_nhwc_fwd_params,"",@"SHT_CUDA_INFO"
	.sectionflags	@""
	.align	4


	//----- nvinfo : EIATTR_CUDA_API_VERSION
	.align		4
        /*0000*/ 	.byte	0x04, 0x37
        /*0002*/ 	.short	(.L_1763 - .L_1762)
.L_1762:
        /*0004*/ 	.word	0x00000082


	//----- nvinfo : EIATTR_KPARAM_INFO
	.align		4
.L_1763:
        /*0008*/ 	.byte	0x04, 0x17
        /*000a*/ 	.short	(.L_1765 - .L_1764)
.L_1764:
        /*000c*/ 	.word	0x00000000
        /*0010*/ 	.short	0x0000
        /*0012*/ 	.short	0x0000
        /*0014*/ 	.byte	0x00, 0xf0, 0x81, 0x02


	//----- nvinfo : EIATTR_SPARSE_MMA_MASK
	.align		4
.L_1765:
        /*0018*/ 	.byte	0x03, 0x50
        /*001a*/ 	.short	0x0000


	//----- nvinfo : EIATTR_MAXREG_COUNT
	.align		4
        /*001c*/ 	.byte	0x03, 0x1b
        /*001e*/ 	.short	0x00a8


	//----- nvinfo : EIATTR_NUM_BARRIERS
	.align		4
        /*0020*/ 	.byte	0x02, 0x4c
        /*0022*/ 	.byte	0x01
	.zero		1


	//----- nvinfo : EIATTR_MERCURY_ISA_VERSION
	.align		4
        /*0024*/ 	.byte	0x03, 0x5f
        /*0026*/ 	.short	0x0101


	//----- nvinfo : EIATTR_COOP_GROUP_MASK_REGIDS
	.align		4
        /*0028*/ 	.byte	0x04, 0x29
        /*002a*/ 	.short	(.L_1767 - .L_1766)


	//   ....[0]....
.L_1766:
        /*002c*/ 	.word	0xffffffff


	//   ....[1]....
        /*0030*/ 	.word	0xffffffff


	//   ....[2]....
        /*0034*/ 	.word	0xffffffff


	//   ....[3]....
        /*0038*/ 	.word	0xffffffff


	//   ....[4]....
        /*003c*/ 	.word	0xffffffff


	//   ....[5]....
        /*0040*/ 	.word	0xffffffff


	//   ....[6]....
        /*0044*/ 	.word	0xffffffff


	//   ....[7]....
        /*0048*/ 	.word	0xffffffff


	//   ....[8]....
        /*004c*/ 	.word	0xffffffff


	//   ....[9]....
        /*0050*/ 	.word	0xffffffff


	//----- nvinfo : EIATTR_COOP_GROUP_INSTR_OFFSETS
	.align		4
.L_1767:
        /*0054*/ 	.byte	0x04, 0x28
        /*0056*/ 	.short	(.L_1769 - .L_1768)


	//   ....[0]....
.L_1768:
        /*0058*/ 	.word	0x00001c20


	//   ....[1]....
        /*005c*/ 	.word	0x00001c30


	//   ....[2]....
        /*0060*/ 	.word	0x00001c60


	//   ....[3]....
        /*0064*/ 	.word	0x00001c70


	//   ....[4]....
        /*0068*/ 	.word	0x00001cb0


	//   ....[5]....
        /*006c*/ 	.word	0x00001cc0


	//   ....[6]....
        /*0070*/ 	.word	0x00001d00


	//   ....[7]....
        /*0074*/ 	.word	0x00001d10


	//   ....[8]....
        /*0078*/ 	.word	0x00001d50


	//   ....[9]....
        /*007c*/ 	.word	0x00001d60


	//----- nvinfo : EIATTR_EXIT_INSTR_OFFSETS
	.align		4
.L_1769:
        /*0080*/ 	.byte	0x04, 0x1c
        /*0082*/ 	.short	(.L_1771 - .L_1770)


	//   ....[0]....
.L_1770:
        /*0084*/ 	.word	0x00000060


	//   ....[1]....
        /*0088*/ 	.word	0x00004d30


	//----- nvinfo : EIATTR_MAX_THREADS
	.align		4
.L_1771:
        /*008c*/ 	.byte	0x04, 0x05
        /*008e*/ 	.short	(.L_1773 - .L_1772)
.L_1772:
        /*0090*/ 	.word	0x00000180
        /*0094*/ 	.word	0x00000001
        /*0098*/ 	.word	0x00000001


	//----- nvinfo : EIATTR_CRS_STACK_SIZE
	.align		4
.L_1773:
        /*009c*/ 	.byte	0x04, 0x1e
        /*009e*/ 	.short	(.L_1775 - .L_1774)
.L_1774:
        /*00a0*/ 	.word	0x00000000


	//----- nvinfo : EIATTR_CBANK_PARAM_SIZE
	.align		4
.L_1775:
        /*00a4*/ 	.byte	0x03, 0x19
        /*00a6*/ 	.short	0x00a0


	//----- nvinfo : EIATTR_PARAM_CBANK
	.align		4
        /*00a8*/ 	.byte	0x04, 0x0a
        /*00aa*/ 	.short	(.L_1777 - .L_1776)
	.align		4
.L_1776:
        /*00ac*/ 	.word	index@(.nv.constant0._Z35group_norm_nhwc_fwd_one_pass_kernelI11Fp32IOBf16WLi512ELi24ELi384EEv26Group_norm_nhwc_fwd_params)
        /*00b0*/ 	.short	0x0210
        /*00b2*/ 	.short	0x00a0


	//----- nvinfo : EIATTR_SW_WAR
	.align		4
.L_1777:
        /*00b4*/ 	.byte	0x04, 0x36
        /*00b6*/ 	.short	(.L_1779 - .L_1778)
.L_1778:
        /*00b8*/ 	.word	0x00000008
.L_1779:


//--------------------- .nv.info._Z35group_norm_nhwc_fwd_one_pass_kernelI11Fp32IOFp16WLi64ELi24ELi384EEv26Group_norm_nhwc_fwd_params --------------------------
	.section	.nv.info._Z35group_norm_nhwc_fwd_one_pass_kernelI11Fp32IOFp16WLi64ELi24ELi384EEv26Group_norm_nhwc_fwd_params,"",@"SHT_CUDA_INFO"
	.sectionflags	@""
	.align	4


	//----- nvinfo : EIATTR_CUDA_API_VERSION
	.align		4
        /*0000*/ 	.byte	0x04, 0x37
        /*0002*/ 	.short	(.L_1781 - .L_1780)
.L_1780:
        /*0004*/ 	.word	0x00000082


	//----- nvinfo : EIATTR_KPARAM_INFO
	.align		4
.L_1781:
        /*0008*/ 	.byte	0x04, 0x17
        /*000a*/ 	.short	(.L_1783 - .L_1782)
.L_1782:
        /*000c*/ 	.word	0x00000000
        /*0010*/ 	.short	0x0000
        /*0012*/ 	.short	0x0000
        /*0014*/ 	.byte	0x00, 0xf0, 0x81, 0x02


	//----- nvinfo : EIATTR_SPARSE_MMA_MASK
	.align		4
.L_1783:
        /*0018*/ 	.byte	0x03, 0x50
        /*001a*/ 	.short	0x0000


	//----- nvinfo : EIATTR_MAXREG_COUNT
	.align		4
        /*001c*/ 	.byte	0x03, 0x1b
        /*001e*/ 	.short	0x00a8


	//----- nvinfo : EIATTR_NUM_BARRIERS
	.align		4
        /*0020*/ 	.byte	0x02, 0x4c
        /*0022*/ 	.byte	0x01
	.zero		1


	//----- nvinfo : EIATTR_MERCURY_ISA_VERSION
	.align		4
        /*0024*/ 	.byte	0x03, 0x5f
        /*0026*/ 	.short	0x0101


	//----- nvinfo : EIATTR_COOP_GROUP_MASK_REGIDS
	.align		4
        /*0028*/ 	.byte	0x04, 0x29
        /*002a*/ 	.short	(.L_1785 - .L_1784)


	//   ....[0]....
.L_1784:
        /*002c*/ 	.word	0xffffffff


	//   ....[1]....
        /*0030*/ 	.word	0xffffffff


	//   ....[2]....
        /*0034*/ 	.word	0xffffffff


	//   ....[3]....
        /*0038*/ 	.word	0xffffffff


	//   ....[4]....
        /*003c*/ 	.word	0xffffffff


	//   ....[5]....
        /*0040*/ 	.word	0xffffffff


	//   ....[6]....
        /*0044*/ 	.word	0xffffffff


	//   ....[7]....
        /*0048*/ 	.word	0xffffffff


	//   ....[8]....
        /*004c*/ 	.word	0xffffffff


	//   ....[9]....
        /*0050*/ 	.word	0xffffffff


	//----- nvinfo : EIATTR_COOP_GROUP_INSTR_OFFSETS
	.align		4
.L_1785:
        /*0054*/ 	.byte	0x04, 0x28
        /*0056*/ 	.short	(.L_1787 - .L_1786)


	//   ....[0]....
.L_1786:
        /*0058*/ 	.word	0x00000730


	//   ....[1]....
        /*005c*/ 	.word	0x00000740


	//   ....[2]....
        /*0060*/ 	.word	0x00000770


	//   ....[3]....
        /*0064*/ 	.word	0x00000790


	//   ....[4]....
        /*0068*/ 	.word	0x000007c0


	//   ....[5]....
        /*006c*/ 	.word	0x000007e0


	//   ....[6]....
        /*0070*/ 	.word	0x00000810


	//   ....[7]....
        /*0074*/ 	.word	0x00000830


	//   ....[8]....
        /*0078*/ 	.word	0x00000860


	//   ....[9]....
        /*007c*/ 	.word	0x00000880


	//----- nvinfo : EIATTR_EXIT_INSTR_OFFSETS
	.align		4
.L_1787:
        /*0080*/ 	.byte	0x04, 0x1c
        /*0082*/ 	.short	(.L_1789 - .L_1788)


	//   ....[0]....
.L_1788:
        /*0084*/ 	.word	0x00000060


	//   ....[1]....
        /*0088*/ 	.word	0x00001c10


	//----- nvinfo : EIATTR_MAX_THREADS
	.align		4
.L_1789:
        /*008c*/ 	.byte	0x04, 0x05
        /*008e*/ 	.short	(.L_1791 - .L_1790)
.L_1790:
        /*0090*/ 	.word	0x00000180
        /*0094*/ 	.word	0x00000001
        /*0098*/ 	.word	0x00000001


	//----- nvinfo : EIATTR_CRS_STACK_SIZE
	.align		4
.L_1791:
        /*009c*/ 	.byte	0x04, 0x1e
        /*009e*/ 	.short	(.L_1793 - .L_1792)
.L_1792:
        /*00a0*/ 	.word	0x00000000


	//----- nvinfo : EIATTR_CBANK_PARAM_SIZE
	.align		4
.L_1793:
        /*00a4*/ 	.byte	0x03, 0x19
        /*00a6*/ 	.short	0x00a0


	//----- nvinfo : EIATTR_PARAM_CBANK
	.align		4
        /*00a8*/ 	.byte	0x04, 0x0a
        /*00aa*/ 	.short	(.L_1795 - .L_1794)
	.align		4
.L_1794:
        /*00ac*/ 	.word	index@(.nv.constant0._Z35group_norm_nhwc_fwd_one_pass_kernelI11Fp32IOFp16WLi64ELi24ELi384EEv26Group_norm_nhwc_fwd_params)
        /*00b0*/ 	.short	0x0210
        /*00b2*/ 	.short	0x00a0


	//----- nvinfo : EIATTR_SW_WAR
	.align		4
.L_1795:
        /*00b4*/ 	.byte	0x04, 0x36
        /*00b6*/ 	.short	(.L_1797 - .L_1796)
.L_1796:
        /*00b8*/ 	.word	0x00000008
.L_1797:


//--------------------- .nv.info._Z35group_norm_nhwc_fwd_one_pass_kernelI11Fp32IOFp16WLi128ELi24ELi384EEv26Group_norm_nhwc_fwd_params --------------------------
	.section	.nv.info._Z35group_norm_nhwc_fwd_one_pass_kernelI11Fp32IOFp16WLi128ELi24ELi384EEv26Group_norm_nhwc_fwd_params,"",@"SHT_CUDA_INFO"
	.sectionflags	@""
	.align	4


	//----- nvinfo : EIATTR_CUDA_API_VERSION
	.align		4
        /*0000*/ 	.byte	0x04, 0x37
        /*0002*/ 	.short	(.L_1799 - .L_1798)
.L_1798:
        /*0004*/ 	.word	0x00000082


	//----- nvinfo : EIATTR_KPARAM_INFO
	.align		4
.L_1799:
        /*0008*/ 	.byte	0x04, 0x17
        /*000a*/ 	.short	(.L_1801 - .L_1800)
.L_1800:
        /*000c*/ 	.word	0x00000000
        /*0010*/ 	.short	0x0000
        /*0012*/ 	.short	0x0000
        /*0014*/ 	.byte	0x00, 0xf0, 0x81, 0x02


	//----- nvinfo : EIATTR_SPARSE_MMA_MASK
	.align		4
.L_1801:
        /*0018*/ 	.byte	0x03, 0x50
        /*001a*/ 	.short	0x0000


	//----- nvinfo : EIATTR_MAXREG_COUNT
	.align		4
        /*001c*/ 	.byte	0x03, 0x1b
        /*001e*/ 	.short	0x00a8


	//----- nvinfo : EIATTR_NUM_BARRIERS
	.align		4
        /*0020*/ 	.byte	0x02, 0x4c
        /*0022*/ 	.byte	0x01
	.zero		1


	//----- nvinfo : EIATTR_MERCURY_ISA_VERSION
	.align		4
        /*0024*/ 	.byte	0x03, 0x5f
        /*0026*/ 	.short	0x0101


	//----- nvinfo : EIATTR_COOP_GROUP_MASK_REGIDS
	.align		4
        /*0028*/ 	.byte	0x04, 0x29
        /*002a*/ 	.short	(.L_1803 - .L_1802)


	//   ....[0]....
.L_1802:
        /*002c*/ 	.word	0xffffffff


	//   ....[1]....
        /*0030*/ 	.word	0xffffffff


	//   ....[2]....
        /*0034*/ 	.word	0xffffffff


	//   ....[3]....
        /*0038*/ 	.word	0xffffffff


	//   ....[4]....
        /*003c*/ 	.word	0xffffffff


	//   ....[5]....
        /*0040*/ 	.word	0xffffffff


	//   ....[6]....
        /*0044*/ 	.word	0xffffffff


	//   ....[7]....
        /*0048*/ 	.word	0xffffffff


	//   ....[8]....
        /*004c*/ 	.word	0xffffffff


	//   ....[9]....
        /*0050*/ 	.word	0xffffffff


	//----- nvinfo : EIATTR_COOP_GROUP_INSTR_OFFSETS
	.align		4
.L_1803:
        /*0054*/ 	.byte	0x04, 0x28
        /*0056*/ 	.short	(.L_1805 - .L_1804)


	//   ....[0]....
.L_1804:
        /*0058*/ 	.word	0x000009c0


	//   ....[1]....
        /*005c*/ 	.word	0x000009e0


	//   ....[2]....
        /*0060*/ 	.word	0x00000a20


	//   ....[3]....
        /*0064*/ 	.word	0x00000a40


	//   ....[4]....
        /*0068*/ 	.word	0x00000a70


	//   ....[5]....
        /*006c*/ 	.word	0x00000a90


	//   ....[6]....
        /*0070*/ 	.word	0x00000ac0


	//   ....[7]....
        /*0074*/ 	.word	0x00000ae0


	//   ....[8]....
        /*0078*/ 	.word	0x00000b10


	//   ....[9]....
        /*007c*/ 	.word	0x00000b30


	//----- nvinfo : EIATTR_EXIT_INSTR_OFFSETS
	.align		4
.L_1805:
        /*0080*/ 	.byte	0x04, 0x1c
        /*0082*/ 	.short	(.L_1807 - .L_1806)


	//   ....[0]....
.L_1806:
        /*0084*/ 	.word	0x00000060


	//   ....[1]....
        /*0088*/ 	.word	0x00002300


	//----- nvinfo : EIATTR_MAX_THREADS
	.align		4
.L_1807:
        /*008c*/ 	.byte	0x04, 0x05
        /*008e*/ 	.short	(.L_1809 - .L_1808)
.L_1808:
        /*0090*/ 	.word	0x00000180
        /*0094*/ 	.word	0x00000001
        /*0098*/ 	.word	0x00000001


	//----- nvinfo : EIATTR_CRS_STACK_SIZE
	.align		4
.L_1809:
        /*009c*/ 	.byte	0x04, 0x1e
        /*009e*/ 	.short	(.L_1811 - .L_1810)
.L_1810:
        /*00a0*/ 	.word	0x00000000


	//----- nvinfo : EIATTR_CBANK_PARAM_SIZE
	.align		4
.L_1811:
        /*00a4*/ 	.byte	0x03, 0x19
        /*00a6*/ 	.short	0x00a0


	//----- nvinfo : EIATTR_PARAM_CBANK
	.align		4
        /*00a8*/ 	.byte	0x04, 0x0a
        /*00aa*/ 	.short	(.L_1813 - .L_1812)
	.align		4
.L_1812:
        /*00ac*/ 	.word	index@(.nv.constant0._Z35group_norm_nhwc_fwd_one_pass_kernelI11Fp32IOFp16WLi128ELi24ELi384EEv26Group_norm_nhwc_fwd_params)
        /*00b0*/ 	.short	0x0210
        /*00b2*/ 	.short	0x00a0


	//----- nvinfo : EIATTR_SW_WAR
	.align		4
.L_1813:
        /*00b4*/ 	.byte	0x04, 0x36
        /*00b6*/ 	.short	(.L_1815 - .L_1814)
.L_1814:
        /*00b8*/ 	.word	0x00000008
.L_1815:


//--------------------- .nv.info._Z35group_norm_nhwc_fwd_one_pass_kernelI11Fp32IOFp16WLi256ELi24ELi384EEv26Group_norm_nhwc_fwd_params --------------------------
	.section	.nv.info._Z35group_norm_nhwc_fwd_one_pass_kernelI11Fp32IOFp16WLi256ELi24ELi384EEv26Group_norm_nhwc_fwd_params,"",@"SHT_CUDA_INFO"
	.sectionflags	@""
	.align	4


	//----- nvinfo : EIATTR_CUDA_API_VERSION
	.align		4
        /*0000*/ 	.byte	0x04, 0x37
        /*0002*/ 	.short	(.L_1817 - .L_1816)
.L_1816:
        /*0004*/ 	.word	0x00000082


	//----- nvinfo : EIATTR_KPARAM_INFO
	.align		4
.L_1817:
        /*0008*/ 	.byte	0x04, 0x17
        /*000a*/ 	.short	(.L_1819 - .L_1818)
.L_1818:
        /*000c*/ 	.word	0x00000000
        /*0010*/ 	.short	0x0000
        /*0012*/ 	.short	0x0000
        /*0014*/ 	.byte	0x00, 0xf0, 0x81, 0x02


	//----- nvinfo : EIATTR_SPARSE_MMA_MASK
	.align		4
.L_1819:
        /*0018*/ 	.byte	0x03, 0x50
        /*001a*/ 	.short	0x0000


	//----- nvinfo : EIATTR_MAXREG_COUNT
	.align		4
        /*001c*/ 	.byte	0x03, 0x1b
        /*001e*/ 	.short	0x00a8


	//----- nvinfo : EIATTR_NUM_BARRIERS
	.align		4
        /*0020*/ 	.byte	0x02, 0x4c
        /*0022*/ 	.byte	0x01
	.zero		1


	//----- nvinfo : EIATTR_MERCURY_ISA_VERSION
	.align		4
        /*0024*/ 	.byte	0x03, 0x5f
        /*0026*/ 	.short	0x0101


	//----- nvinfo : EIATTR_COOP_GROUP_MASK_REGIDS
	.align		4
        /*0028*/ 	.byte	0x04, 0x29
        /*002a*/ 	.short	(.L_1821 - .L_1820)


	//   ....[0]....
.L_1820:
        /*002c*/ 	.word	0xffffffff


	//   ....[1]....
        /*0030*/ 	.word	0xffffffff


	//   ....[2]....
        /*0034*/ 	.word	0xffffffff


	//   ....[3]....
        /*0038*/ 	.word	0xffffffff


	//   ....[4]....
        /*003c*/ 	.word	0xffffffff


	//   ....[5]....
        /*0040*/ 	.word	0xffffffff


	//   ....[6]....
        /*0044*/ 	.word	0xffffffff


	//   ....[7]....
        /*0048*/ 	.word	0xffffffff


	//   ....[8]....
        /*004c*/ 	.word	0xffffffff


	//   ....[9]....
        /*0050*/ 	.word	0xffffffff


	//----- nvinfo : EIATTR_COOP_GROUP_INSTR_OFFSETS
	.align		4
.L_1821:
        /*0054*/ 	.byte	0x04, 0x28
        /*0056*/ 	.short	(.L_1823 - .L_1822)


	//   ....[0]....
.L_1822:
        /*0058*/ 	.word	0x00000f30


	//   ....[1]....
        /*005c*/ 	.word	0x00000f40


	//   ....[2]....
        /*0060*/ 	.word	0x00000f70


	//   ....[3]....
        /*0064*/ 	.word	0x00000f80


	//   ....[4]....
        /*0068*/ 	.word	0x00000fc0


	//   ....[5]....
        /*006c*/ 	.word	0x00000fd0


	//   ....[6]....
        /*0070*/ 	.word	0x00001010


	//   ....[7]....
        /*0074*/ 	.word	0x00001020


	//   ....[8]....
        /*0078*/ 	.word	0x00001060


	//   ....[9]....
        /*007c*/ 	.word	0x00001070


	//----- nvinfo : EIATTR_EXIT_INSTR_OFFSETS
	.align		4
.L_1823:
        /*0080*/ 	.byte	0x04, 0x1c
        /*0082*/ 	.short	(.L_1825 - .L_1824)


	//   ....[0]....
.L_1824:
        /*0084*/ 	.word	0x00000060


	//   ....[1]....
        /*0088*/ 	.word	0x000030c0


	//----- nvinfo : EIATTR_MAX_THREADS
	.align		4
.L_1825:
        /*008c*/ 	.byte	0x04, 0x05
        /*008e*/ 	.short	(.L_1827 - .L_1826)
.L_1826:
        /*0090*/ 	.word	0x00000180
        /*0094*/ 	.word	0x00000001
        /*0098*/ 	.word	0x00000001


	//----- nvinfo : EIATTR_CRS_STACK_SIZE
	.align		4
.L_1827:
        /*009c*/ 	.byte	0x04, 0x1e
        /*009e*/ 	.short	(.L_1829 - .L_1828)
.L_1828:
        /*00a0*/ 	.word	0x00000000


	//----- nvinfo : EIATTR_CBANK_PARAM_SIZE
	.align		4
.L_1829:
        /*00a4*/ 	.byte	0x03, 0x19
        /*00a6*/ 	.short	0x00a0


	//----- nvinfo : EIATTR_PARAM_CBANK
	.align		4
        /*00a8*/ 	.byte	0x04, 0x0a
        /*00aa*/ 	.short	(.L_1831 - .L_1830)
	.align		4
.L_1830:
        /*00ac*/ 	.word	index@(.nv.constant0._Z35group_norm_nhwc_fwd_one_pass_kernelI11Fp32IOFp16WLi256ELi24ELi384EEv26Group_norm_nhwc_fwd_params)
        /*00b0*/ 	.short	0x0210
        /*00b2*/ 	.short	0x00a0


	//----- nvinfo : EIATTR_SW_WAR
	.align		4
.L_1831:
        /*00b4*/ 	.byte	0x04, 0x36
        /*00b6*/ 	.short	(.L_1833 - .L_1832)
.L_1832:
        /*00b8*/ 	.word	0x00000008
.L_1833:


//--------------------- .nv.info._Z35group_norm_nhwc_fwd_one_pass_kernelI11Fp32IOFp16WLi512ELi24ELi384EEv26Group_norm_nhwc_fwd_params --------------------------
	.section	.nv.info._Z35group_norm_nhwc_fwd_one_pass_kernelI11Fp32IOFp16WLi512ELi24ELi384EEv26Group_norm_nhwc_fwd_params,"",@"SHT_CUDA_INFO"
	.sectionflags	@""
	.align	4


	//----- nvinfo : EIATTR_CUDA_API_VERSION
	.align		4
        /*0000*/ 	.byte	0x04, 0x37
        /*0002*/ 	.short	(.L_1835 - .L_1834)
.L_1834:
        /*0004*/ 	.word	0x00000082


	//----- nvinfo : EIATTR_KPARAM_INFO
	.align		4
.L_1835:
        /*0008*/ 	.byte	0x04, 0x17
        /*000a*/ 	.short	(.L_1837 - .L_1836)
.L_1836:
        /*000c*/ 	.word	0x00000000
        /*0010*/ 	.short	0x0000
        /*0012*/ 	.short	0x0000
        /*0014*/ 	.byte	0x00, 0xf0, 0x81, 0x02


	//----- nvinfo : EIATTR_SPARSE_MMA_MASK
	.align		4
.L_1837:
        /*0018*/ 	.byte	0x03, 0x50
        /*001a*/ 	.short	0x0000


	//----- nvinfo : EIATTR_MAXREG_COUNT
	.align		4
        /*001c*/ 	.byte	0x03, 0x1b
        /*001e*/ 	.short	0x00a8


	//----- nvinfo : EIATTR_NUM_BARRIERS
	.align		4
        /*0020*/ 	.byte	0x02, 0x4c
        /*0022*/ 	.byte	0x01
	.zero		1


	//----- nvinfo : EIATTR_MERCURY_ISA_VERSION
	.align		4
        /*0024*/ 	.byte	0x03, 0x5f
        /*0026*/ 	.short	0x0101


	//----- nvinfo : EIATTR_COOP_GROUP_MASK_REGIDS
	.align		4
        /*0028*/ 	.byte	0x04, 0x29
        /*002a*/ 	.short	(.L_1839 - .L_1838)


	//   ....[0]....
.L_1838:
        /*002c*/ 	.word	0xffffffff


	//   ....[1]....
        /*0030*/ 	.word	0xffffffff


	//   ....[2]....
        /*0034*/ 	.word	0xffffffff


	//   ....[3]....
        /*0038*/ 	.word	0xffffffff


	//   ....[4]....
        /*003c*/ 	.word	0xffffffff


	//   ....[5]....
        /*0040*/ 	.word	0xffffffff


	//   ....[6]....
        /*0044*/ 	.word	0xffffffff


	//   ....[7]....
        /*0048*/ 	.word	0xffffffff


	//   ....[8]....
        /*004c*/ 	.word	0xffffffff


	//   ....[9]....
        /*0050*/ 	.word	0xffffffff


	//----- nvinfo : EIATTR_COOP_GROUP_INSTR_OFFSETS
	.align		4
.L_1839:
        /*0054*/ 	.byte	0x04, 0x28
        /*0056*/ 	.short	(.L_1841 - .L_1840)


	//   ....[0]....
.L_1840:
        /*0058*/ 	.word	0x00001c20


	//   ....[1]....
        /*005c*/ 	.word	0x00001c30


	//   ....[2]....
        /*0060*/ 	.word	0x00001c60


	//   ....[3]....
        /*0064*/ 	.word	0x00001c70


	//   ....[4]....
        /*0068*/ 	.word	0x00001cb0


	//   ....[5]....
        /*006c*/ 	.word	0x00001cc0


	//   ....[6]....
        /*0070*/ 	.word	0x00001d00


	//   ....[7]....
        /*0074*/ 	.word	0x00001d10


	//   ....[8]....
        /*0078*/ 	.word	0x00001d50


	//   ....[9]....
        /*007c*/ 	.word	0x00001d60


	//----- nvinfo : EIATTR_EXIT_INSTR_OFFSETS
	.align		4
.L_1841:
        /*0080*/ 	.byte	0x04, 0x1c
        /*0082*/ 	.short	(.L_1843 - .L_1842)


	//   ....[0]....
.L_1842:
        /*0084*/ 	.word	0x00000060


	//   ....[1]....
        /*0088*/ 	.word	0x00004d30


	//----- nvinfo : EIATTR_MAX_THREADS
	.align		4
.L_1843:
        /*008c*/ 	.byte	0x04, 0x05
        /*008e*/ 	.short	(.L_1845 - .L_1844)
.L_1844:
        /*0090*/ 	.word	0x00000180
        /*0094*/ 	.word	0x00000001
        /*0098*/ 	.word	0x00000001


	//----- nvinfo : EIATTR_CRS_STACK_SIZE
	.align		4
.L_1845:
        /*009c*/ 	.byte	0x04, 0x1e
        /*009e*/ 	.short	(.L_1847 - .L_1846)
.L_1846:
        /*00a0*/ 	.word	0x00000000


	//----- nvinfo : EIATTR_CBANK_PARAM_SIZE
	.align		4
.L_1847:
        /*00a4*/ 	.byte	0x03, 0x19
        /*00a6*/ 	.short	0x00a0


	//----- nvinfo : EIATTR_PARAM_CBANK
	.align		4
        /*00a8*/ 	.byte	0x04, 0x0a
        /*00aa*/ 	.short	(.L_1849 - .L_1848)
	.align		4
.L_1848:
        /*00ac*/ 	.word	index@(.nv.constant0._Z35group_norm_nhwc_fwd_one_pass_kernelI11Fp32IOFp16WLi512ELi24ELi384EEv26Group_norm_nhwc_fwd_params)
        /*00b0*/ 	.short	0x0210
        /*00b2*/ 	.short	0x00a0


	//----- nvinfo : EIATTR_SW_WAR
	.align		4
.L_1849:
        /*00b4*/ 	.byte	0x04, 0x36
        /*00b6*/ 	.short	(.L_1851 - .L_1850)
.L_1850:
        /*00b8*/ 	.word	0x00000008
.L_1851:


//--------------------- .nv.callgraph             --------------------------
	.section	.nv.callgraph,"",@"SHT_CUDA_CALLGRAPH"
	.align	4
	.sectionentsize	8
	.align		4
        /*0000*/ 	.word	0x00000000
	.align		4
        /*0004*/ 	.word	0xffffffff
	.align		4
        /*0008*/ 	.word	0x00000000
	.align		4
        /*000c*/ 	.word	0xfffffffe
	.align		4
        /*0010*/ 	.word	0x00000000
	.align		4
        /*0014*/ 	.word	0xfffffffd
	.align		4
        /*0018*/ 	.word	0x00000000
	.align		4
        /*001c*/ 	.word	0xfffffffc


//--------------------- .nv.constant4             --------------------------
	.section	.nv.constant4,"a",@progbits
	.align	8
	.align		8
.nv.constant4:
        /*0000*/ 	.dword	_ZN61_INTERNAL_09f0c6f3_30_group_norm_nhwc_one_pass_24_cu_4b293f384cuda3std3__45__cpo5beginE
	.align		8
        /*0008*/ 	.dword	_ZN61_INTERNAL_09f0c6f3_30_group_norm_nhwc_one_pass_24_cu_4b293f384cuda3std3__45__cpo3endE
	.align		8
        /*0010*/ 	.dword	_ZN61_INTERNAL_09f0c6f3_30_group_norm_nhwc_one_pass_24_cu_4b293f384cuda3std3__45__cpo6cbeginE
	.align		8
        /*0018*/ 	.dword	_ZN61_INTERNAL_09f0c6f3_30_group_norm_nhwc_one_pass_24_cu_4b293f384cuda3std3__45__cpo4cendE
	.align		8
        /*0020*/ 	.dword	_ZN61_INTERNAL_09f0c6f3_30_group_norm_nhwc_one_pass_24_cu_4b293f384cuda3std3__45__cpo6rbeginE
	.align		8
        /*0028*/ 	.dword	_ZN61_INTERNAL_09f0c6f3_30_group_norm_nhwc_one_pass_24_cu_4b293f384cuda3std3__45__cpo4rendE
	.align		8
        /*0030*/ 	.dword	_ZN61_INTERNAL_09f0c6f3_30_group_norm_nhwc_one_pass_24_cu_4b293f384cuda3std3__45__cpo7crbeginE
	.align		8
        /*0038*/ 	.dword	_ZN61_INTERNAL_09f0c6f3_30_group_norm_nhwc_one_pass_24_cu_4b293f384cuda3std3__45__cpo5crendE
	.align		8
        /*0040*/ 	.dword	_ZN61_INTERNAL_09f0c6f3_30_group_norm_nhwc_one_pass_24_cu_4b293f384cuda3std3__463_GLOBAL__N__09f0c6f3_30_group_norm_nhwc_one_pass_24_cu_4b293f386ignoreE
	.align		8
        /*0048*/ 	.dword	_ZN61_INTERNAL_09f0c6f3_30_group_norm_nhwc_one_pass_24_cu_4b293f384cuda3std3__419piecewise_constructE
	.align		8
        /*0050*/ 	.dword	_ZN61_INTERNAL_09f0c6f3_30_group_norm_nhwc_one_pass_24_cu_4b293f384cuda3std3__48in_placeE
	.align		8
        /*0058*/ 	.dword	_ZN61_INTERNAL_09f0c6f3_30_group_norm_nhwc_one_pass_24_cu_4b293f384cuda3std3__420unreachable_sentinelE
	.align		8
        /*0060*/ 	.dword	_ZN61_INTERNAL_09f0c6f3_30_group_norm_nhwc_one_pass_24_cu_4b293f384cuda3std3__47nulloptE
	.align		8
        /*0068*/ 	.dword	_ZN61_INTERNAL_09f0c6f3_30_group_norm_nhwc_one_pass_24_cu_4b293f384cuda3std3__48unexpectE
	.align		8
        /*0070*/ 	.dword	_ZN61_INTERNAL_09f0c6f3_30_group_norm_nhwc_one_pass_24_cu_4b293f384cuda3std6ranges3__45__cpo4swapE
	.align		8
        /*0078*/ 	.dword	_ZN61_INTERNAL_09f0c6f3_30_group_norm_nhwc_one_pass_24_cu_4b293f384cuda3std6ranges3__45__cpo9iter_moveE
	.align		8
        /*0080*/ 	.dword	_ZN61_INTERNAL_09f0c6f3_30_group_norm_nhwc_one_pass_24_cu_4b293f384cuda3std6ranges3__45__cpo5beginE
	.align		8
        /*0088*/ 	.dword	_ZN61_INTERNAL_09f0c6f3_30_group_norm_nhwc_one_pass_24_cu_4b293f384cuda3std6ranges3__45__cpo3endE
	.align		8
        /*0090*/ 	.dword	_ZN61_INTERNAL_09f0c6f3_30_group_norm_nhwc_one_pass_24_cu_4b293f384cuda3std6ranges3__45__cpo6cbeginE
	.align		8
        /*0098*/ 	.dword	_ZN61_INTERNAL_09f0c6f3_30_group_norm_nhwc_one_pass_24_cu_4b293f384cuda3std6ranges3__45__cpo4cendE
	.align		8
        /*00a0*/ 	.dword	_ZN61_INTERNAL_09f0c6f3_30_group_norm_nhwc_one_pass_24_cu_4b293f384cuda3std6ranges3__45__cpo7advanceE
	.align		8
        /*00a8*/ 	.dword	_ZN61_INTERNAL_09f0c6f3_30_group_norm_nhwc_one_pass_24_cu_4b293f384cuda3std6ranges3__45__cpo9iter_swapE
	.align		8
        /*00b0*/ 	.dword	_ZN61_INTERNAL_09f0c6f3_30_group_norm_nhwc_one_pass_24_cu_4b293f384cuda3std6ranges3__45__cpo4nextE
	.align		8
        /*00b8*/ 	.dword	_ZN61_INTERNAL_09f0c6f3_30_group_norm_nhwc_one_pass_24_cu_4b293f384cuda3std6ranges3__45__cpo4prevE
	.align		8
        /*00c0*/ 	.dword	_ZN61_INTERNAL_09f0c6f3_30_group_norm_nhwc_one_pass_24_cu_4b293f384cuda3std6ranges3__45__cpo4dataE
	.align		8
        /*00c8*/ 	.dword	_ZN61_INTERNAL_09f0c6f3_30_group_norm_nhwc_one_pass_24_cu_4b293f384cuda3std6ranges3__45__cpo5cdataE
	.align		8
        /*00d0*/ 	.dword	_ZN61_INTERNAL_09f0c6f3_30_group_norm_nhwc_one_pass_24_cu_4b293f384cuda3std6ranges3__45__cpo4sizeE
	.align		8
        /*00d8*/ 	.dword	_ZN61_INTERNAL_09f0c6f3_30_group_norm_nhwc_one_pass_24_cu_4b293f384cuda3std6ranges3__45__cpo5ssizeE
	.align		8
        /*00e0*/ 	.dword	_ZN61_INTERNAL_09f0c6f3_30_group_norm_nhwc_one_pass_24_cu_4b293f384cuda3std6ranges3__45__cpo8distanceE
	.align		8
        /*00e8*/ 	.dword	_ZN61_INTERNAL_09f0c6f3_30_group_norm_nhwc_one_pass_24_cu_4b293f386thrust23THRUST_300001_SM_900_NS6system6detail10sequential3seqE
	.align		8
        /*00f0*/ 	.dword	_ZN61_INTERNAL_09f0c6f3_30_group_norm_nhwc_one_pass_24_cu_4b293f386thrust23THRUST_300001_SM_900_NS12placeholders2_1E
	.align		8
        /*00f8*/ 	.dword	_ZN61_INTERNAL_09f0c6f3_30_group_norm_nhwc_one_pass_24_cu_4b293f386thrust23THRUST_300001_SM_900_NS12placeholders2_2E
	.align		8
        /*0100*/ 	.dword	_ZN61_INTERNAL_09f0c6f3_30_group_norm_nhwc_one_pass_24_cu_4b293f386thrust23THRUST_300001_SM_900_NS12placeholders2_3E
	.align		8
        /*0108*/ 	.dword	_ZN61_INTERNAL_09f0c6f3_30_group_norm_nhwc_one_pass_24_cu_4b293f386thrust23THRUST_300001_SM_900_NS12placeholders2_4E
	.align		8
        /*0110*/ 	.dword	_ZN61_INTERNAL_09f0c6f3_30_group_norm_nhwc_one_pass_24_cu_4b293f386thrust23THRUST_300001_SM_900_NS12placeholders2_5E
	.align		8
        /*0118*/ 	.dword	_ZN61_INTERNAL_09f0c6f3_30_group_norm_nhwc_one_pass_24_cu_4b293f386thrust23THRUST_300001_SM_900_NS12placeholders2_6E
	.align		8
        /*0120*/ 	.dword	_ZN61_INTERNAL_09f0c6f3_30_group_norm_nhwc_one_pass_24_cu_4b293f386thrust23THRUST_300001_SM_900_NS12placeholders2_7E
	.align		8
        /*0128*/ 	.dword	_ZN61_INTERNAL_09f0c6f3_30_group_norm_nhwc_one_pass_24_cu_4b293f386thrust23THRUST_300001_SM_900_NS12placeholders2_8E
	.align		8
        /*0130*/ 	.dword	_ZN61_INTERNAL_09f0c6f3_30_group_norm_nhwc_one_pass_24_cu_4b293f386thrust23THRUST_300001_SM_900_NS12placeholders2_9E
	.align		8
        /*0138*/ 	.dword	_ZN61_INTERNAL_09f0c6f3_30_group_norm_nhwc_one_pass_24_cu_4b293f386thrust23THRUST_300001_SM_900_NS12placeholders3_10E


//--------------------- .text._ZN3cub17CUB_300001_SM_9006detail11EmptyKernelIvEEvv --------------------------
	.section	.text._ZN3cub17CUB_300001_SM_9006detail11EmptyKernelIvEEvv,"ax",@progbits
	.align	128
        .global         _ZN3cub17CUB_300001_SM_9006detail11EmptyKernelIvEEvv
        .type           _ZN3cub17CUB_300001_SM_9006detail11EmptyKernelIvEEvv,@function
        .size           _ZN3cub17CUB_300001_SM_9006detail11EmptyKernelIvEEvv,(.L_x_3241 - _ZN3cub17CUB_300001_SM_9006detail11EmptyKernelIvEEvv)
        .other          _ZN3cub17CUB_300001_SM_9006detail11EmptyKernelIvEEvv,@"STO_CUDA_ENTRY STV_DEFAULT"
_ZN3cub17CUB_300001_SM_9006detail11EmptyKernelIvEEvv:
.text._ZN3cub17CUB_300001_SM_9006detail11EmptyKernelIvEEvv:
[----:B------:R-:W-:Y:S01]  /*0000*/  LDC R1, c[0x0][0x28] ;  /* 0x00000a00ff017b82 */ /* 0x000fe20000000800 */
[----:B------:R-:W-:Y:S05]  /*0010*/  EXIT ;  /* 0x000000000000794d */ /* 0x000fea0003800000 */
.L_x_0:
[----:B------:R-:W-:-:S00]  /*0020*/  BRA `(.L_x_0) ;  /* 0xfffffffc00fc7947 */ /* 0x000fc0000383ffff */
[----:B------:R-:W-:-:S00]  /*0030*/  NOP ;  /* 0x0000000000007918 */ /* 0x000fc00000000000 */
        /* <DEDUP_REMOVED lines=12> */
.L_x_3241:


//--------------------- .text._Z35group_norm_nhwc_bwd_one_pass_kernelI11Bf16IOFp32WLi64ELi24ELi384EEv26Group_norm_nhwc_bwd_params --------------------------
	.section	.text._Z35group_norm_nhwc_bwd_one_pass_kernelI11Bf16IOFp32WLi64ELi24ELi384EEv26Group_norm_nhwc_bwd_params,"ax",@progbits
	.align	128
        .global         _Z35group_norm_nhwc_bwd_one_pass_kernelI11Bf16IOFp32WLi64ELi24ELi384EEv26Group_norm_nhwc_bwd_params
        .type           _Z35group_norm_nhwc_bwd_one_pass_kernelI11Bf16IOFp32WLi64ELi24ELi384EEv26Group_norm_nhwc_bwd_params,@function
        .size           _Z35group_norm_nhwc_bwd_one_pass_kernelI11Bf16IOFp32WLi64ELi24ELi384EEv26Group_norm_nhwc_bwd_params,(.L_x_3242 - _Z35group_norm_nhwc_bwd_one_pass_kernelI11Bf16IOFp32WLi64ELi24ELi384EEv26Group_norm_nhwc_bwd_params)
        .other          _Z35group_norm_nhwc_bwd_one_pass_kernelI11Bf16IOFp32WLi64ELi24ELi384EEv26Group_norm_nhwc_bwd_params,@"STO_CUDA_ENTRY STV_DEFAULT"
_Z35group_norm_nhwc_bwd_one_pass_kernelI11Bf16IOFp32WLi64ELi24ELi384EEv26Group_norm_nhwc_bwd_params:
.text._Z35group_norm_nhwc_bwd_one_pass_kernelI11Bf16IOFp32WLi64ELi24ELi384EEv26Group_norm_nhwc_bwd_params:
[----:B------:R-:W-:Y:S08]  /*0000*/  LDC R1, c[0x0][0x28] ;  /* 0x00000a00ff017b82 */ /* 0x000ff00000000800 */
[----:B------:R-:W0:Y:S01]  /*0010*/  S2UR UR9, SR_CTAID.Y ;  /* 0x00000000000979c3 */ /* 0x000e220000002600 */
[----:B------:R-:W-:Y:S01]  /*0020*/  ULDC UR5, c[0x0][0x2a0] ;  /* 0x0000a80000057ab9 */ /* 0x000fe20000000800 */
[----:B------:R-:W-:Y:S01]  /*0030*/  ULDC UR4, c[0x0][0x270] ;  /* 0x00009c0000047ab9 */ /* 0x000fe20000000800 */
[----:B------:R-:W1:Y:S01]  /*0040*/  S2R R45, SR_TID.X ;  /* 0x00000000002d7919 */ /* 0x000e620000002100 */
[----:B------:R-:W-:Y:S01]  /*0050*/  UIMAD UR5, UR5, UR4, URZ ;  /* 0x00000004050572a4 */ /* 0x000fe2000f8e023f */
[----:B------:R-:W-:-:S03]  /*0060*/  ULDC.64 UR14, c[0x0][0x208] ;  /* 0x00008200000e7ab9 */ /* 0x000fc60000000a00 */
[----:B0-----:R-:W-:-:S06]  /*0070*/  UISETP.GE.AND UP0, UPT, UR9, UR5, UPT ;  /* 0x000000050900728c */ /* 0x001fcc000bf06270 */
[----:B------:R-:W-:-:S13]  /*0080*/  PLOP3.LUT P0, PT, PT, PT, UP0, 0x80, 0x0 ;  /* 0x000000000000781c */ /* 0x000fda0003f0f008 */
[----:B-1----:R-:W-:Y:S05]  /*0090*/  @P0 BRA `(.L_x_1) ;  /* 0x0000003400f40947 */ /* 0x002fea0003800000 */
[----:B------:R-:W0:Y:S01]  /*00a0*/  S2UR UR16, SR_CTAID.X ;  /* 0x00000000001079c3 */ /* 0x000e220000002500 */
[----:B------:R-:W-:Y:S01]  /*00b0*/  IMAD.WIDE.U32 R2, R45, -0x55555555, RZ ;  /* 0xaaaaaaab2d027825 */ /* 0x000fe200078e00ff */
[----:B------:R-:W-:Y:S01]  /*00c0*/  ULDC.64 UR12, c[0x0][0x288] ;  /* 0x0000a200000c7ab9 */ /* 0x000fe20000000a00 */
[----:B------:R-:W1:Y:S01]  /*00d0*/  S2R R10, SR_LANEID ;  /* 0x00000000000a7919 */ /* 0x000e620000000000 */
[----:B------:R-:W-:Y:S01]  /*00e0*/  UIMAD.WIDE.U32 UR6, UR12, 0x3, URZ ;  /* 0x000000030c0678a5 */ /* 0x000fe2000f8e003f */
[----:B------:R-:W-:Y:S01]  /*00f0*/  SHF.R.S32.HI R0, RZ, 0x1f, R45 ;  /* 0x0000001fff007819 */ /* 0x000fe2000001142d */
[----:B------:R-:W-:Y:S01]  /*0100*/  UIMAD UR10, UR13, 0x3, URZ ;  /* 0x000000030d0a78a4 */ /* 0x000fe2000f8e023f */
[----:B------:R-:W-:Y:S01]  /*0110*/  SHF.R.U32.HI R2, RZ, 0x3, R3 ;  /* 0x00000003ff027819 */ /* 0x000fe20000011603 */
[----:B------:R-:W0:Y:S01]  /*0120*/  LDC R41, c[0x0][0x2ac] ;  /* 0x0000ab00ff297b82 */ /* 0x000e220000000800 */
[----:B------:R-:W-:Y:S01]  /*0130*/  ULEA.HI UR11, UP0, UR13, UR12, URZ, 0x1 ;  /* 0x0000000c0d0b7291 */ /* 0x000fe2000f81083f */
[----:B------:R-:W-:Y:S01]  /*0140*/  LEA.HI R0, R0, R45, RZ, 0x5 ;  /* 0x0000002d00007211 */ /* 0x000fe200078f28ff */
[----:B------:R-:W-:Y:S01]  /*0150*/  UIADD3 UR10, UR7, UR10, URZ ;  /* 0x0000000a070a7290 */ /* 0x000fe2000fffe03f */
[----:B------:R-:W-:Y:S01]  /*0160*/  IMAD R44, R2, -0xc, R45 ;  /* 0xfffffff4022c7824 */ /* 0x000fe200078e022d */
[----:B------:R-:W-:Y:S01]  /*0170*/  UIADD3.X UR13, URZ, UR13, URZ, UP0, !UPT ;  /* 0x0000000d3f0d7290 */ /* 0x000fe200087fe43f */
[----:B------:R-:W-:Y:S01]  /*0180*/  SHF.R.S32.HI R0, RZ, 0x5, R0 ;  /* 0x00000005ff007819 */ /* 0x000fe20000011400 */
[----:B------:R-:W-:Y:S01]  /*0190*/  ULDC.64 UR18, c[0x0][0x290] ;  /* 0x0000a40000127ab9 */ /* 0x000fe20000000a00 */
[----:B------:R-:W2:Y:S01]  /*01a0*/  S2UR UR8, SR_CgaCtaId ;  /* 0x00000000000879c3 */ /* 0x000ea20000008800 */
[----:B------:R-:W-:Y:S01]  /*01b0*/  ULEA.HI UR12, UP0, UR10, UR6, URZ, 0x1 ;  /* 0x000000060a0c7291 */ /* 0x000fe2000f81083f */
[----:B------:R-:W-:Y:S01]  /*01c0*/  SHF.L.U32 R44, R44, 0x1, RZ ;  /* 0x000000012c2c7819 */ /* 0x000fe200000006ff */
[----:B------:R-:W-:Y:S01]  /*01d0*/  UMOV UR4, 0x400 ;  /* 0x0000040000047882 */ /* 0x000fe20000000000 */
[----:B------:R-:W-:-:S02]  /*01e0*/  USHF.R.S64 UR6, UR11, 0x1, UR13 ;  /* 0x000000010b067899 */ /* 0x000fc4000800100d */
[----:B------:R-:W-:Y:S02]  /*01f0*/  UIADD3.X UR10, URZ, UR10, URZ, UP0, !UPT ;  /* 0x0000000a3f0a7290 */ /* 0x000fe400087fe43f */
[----:B------:R-:W-:Y:S02]  /*0200*/  USHF.R.S32.HI UR11, URZ, 0x1, UR13 ;  /* 0x000000013f0b7899 */ /* 0x000fe4000801140d */
[----:B------:R-:W-:Y:S02]  /*0210*/  USHF.R.S64 UR12, UR12, 0x1, UR10 ;  /* 0x000000010c0c7899 */ /* 0x000fe4000800100a */
[----:B------:R-:W-:Y:S02]  /*0220*/  USHF.R.S32.HI UR10, URZ, 0x1, UR10 ;  /* 0x000000013f0a7899 */ /* 0x000fe4000801140a */
[----:B------:R-:W-:Y:S01]  /*0230*/  USHF.L.U64.HI UR11, UR6, 0x2, UR11 ;  /* 0x00000002060b7899 */ /* 0x000fe2000801020b */
[----:B0-----:R-:W-:Y:S01]  /*0240*/  IMAD R41, R41, UR16, R2 ;  /* 0x0000001029297c24 */ /* 0x001fe2000f8e0202 */
[----:B------:R-:W-:Y:S01]  /*0250*/  USHF.L.U64.HI UR10, UR12, 0x2, UR10 ;  /* 0x000000020c0a7899 */ /* 0x000fe2000801020a */
[----:B------:R-:W-:-:S03]  /*0260*/  UMOV UR7, UR9 ;  /* 0x0000000900077c82 */ /* 0x000fc60008000000 */
[C---:B------:R-:W-:Y:S01]  /*0270*/  ISETP.GE.U32.AND P1, PT, R41.reuse, UR18, PT ;  /* 0x0000001229007c0c */ /* 0x040fe2000bf26070 */
[----:B------:R-:W-:Y:S01]  /*0280*/  ULDC.U8 UR18, c[0x0][0x2a4] ;  /* 0x0000a90000127ab9 */ /* 0x000fe20000000000 */
[----:B------:R-:W-:Y:S01]  /*0290*/  SHF.R.S32.HI R11, RZ, 0x1f, R41 ;  /* 0x0000001fff0b7819 */ /* 0x000fe20000011429 */
[----:B--2---:R-:W-:Y:S01]  /*02a0*/  ULEA UR4, UR8, UR4, 0x18 ;  /* 0x0000000408047291 */ /* 0x004fe2000f8ec03f */
[----:B------:R-:W-:Y:S02]  /*02b0*/  IADD3 R40, R41, 0x20, RZ ;  /* 0x0000002029287810 */ /* 0x000fe40007ffe0ff */
[----:B------:R-:W-:-:S03]  /*02c0*/  ISETP.GE.AND.EX P1, PT, R11, UR19, PT, P1 ;  /* 0x000000130b007c0c */ /* 0x000fc6000bf26310 */
[----:B------:R-:W-:Y:S01]  /*02d0*/  LEA R0, R0, UR4, 0x3 ;  /* 0x0000000400007c11 */ /* 0x000fe2000f8e18ff */
[----:B------:R-:W-:Y:S01]  /*02e0*/  UMOV UR4, URZ ;  /* 0x0000003f00047c82 */ /* 0x000fe20008000000 */
[----:B-1----:R-:W-:-:S13]  /*02f0*/  ISETP.LT.U32.AND P1, PT, R45, 0x180, !P1 ;  /* 0x000001802d00780c */ /* 0x002fda0004f21070 */
.L_x_28:
[----:B0-----:R-:W0:Y:S01]  /*0300*/  LDC R7, c[0x0][0x2a0] ;  /* 0x0000a800ff077b82 */ /* 0x001e220000000800 */
[----:B------:R-:W-:Y:S01]  /*0310*/  IABS R6, UR7 ;  /* 0x0000000700067c13 */ /* 0x000fe20008000000 */
[----:B------:R-:W-:Y:S01]  /*0320*/  ULDC.64 UR8, c[0x0][0x248] ;  /* 0x0000920000087ab9 */ /* 0x000fe20000000a00 */
[----:B------:R-:W-:Y:S01]  /*0330*/  ISETP.LE.AND P5, PT, RZ, UR7, PT ;  /* 0x00000007ff007c0c */ /* 0x000fe2000bfa3270 */
[----:B------:R-:W-:-:S04]  /*0340*/  UIMAD.WIDE UR8, UR7, 0x8, UR8 ;  /* 0x00000008070878a5 */ /* 0x000fc8000f8e0208 */
[----:B------:R-:W1:Y:S08]  /*0350*/  @P1 LDC.64 R14, c[0x0][0x288] ;  /* 0x0000a200ff0e1b82 */ /* 0x000e700000000a00 */
[----:B------:R-:W2:Y:S01]  /*0360*/  @P1 LDC.64 R18, c[0x0][0x230] ;  /* 0x00008c00ff121b82 */ /* 0x000ea20000000a00 */
[----:B0-----:R-:W-:Y:S02]  /*0370*/  IABS R8, R7 ;  /* 0x0000000700087213 */ /* 0x001fe40000000000 */
[----:B------:R-:W-:-:S02]  /*0380*/  LOP3.LUT R9, R7, UR7, RZ, 0x3c, !PT ;  /* 0x0000000707097c12 */ /* 0x000fc4000f8e3cff */
[----:B------:R-:W0:Y:S08]  /*0390*/  I2F.RP R4, R8 ;  /* 0x0000000800047306 */ /* 0x000e300000209400 */
[----:B0-----:R-:W0:Y:S02]  /*03a0*/  MUFU.RCP R4, R4 ;  /* 0x0000000400047308 */ /* 0x001e240000001000 */
[----:B0-----:R-:W-:-:S02]  /*03b0*/  IADD3 R2, R4, 0xffffffe, RZ ;  /* 0x0ffffffe04027810 */ /* 0x001fc40007ffe0ff */
[----:B------:R-:W-:-:S04]  /*03c0*/  MOV R4, UR8 ;  /* 0x0000000800047c02 */ /* 0x000fc80008000f00 */
[----:B------:R0:W3:Y:S02]  /*03d0*/  F2I.FTZ.U32.TRUNC.NTZ R3, R2 ;  /* 0x0000000200037305 */ /* 0x0000e4000021f000 */
[----:B0-----:R-:W-:Y:S01]  /*03e0*/  HFMA2.MMA R2, -RZ, RZ, 0, 0 ;  /* 0x00000000ff027435 */ /* 0x001fe200000001ff */
[----:B---3--:R-:W-:-:S05]  /*03f0*/  IADD3 R5, RZ, -R3, RZ ;  /* 0x80000003ff057210 */ /* 0x008fca0007ffe0ff */
[----:B------:R-:W-:-:S04]  /*0400*/  IMAD R5, R5, R8, RZ ;  /* 0x0000000805057224 */ /* 0x000fc800078e02ff */
[----:B------:R-:W-:Y:S01]  /*0410*/  IMAD.HI.U32 R3, R3, R5, R2 ;  /* 0x0000000503037227 */ /* 0x000fe200078e0002 */
[----:B------:R-:W-:-:S05]  /*0420*/  MOV R5, R6 ;  /* 0x0000000600057202 */ /* 0x000fca0000000f00 */
[----:B------:R-:W-:-:S05]  /*0430*/  IMAD.HI.U32 R6, R3, R5, RZ ;  /* 0x0000000503067227 */ /* 0x000fca00078e00ff */
[----:B------:R-:W-:-:S05]  /*0440*/  IADD3 R3, -R6, RZ, RZ ;  /* 0x000000ff06037210 */ /* 0x000fca0007ffe1ff */
[----:B------:R-:W-:Y:S01]  /*0450*/  IMAD R3, R8, R3, R5 ;  /* 0x0000000308037224 */ /* 0x000fe200078e0205 */
[----:B------:R-:W-:Y:S01]  /*0460*/  MOV R5, UR9 ;  /* 0x0000000900057c02 */ /* 0x000fe20008000f00 */
[----:B------:R-:W-:-:S03]  /*0470*/  ULDC.64 UR8, c[0x0][0x290] ;  /* 0x0000a40000087ab9 */ /* 0x000fc60000000a00 */
[----:B------:R-:W-:Y:S02]  /*0480*/  ISETP.GT.U32.AND P0, PT, R8, R3, PT ;  /* 0x000000030800720c */ /* 0x000fe40003f04070 */
[----:B------:R-:W3:Y:S01]  /*0490*/  LDG.E.64 R4, desc[UR14][R4.64] ;  /* 0x0000000e04047981 */ /* 0x000ee2000c1e1b00 */
[----:B------:R-:W-:-:S10]  /*04a0*/  ISETP.GE.AND P2, PT, R9, RZ, PT ;  /* 0x000000ff0900720c */ /* 0x000fd40003f46270 */
[----:B------:R-:W-:-:S04]  /*04b0*/  @!P0 IADD3 R3, R3, -R8, RZ ;  /* 0x8000000803038210 */ /* 0x000fc80007ffe0ff */
[CC--:B------:R-:W-:Y:S02]  /*04c0*/  ISETP.GE.U32.AND P4, PT, R3.reuse, R8.reuse, PT ;  /* 0x000000080300720c */ /* 0x0c0fe40003f86070 */
[-C--:B------:R-:W-:Y:S02]  /*04d0*/  ISETP.GT.U32.AND P3, PT, R8, R3.reuse, PT ;  /* 0x000000030800720c */ /* 0x080fe40003f64070 */
[----:B------:R-:W-:Y:S02]  /*04e0*/  IADD3 R2, R3, -R8, RZ ;  /* 0x8000000803027210 */ /* 0x000fe40007ffe0ff */
[----:B------:R-:W-:Y:S02]  /*04f0*/  @!P0 IADD3 R6, R6, 0x1, RZ ;  /* 0x0000000106068810 */ /* 0x000fe40007ffe0ff */
[----:B------:R-:W-:Y:S02]  /*0500*/  SEL R2, R2, R3, !P3 ;  /* 0x0000000302027207 */ /* 0x000fe40005800000 */
[----:B------:R-:W-:-:S02]  /*0510*/  ISETP.NE.AND P3, PT, R7, RZ, PT ;  /* 0x000000ff0700720c */ /* 0x000fc40003f65270 */
[----:B------:R-:W-:Y:S02]  /*0520*/  LOP3.LUT R7, RZ, R7, RZ, 0x33, !PT ;  /* 0x00000007ff077212 */ /* 0x000fe400078e33ff */
[----:B------:R-:W-:Y:S02]  /*0530*/  @!P5 IADD3 R2, -R2, RZ, RZ ;  /* 0x000000ff0202d210 */ /* 0x000fe40007ffe1ff */
[----:B------:R-:W-:Y:S02]  /*0540*/  @P4 IADD3 R6, R6, 0x1, RZ ;  /* 0x0000000106064810 */ /* 0x000fe40007ffe0ff */
[----:B------:R-:W-:Y:S02]  /*0550*/  SHF.R.S32.HI R3, RZ, 0x1f, R40 ;  /* 0x0000001fff037819 */ /* 0x000fe40000011428 */
[----:B------:R-:W-:Y:S02]  /*0560*/  ISETP.GE.U32.AND P0, PT, R40, UR8, PT ;  /* 0x0000000828007c0c */ /* 0x000fe4000bf06070 */
[----:B------:R-:W-:-:S02]  /*0570*/  SEL R2, R7, R2, !P3 ;  /* 0x0000000207027207 */ /* 0x000fc40005800000 */
[----:B------:R-:W-:Y:S02]  /*0580*/  @!P2 IADD3 R6, -R6, RZ, RZ ;  /* 0x000000ff0606a210 */ /* 0x000fe40007ffe1ff */
[----:B------:R-:W-:Y:S01]  /*0590*/  ISETP.GE.AND.EX P0, PT, R3, UR9, PT, P0 ;  /* 0x0000000903007c0c */ /* 0x000fe2000bf06300 */
[----:B------:R-:W-:Y:S01]  /*05a0*/  IMAD R9, R2, 0x18, RZ ;  /* 0x0000001802097824 */ /* 0x000fe200078e02ff */
[----:B------:R-:W-:Y:S01]  /*05b0*/  SEL R7, R7, R6, !P3 ;  /* 0x0000000607077207 */ /* 0x000fe20005800000 */
[----:B------:R-:W-:Y:S01]  /*05c0*/  ULDC.64 UR8, c[0x0][0x298] ;  /* 0x0000a60000087ab9 */ /* 0x000fe20000000a00 */
[----:B------:R-:W-:Y:S02]  /*05d0*/  ISETP.GT.U32.OR P0, PT, R45, 0x17f, P0 ;  /* 0x0000017f2d00780c */ /* 0x000fe40000704470 */
[----:B------:R-:W-:Y:S02]  /*05e0*/  SHF.R.S32.HI R8, RZ, 0x1f, R44 ;  /* 0x0000001fff087819 */ /* 0x000fe4000001142c */
[----:B------:R-:W-:-:S02]  /*05f0*/  IADD3 R48, P2, R44, R9, RZ ;  /* 0x000000092c307210 */ /* 0x000fc40007f5e0ff */
[----:B------:R-:W-:Y:S02]  /*0600*/  SHF.R.S32.HI R6, RZ, 0x1f, R7 ;  /* 0x0000001fff067819 */ /* 0x000fe40000011407 */
[----:B------:R-:W-:-:S03]  /*0610*/  LEA.HI.X.SX32 R49, R9, R8, 0x1, P2 ;  /* 0x0000000809317211 */ /* 0x000fc600010f0eff */
[----:B------:R-:W-:Y:S02]  /*0620*/  IMAD R6, R6, UR8, RZ ;  /* 0x0000000806067c24 */ /* 0x000fe4000f8e02ff */
[C---:B------:R-:W-:Y:S01]  /*0630*/  IMAD.WIDE.U32 R48, R7.reuse, UR8, R48 ;  /* 0x0000000807307c25 */ /* 0x040fe2000f8e0030 */
[----:B------:R-:W0:Y:S03]  /*0640*/  @!P0 LDC.64 R16, c[0x0][0x288] ;  /* 0x0000a200ff108b82 */ /* 0x000e260000000a00 */
[----:B------:R-:W-:Y:S01]  /*0650*/  IMAD R51, R7, UR9, R6 ;  /* 0x0000000907337c24 */ /* 0x000fe2000f8e0206 */
[----:B------:R-:W-:Y:S01]  /*0660*/  @P1 MOV R50, R48 ;  /* 0x0000003000321202 */ /* 0x000fe20000000f00 */
[----:B-1----:R-:W-:-:S03]  /*0670*/  @P1 IMAD R6, R11, R14, RZ ;  /* 0x0000000e0b061224 */ /* 0x002fc600078e02ff */
[----:B------:R-:W-:Y:S01]  /*0680*/  IADD3 R51, R49, R51, RZ ;  /* 0x0000003331337210 */ /* 0x000fe20007ffe0ff */
[C---:B------:R-:W-:Y:S01]  /*0690*/  @P1 IMAD R23, R41.reuse, R15, R6 ;  /* 0x0000000f29171224 */ /* 0x040fe200078e0206 */
[----:B------:R-:W-:Y:S01]  /*06a0*/  CS2R R38, SRZ ;  /* 0x0000000000267805 */ /* 0x000fe2000001ff00 */
[----:B------:R-:W1:Y:S01]  /*06b0*/  @!P0 LDC.64 R12, c[0x0][0x230] ;  /* 0x00008c00ff0c8b82 */ /* 0x000e620000000a00 */
[----:B------:R-:W-:-:S05]  /*06c0*/  @P1 IMAD.WIDE.U32 R20, R41, R14, R50 ;  /* 0x0000000e29141225 */ /* 0x000fca00078e0032 */
[----:B------:R-:W-:Y:S02]  /*06d0*/  @P1 IADD3 R21, R21, R23, RZ ;  /* 0x0000001715151210 */ /* 0x000fe40007ffe0ff */
[----:B------:R-:W4:Y:S01]  /*06e0*/  @!P0 LDC.64 R14, c[0x0][0x228] ;  /* 0x00008a00ff0e8b82 */ /* 0x000f220000000a00 */
[C---:B------:R-:W-:Y:S02]  /*06f0*/  @P1 SHF.L.U32 R23, R20.reuse, 0x1, RZ ;  /* 0x0000000114171819 */ /* 0x040fe400000006ff */
[----:B------:R-:W-:Y:S02]  /*0700*/  @P1 SHF.L.U64.HI R8, R20, 0x1, R21 ;  /* 0x0000000114081819 */ /* 0x000fe40000010215 */
[----:B------:R-:W-:Y:S02]  /*0710*/  @!P0 MOV R20, R48 ;  /* 0x0000003000148202 */ /* 0x000fe40000000f00 */
[----:B------:R-:W-:Y:S01]  /*0720*/  @!P0 MOV R21, R51 ;  /* 0x0000003300158202 */ /* 0x000fe20000000f00 */
[-C--:B0-----:R-:W-:Y:S01]  /*0730*/  @!P0 IMAD R22, R3, R16.reuse, RZ ;  /* 0x0000001003168224 */ /* 0x081fe200078e02ff */
[----:B------:R-:W-:Y:S01]  /*0740*/  CS2R R36, SRZ ;  /* 0x0000000000247805 */ /* 0x000fe2000001ff00 */
[----:B------:R-:W0:Y:S01]  /*0750*/  @P1 LDC.64 R6, c[0x0][0x228] ;  /* 0x00008a00ff061b82 */ /* 0x000e220000000a00 */
[----:B------:R-:W-:Y:S01]  /*0760*/  @!P0 IMAD.WIDE.U32 R20, R40, R16, R20 ;  /* 0x0000001028148225 */ /* 0x000fe200078e0014 */
[----:B--2---:R-:W-:-:S03]  /*0770*/  @P1 IADD3 R16, P2, R23, R18, RZ ;  /* 0x0000001217101210 */ /* 0x004fc60007f5e0ff */
[----:B------:R-:W-:Y:S01]  /*0780*/  @!P0 IMAD R25, R40, R17, R22 ;  /* 0x0000001128198224 */ /* 0x000fe200078e0216 */
[----:B------:R-:W-:-:S05]  /*0790*/  @P1 IADD3.X R17, R8, R19, RZ, P2, !PT ;  /* 0x0000001308111210 */ /* 0x000fca00017fe4ff */
[----:B------:R-:W5:Y:S01]  /*07a0*/  @P1 LDG.E R38, desc[UR14][R16.64] ;  /* 0x0000000e10261981 */ /* 0x000f62000c1e1900 */
[----:B------:R-:W-:Y:S02]  /*07b0*/  @!P0 IADD3 R21, R21, R25, RZ ;  /* 0x0000001915158210 */ /* 0x000fe40007ffe0ff */
[C---:B------:R-:W-:Y:S02]  /*07c0*/  @!P0 SHF.L.U32 R19, R20.reuse, 0x1, RZ ;  /* 0x0000000114138819 */ /* 0x040fe400000006ff */
[----:B------:R-:W-:Y:S02]  /*07d0*/  @!P0 SHF.L.U64.HI R20, R20, 0x1, R21 ;  /* 0x0000000114148819 */ /* 0x000fe40000010215 */
[C---:B-1----:R-:W-:Y:S02]  /*07e0*/  @!P0 IADD3 R12, P3, R19.reuse, R12, RZ ;  /* 0x0000000c130c8210 */ /* 0x042fe40007f7e0ff */
[----:B----4-:R-:W-:Y:S02]  /*07f0*/  @!P0 IADD3 R14, P4, R19, R14, RZ ;  /* 0x0000000e130e8210 */ /* 0x010fe40007f9e0ff */
[----:B------:R-:W-:-:S02]  /*0800*/  @!P0 IADD3.X R13, R20, R13, RZ, P3, !PT ;  /* 0x0000000d140d8210 */ /* 0x000fc40001ffe4ff */
[----:B------:R-:W-:-:S03]  /*0810*/  @!P0 IADD3.X R15, R20, R15, RZ, P4, !PT ;  /* 0x0000000f140f8210 */ /* 0x000fc600027fe4ff */
[----:B------:R-:W5:Y:S04]  /*0820*/  @!P0 LDG.E R39, desc[UR14][R12.64] ;  /* 0x0000000e0c278981 */ /* 0x000f68000c1e1900 */
[----:B------:R-:W5:Y:S01]  /*0830*/  @!P0 LDG.E R36, desc[UR14][R14.64] ;  /* 0x0000000e0e248981 */ /* 0x000f62000c1e1900 */
[----:B0-----:R-:W-:-:S04]  /*0840*/  @P1 IADD3 R6, P2, R23, R6, RZ ;  /* 0x0000000617061210 */ /* 0x001fc80007f5e0ff */
[----:B------:R-:W-:Y:S01]  /*0850*/  @P1 IADD3.X R7, R8, R7, RZ, P2, !PT ;  /* 0x0000000708071210 */ /* 0x000fe200017fe4ff */
[----:B------:R-:W-:Y:S01]  /*0860*/  UMOV UR13, 0x3f800000 ;  /* 0x3f800000000d7882 */ /* 0x000fe20000000000 */
[----:B------:R-:W-:Y:S03]  /*0870*/  BSSY B0, `(.L_x_2) ;  /* 0x000001b000007945 */ /* 0x000fe60003800000 */
[----:B------:R0:W5:Y:S02]  /*0880*/  @P1 LDG.E R37, desc[UR14][R6.64] ;  /* 0x0000000e06251981 */ /* 0x000164000c1e1900 */
[----:B0-----:R-:W-:Y:S02]  /*0890*/  CS2R R6, SRZ ;  /* 0x0000000000067805 */ /* 0x001fe4000001ff00 */
[----:B---3--:R-:W-:-:S13]  /*08a0*/  R2UR UR19, R4 ;  /* 0x00000000041372ca */ /* 0x008fda00000e0000 */
[----:B------:R-:W-:-:S05]  /*08b0*/  MOV R4, UR19 ;  /* 0x0000001300047c02 */ /* 0x000fca0008000f00 */
[----:B------:R-:W-:-:S05]  /*08c0*/  FFMA.FTZ R5, -R4, UR19, R5 ;  /* 0x0000001304057c23 */ /* 0x000fca0008010105 */
[----:B------:R-:W-:-:S13]  /*08d0*/  FSETP.GTU.FTZ.AND P0, PT, R5, RZ, PT ;  /* 0x000000ff0500720b */ /* 0x000fda0003f1c000 */
[----:B------:R-:W-:Y:S01]  /*08e0*/  VOTEU.ANY UP0, P0 ;  /* 0x00000000003f7886 */ /* 0x000fe20000000100 */
[----:B------:R-:W-:-:S04]  /*08f0*/  PLOP3.LUT P0, PT, PT, PT, UP0, 0x80, 0x0 ;  /* 0x000000000000781c */ /* 0x000fc80003f0f008 */
[----:B------:R-:W-:-:S09]  /*0900*/  @UP0 ULDC UR8, c[0x0][0x250] ;  /* 0x0000940000080ab9 */ /* 0x000fd20000000800 */
[----:B------:R-:W-:-:S06]  /*0910*/  @P0 FADD.FTZ R8, R5, UR8 ;  /* 0x0000000805080e21 */ /* 0x000fcc0008010000 */
[----:B------:R-:W0:Y:S01]  /*0920*/  @P0 MUFU.RSQ R8, R8 ;  /* 0x0000000800080308 */ /* 0x000e220000001400 */
[----:B------:R-:W-:Y:S02]  /*0930*/  CS2R R4, SRZ ;  /* 0x0000000000047805 */ /* 0x000fe4000001ff00 */
[----:B0-----:R-:W-:Y:S02]  /*0940*/  @P0 R2UR UR8, R8 ;  /* 0x00000000080802ca */ /* 0x001fe400000e0000 */
[----:B------:R-:W-:-:S11]  /*0950*/  ISETP.GT.U32.AND P0, PT, R45, 0x17f, PT ;  /* 0x0000017f2d00780c */ /* 0x000fd60003f04070 */
[----:B------:R-:W-:Y:S02]  /*0960*/  @UP0 UMOV UR13, UR8 ;  /* 0x00000008000d0c82 */ /* 0x000fe40008000000 */
[----:B------:R-:W-:Y:S05]  /*0970*/  @P0 BRA `(.L_x_3) ;  /* 0x0000000000280947 */ /* 0x000fea0003800000 */
[----:B------:R-:W-:Y:S01]  /*0980*/  ISETP.NE.AND P0, PT, RZ, UR18, PT ;  /* 0x00000012ff007c0c */ /* 0x000fe2000bf05270 */
[----:B------:R-:W0:Y:S01]  /*0990*/  LDC.64 R4, c[0x0][0x238] ;  /* 0x00008e00ff047b82 */ /* 0x000e220000000a00 */
[----:B------:R-:W-:-:S04]  /*09a0*/  IADD3 R9, R44, R9, RZ ;  /* 0x000000092c097210 */ /* 0x000fc80007ffe0ff */
[----:B------:R-:W-:-:S07]  /*09b0*/  SHF.R.S32.HI R14, RZ, 0x1f, R9 ;  /* 0x0000001fff0e7819 */ /* 0x000fce0000011409 */
[----:B------:R-:W1:Y:S01]  /*09c0*/  @P0 LDC.64 R12, c[0x0][0x240] ;  /* 0x00009000ff0c0b82 */ /* 0x000e620000000a00 */
[----:B0-----:R-:W-:-:S06]  /*09d0*/  IMAD.WIDE R4, R9, 0x4, R4 ;  /* 0x0000000409047825 */ /* 0x001fcc00078e0204 */
[----:B------:R-:W5:Y:S01]  /*09e0*/  LDG.E.64 R4, desc[UR14][R4.64] ;  /* 0x0000000e04047981 */ /* 0x000f62000c1e1b00 */
[----:B-1----:R-:W-:-:S04]  /*09f0*/  @P0 LEA R8, P2, R9, R12, 0x2 ;  /* 0x0000000c09080211 */ /* 0x002fc800078410ff */
[----:B------:R-:W-:-:S05]  /*0a00*/  @P0 LEA.HI.X R9, R9, R13, R14, 0x2, P2 ;  /* 0x0000000d09090211 */ /* 0x000fca00010f140e */
[----:B------:R0:W5:Y:S04]  /*0a10*/  @P0 LDG.E.64 R6, desc[UR14][R8.64] ;  /* 0x0000000e08060981 */ /* 0x000168000c1e1b00 */
.L_x_3:
[----:B------:R-:W-:Y:S05]  /*0a20*/  BSYNC B0 ;  /* 0x0000000000007941 */ /* 0x000fea0003800000 */
.L_x_2:
[----:B------:R-:W-:Y:S02]  /*0a30*/  ISETP.NE.AND P2, PT, RZ, UR18, PT ;  /* 0x00000012ff007c0c */ /* 0x000fe4000bf45270 */
[C---:B0----5:R-:W-:Y:S02]  /*0a40*/  PRMT R8, R38.reuse, 0x7632, R8 ;  /* 0x0000763226087816 */ /* 0x061fe40000000008 */
[----:B------:R-:W-:Y:S02]  /*0a50*/  SHF.L.U32 R9, R38, 0x10, RZ ;  /* 0x0000001026097819 */ /* 0x000fe400000006ff */
[----:B------:R-:W-:Y:S02]  /*0a60*/  SHF.L.U32 R8, R8, 0x10, RZ ;  /* 0x0000001008087819 */ /* 0x000fe400000006ff */
[----:B------:R-:W-:Y:S01]  /*0a70*/  SHF.L.U32 R16, R39, 0x10, RZ ;  /* 0x0000001027107819 */ /* 0x000fe200000006ff */
[----:B------:R-:W-:Y:S01]  /*0a80*/  FADD.FTZ R9, R9, -UR19 ;  /* 0x8000001309097e21 */ /* 0x000fe20008010000 */
[----:B------:R-:W-:Y:S01]  /*0a90*/  PRMT R12, R39, 0x7632, R12 ;  /* 0x00007632270c7816 */ /* 0x000fe2000000000c */
[----:B------:R-:W-:Y:S01]  /*0aa0*/  FADD.FTZ R8, R8, -UR19 ;  /* 0x8000001308087e21 */ /* 0x000fe20008010000 */
[----:B------:R-:W-:Y:S01]  /*0ab0*/  PRMT R15, R37, 0x7632, R15 ;  /* 0x00007632250f7816 */ /* 0x000fe2000000000f */
[----:B------:R-:W-:Y:S01]  /*0ac0*/  FADD.FTZ R26, R16, -UR19 ;  /* 0x80000013101a7e21 */ /* 0x000fe20008010000 */
[----:B------:R-:W-:Y:S01]  /*0ad0*/  PRMT R17, R36, 0x7632, R17 ;  /* 0x0000763224117816 */ /* 0x000fe20000000011 */
[----:B------:R-:W-:Y:S01]  /*0ae0*/  FMUL.FTZ R9, R9, UR13 ;  /* 0x0000000d09097c20 */ /* 0x000fe20008410000 */
[----:B------:R-:W-:Y:S01]  /*0af0*/  SHF.L.U32 R25, R12, 0x10, RZ ;  /* 0x000000100c197819 */ /* 0x000fe200000006ff */
[----:B------:R-:W-:Y:S01]  /*0b00*/  FMUL.FTZ R8, R8, UR13 ;  /* 0x0000000d08087c20 */ /* 0x000fe20008410000 */
[----:B------:R-:W-:-:S02]  /*0b10*/  SHF.L.U32 R14, R37, 0x10, RZ ;  /* 0x00000010250e7819 */ /* 0x000fc400000006ff */
[----:B------:R-:W-:Y:S02]  /*0b20*/  SHF.L.U32 R13, R36, 0x10, RZ ;  /* 0x00000010240d7819 */ /* 0x000fe400000006ff */
[----:B------:R-:W-:Y:S02]  /*0b30*/  SHF.L.U32 R15, R15, 0x10, RZ ;  /* 0x000000100f0f7819 */ /* 0x000fe400000006ff */
[----:B------:R-:W-:Y:S01]  /*0b40*/  SHF.L.U32 R12, R17, 0x10, RZ ;  /* 0x00000010110c7819 */ /* 0x000fe200000006ff */
[----:B------:R-:W-:Y:S06]  /*0b50*/  @!P2 BRA `(.L_x_4) ;  /* 0x000000000048a947 */ /* 0x000fec0003800000 */
[----:B------:R-:W-:Y:S01]  /*0b60*/  FFMA.FTZ R16, R9, R4, R6 ;  /* 0x0000000409107223 */ /* 0x000fe20000010006 */
[----:B------:R-:W-:-:S03]  /*0b70*/  FFMA.FTZ R17, R8, R5, R7 ;  /* 0x0000000508117223 */ /* 0x000fc60000010007 */
[----:B------:R-:W-:Y:S01]  /*0b80*/  FMUL.FTZ R18, R16, -1.4426950216293334961 ;  /* 0xbfb8aa3b10127820 */ /* 0x000fe20000410000 */
[----:B------:R-:W-:-:S05]  /*0b90*/  FMUL.FTZ R20, R17, -1.4426950216293334961 ;  /* 0xbfb8aa3b11147820 */ /* 0x000fca0000410000 */
[----:B------:R-:W0:Y:S08]  /*0ba0*/  MUFU.EX2 R18, R18 ;  /* 0x0000001200127308 */ /* 0x000e300000000800 */
[----:B------:R-:W1:Y:S01]  /*0bb0*/  MUFU.EX2 R20, R20 ;  /* 0x0000001400147308 */ /* 0x000e620000000800 */
[----:B0-----:R-:W-:-:S07]  /*0bc0*/  FADD.FTZ R19, R18, 1 ;  /* 0x3f80000012137421 */ /* 0x001fce0000010000 */
[----:B------:R-:W0:Y:S01]  /*0bd0*/  MUFU.RCP R19, R19 ;  /* 0x0000001300137308 */ /* 0x000e220000001000 */
[----:B-1----:R-:W-:-:S07]  /*0be0*/  FADD.FTZ R21, R20, 1 ;  /* 0x3f80000014157421 */ /* 0x002fce0000010000 */
[----:B------:R-:W1:Y:S01]  /*0bf0*/  MUFU.RCP R22, R21 ;  /* 0x0000001500167308 */ /* 0x000e620000001000 */
[----:B0-----:R-:W-:Y:S01]  /*0c00*/  FADD.FTZ R23, -R19, 1 ;  /* 0x3f80000013177421 */ /* 0x001fe20000010100 */
[----:B------:R-:W-:-:S03]  /*0c10*/  FMUL.FTZ R14, R14, R19 ;  /* 0x000000130e0e7220 */ /* 0x000fc60000410000 */
[----:B------:R-:W-:Y:S01]  /*0c20*/  FFMA.FTZ R23, R16, R23, 1 ;  /* 0x3f80000010177423 */ /* 0x000fe20000010017 */
[----:B-1----:R-:W-:Y:S01]  /*0c30*/  FADD.FTZ R24, -R22, 1 ;  /* 0x3f80000016187421 */ /* 0x002fe20000010100 */
[----:B------:R-:W-:Y:S02]  /*0c40*/  FMUL.FTZ R15, R15, R22 ;  /* 0x000000160f0f7220 */ /* 0x000fe40000410000 */
[----:B------:R-:W-:Y:S01]  /*0c50*/  FMUL.FTZ R14, R14, R23 ;  /* 0x000000170e0e7220 */ /* 0x000fe20000410000 */
[----:B------:R-:W-:-:S04]  /*0c60*/  FFMA.FTZ R24, R17, R24, 1 ;  /* 0x3f80000011187423 */ /* 0x000fc80000010018 */
[----:B------:R-:W-:-:S07]  /*0c70*/  FMUL.FTZ R15, R15, R24 ;  /* 0x000000180f0f7220 */ /* 0x000fce0000410000 */
.L_x_4:
[----:B------:R-:W-:Y:S01]  /*0c80*/  FMUL.FTZ R16, R14, R4 ;  /* 0x000000040e107220 */ /* 0x000fe20000410000 */
[----:B------:R-:W-:Y:S01]  /*0c90*/  FADD.FTZ R25, R25, -UR19 ;  /* 0x8000001319197e21 */ /* 0x000fe20008010000 */
[----:B------:R-:W-:Y:S01]  /*0ca0*/  FMUL.FTZ R17, R26, UR13 ;  /* 0x0000000d1a117c20 */ /* 0x000fe20008410000 */
[----:B------:R-:W-:Y:S01]  /*0cb0*/  FMUL.FTZ R18, R15, R5 ;  /* 0x000000050f127220 */ /* 0x000fe20000410000 */
[----:B------:R-:W-:Y:S01]  /*0cc0*/  FFMA.FTZ R19, R9, R16, RZ ;  /* 0x0000001009137223 */ /* 0x000fe200000100ff */
[----:B------:R-:W-:Y:S01]  /*0cd0*/  FADD.FTZ R21, RZ, R16 ;  /* 0x00000010ff157221 */ /* 0x000fe20000010000 */
[----:B------:R-:W-:Y:S01]  /*0ce0*/  FMUL.FTZ R16, R25, UR13 ;  /* 0x0000000d19107c20 */ /* 0x000fe20008410000 */
        /* <DEDUP_REMOVED lines=19> */
.L_x_5:
[----:B------:R-:W-:Y:S01]  /*0e20*/  FFMA.FTZ R22, R8, R18, R19 ;  /* 0x0000001208167223 */ /* 0x000fe20000010013 */
[----:B------:R-:W-:Y:S01]  /*0e30*/  FMUL.FTZ R20, R13, R4 ;  /* 0x000000040d147220 */ /* 0x000fe20000410000 */
[----:B------:R-:W-:Y:S01]  /*0e40*/  FADD.FTZ R21, R18, R21 ;  /* 0x0000001512157221 */ /* 0x000fe20000010000 */
[----:B------:R-:W-:Y:S01]  /*0e50*/  FMUL.FTZ R18, R12, R5 ;  /* 0x000000050c127220 */ /* 0x000fe20000410000 */
[----:B------:R-:W-:Y:S01]  /*0e60*/  ISETP.GT.AND P0, PT, R10, 0x1e, PT ;  /* 0x0000001e0a00780c */ /* 0x000fe20003f04270 */
[----:B------:R-:W-:Y:S01]  /*0e70*/  FFMA.FTZ R19, R17, R20, R22 ;  /* 0x0000001411137223 */ /* 0x000fe20000010016 */
[----:B------:R-:W-:Y:S01]  /*0e80*/  FADD.FTZ R21, R21, R20 ;  /* 0x0000001415157221 */ /* 0x000fe20000010000 */
[----:B------:R-:W0:Y:S01]  /*0e90*/  S2UR UR17, SR_CgaCtaId ;  /* 0x00000000001179c3 */ /* 0x000e220000008800 */
[----:B------:R-:W-:Y:S01]  /*0ea0*/  UMOV UR9, 0x400 ;  /* 0x0000040000097882 */ /* 0x000fe20000000000 */
[----:B------:R-:W-:Y:S01]  /*0eb0*/  FFMA.FTZ R19, R16, R18, R19 ;  /* 0x0000001210137223 */ /* 0x000fe20000010013 */
[----:B------:R-:W-:Y:S01]  /*0ec0*/  FADD.FTZ R18, R18, R21 ;  /* 0x0000001512127221 */ /* 0x000fe20000010000 */
[----:B------:R-:W-:Y:S01]  /*0ed0*/  UIADD3 UR8, UR9, 0x80, URZ ;  /* 0x0000008009087890 */ /* 0x000fe2000fffe03f */
[----:B------:R-:W-:Y:S01]  /*0ee0*/  FFMA.FTZ R24, R9, R14, RZ ;  /* 0x0000000e09187223 */ /* 0x000fe200000100ff */
[----:B------:R-:W-:Y:S01]  /*0ef0*/  FFMA.FTZ R25, R8, R15, RZ ;  /* 0x0000000f08197223 */ /* 0x000fe200000100ff */
[----:B------:R-:W1:Y:S01]  /*0f00*/  SHFL.DOWN PT, R20, R19, 0x1, 0x1f ;  /* 0x08201f0013147f89 */ /* 0x000e6200000e0000 */
[----:B------:R-:W-:Y:S01]  /*0f10*/  ISETP.NE.AND P3, PT, R45, RZ, PT ;  /* 0x000000ff2d00720c */ /* 0x000fe20003f65270 */
[----:B------:R-:W-:Y:S01]  /*0f20*/  FADD.FTZ R14, RZ, R14 ;  /* 0x0000000eff0e7221 */ /* 0x000fe20000010000 */
[----:B------:R-:W-:Y:S01]  /*0f30*/  FADD.FTZ R15, RZ, R15 ;  /* 0x0000000fff0f7221 */ /* 0x000fe20000010000 */
[----:B------:R-:W2:Y:S01]  /*0f40*/  SHFL.DOWN PT, R21, R18, 0x1, 0x1f ;  /* 0x08201f0012157f89 */ /* 0x000ea200000e0000 */
[----:B------:R-:W-:Y:S01]  /*0f50*/  FFMA.FTZ R24, R17, R13, R24 ;  /* 0x0000000d11187223 */ /* 0x000fe20000010018 */
[----:B------:R-:W-:Y:S01]  /*0f60*/  FFMA.FTZ R25, R16, R12, R25 ;  /* 0x0000000c10197223 */ /* 0x000fe20000010019 */
[----:B------:R-:W-:Y:S01]  /*0f70*/  FADD.FTZ R26, R14, R13 ;  /* 0x0000000d0e1a7221 */ /* 0x000fe20000010000 */
[----:B------:R-:W-:Y:S01]  /*0f80*/  FADD.FTZ R27, R15, R12 ;  /* 0x0000000c0f1b7221 */ /* 0x000fe20000010000 */
[----:B------:R-:W-:Y:S01]  /*0f90*/  BSSY B0, `(.L_x_6) ;  /* 0x000003e000007945 */ /* 0x000fe20003800000 */
[----:B------:R-:W-:Y:S01]  /*0fa0*/  ISETP.GT.U32.AND P4, PT, R45, 0xb, PT ;  /* 0x0000000b2d00780c */ /* 0x000fe20003f84070 */
[----:B0-----:R-:W-:-:S06]  /*0fb0*/  ULEA UR8, UR17, UR8, 0x18 ;  /* 0x0000000811087291 */ /* 0x001fcc000f8ec03f */
[----:B------:R-:W-:Y:S01]  /*0fc0*/  LEA R46, R45, UR8, 0x4 ;  /* 0x000000082d2e7c11 */ /* 0x000fe2000f8e20ff */
[----:B-1----:R-:W-:Y:S01]  /*0fd0*/  @!P0 FADD.FTZ R19, R19, R20 ;  /* 0x0000001413138221 */ /* 0x002fe20000010000 */
[----:B--2---:R-:W-:-:S04]  /*0fe0*/  @!P0 FADD.FTZ R18, R18, R21 ;  /* 0x0000001512128221 */ /* 0x004fc80000010000 */
[----:B------:R-:W0:Y:S01]  /*0ff0*/  SHFL.DOWN PT, R20, R19, 0x2, 0x1f ;  /* 0x08401f0013147f89 */ /* 0x000e2200000e0000 */
[----:B------:R-:W-:-:S03]  /*1000*/  ISETP.GT.AND P0, PT, R10, 0x1d, PT ;  /* 0x0000001d0a00780c */ /* 0x000fc60003f04270 */
[----:B------:R-:W1:Y:S04]  /*1010*/  SHFL.DOWN PT, R21, R18, 0x2, 0x1f ;  /* 0x08401f0012157f89 */ /* 0x000e6800000e0000 */
[----:B------:R-:W-:Y:S06]  /*1020*/  STS.128 [R46], R24 ;  /* 0x000000182e007388 */ /* 0x000fec0000000c00 */
[----:B0-----:R-:W-:Y:S01]  /*1030*/  @!P0 FADD.FTZ R19, R19, R20 ;  /* 0x0000001413138221 */ /* 0x001fe20000010000 */
[----:B-1----:R-:W-:-:S04]  /*1040*/  @!P0 FADD.FTZ R18, R18, R21 ;  /* 0x0000001512128221 */ /* 0x002fc80000010000 */
[----:B------:R-:W0:Y:S01]  /*1050*/  SHFL.DOWN PT, R20, R19, 0x4, 0x1f ;  /* 0x08801f0013147f89 */ /* 0x000e2200000e0000 */
[----:B------:R-:W-:-:S03]  /*1060*/  ISETP.GT.AND P0, PT, R10, 0x1b, PT ;  /* 0x0000001b0a00780c */ /* 0x000fc60003f04270 */
[----:B------:R-:W1:Y:S10]  /*1070*/  SHFL.DOWN PT, R21, R18, 0x4, 0x1f ;  /* 0x08801f0012157f89 */ /* 0x000e7400000e0000 */
        /* <DEDUP_REMOVED lines=11> */
[----:B-1----:R-:W-:Y:S01]  /*1130*/  @!P0 FADD.FTZ R18, R18, R21 ;  /* 0x0000001512128221 */ /* 0x002fe20000010000 */
[----:B------:R-:W-:-:S03]  /*1140*/  ISETP.NE.AND P0, PT, R10, RZ, PT ;  /* 0x000000ff0a00720c */ /* 0x000fc60003f05270 */
[----:B------:R-:W-:Y:S02]  /*1150*/  MOV R8, R19 ;  /* 0x0000001300087202 */ /* 0x000fe40000000f00 */
[----:B------:R-:W-:-:S08]  /*1160*/  MOV R9, R18 ;  /* 0x0000001200097202 */ /* 0x000fd00000000f00 */
[----:B------:R0:W-:Y:S01]  /*1170*/  @!P0 STS.64 [R0+0x10], R8 ;  /* 0x0000100800008388 */ /* 0x0001e20000000a00 */
[----:B------:R-:W-:Y:S06]  /*1180*/  BAR.SYNC.DEFER_BLOCKING 0x0 ;  /* 0x0000000000007b1d */ /* 0x000fec0000010000 */
[----:B------:R-:W-:Y:S05]  /*1190*/  @P3 BRA `(.L_x_7) ;  /* 0x0000000000743947 */ /* 0x000fea0003800000 */
[----:B------:R-:W-:-:S09]  /*11a0*/  ULEA UR8, UR17, UR9, 0x18 ;  /* 0x0000000911087291 */ /* 0x000fd2000f8ec03f */
[----:B------:R-:W1:Y:S04]  /*11b0*/  LDS.64 R42, [UR8+0x18] ;  /* 0x00001808ff2a7984 */ /* 0x000e680008000a00 */
[----:B------:R-:W2:Y:S04]  /*11c0*/  LDS.128 R12, [UR8+0x20] ;  /* 0x00002008ff0c7984 */ /* 0x000ea80008000c00 */
[----:B------:R-:W3:Y:S04]  /*11d0*/  LDS.128 R16, [UR8+0x30] ;  /* 0x00003008ff107984 */ /* 0x000ee80008000c00 */
[----:B------:R-:W4:Y:S04]  /*11e0*/  LDS.128 R20, [UR8+0x40] ;  /* 0x00004008ff147984 */ /* 0x000f280008000c00 */
[----:B------:R-:W5:Y:S04]  /*11f0*/  LDS.128 R28, [UR8+0x50] ;  /* 0x00005008ff1c7984 */ /* 0x000f680008000c00 */
[----:B------:R-:W5:Y:S01]  /*1200*/  LDS.128 R32, [UR8+0x60] ;  /* 0x00006008ff207984 */ /* 0x000f620008000c00 */
[----:B-1----:R-:W-:Y:S01]  /*1210*/  FADD.FTZ R47, R8, R42 ;  /* 0x0000002a082f7221 */ /* 0x002fe20000010000 */
[----:B0-----:R-:W-:-:S03]  /*1220*/  FADD.FTZ R8, R9, R43 ;  /* 0x0000002b09087221 */ /* 0x001fc60000010000 */
[----:B--2---:R-:W-:Y:S01]  /*1230*/  FADD.FTZ R47, R47, R12 ;  /* 0x0000000c2f2f7221 */ /* 0x004fe20000010000 */
[----:B------:R-:W-:-:S03]  /*1240*/  FADD.FTZ R8, R8, R13 ;  /* 0x0000000d08087221 */ /* 0x000fc60000010000 */
[----:B------:R-:W-:Y:S01]  /*1250*/  FADD.FTZ R47, R47, R14 ;  /* 0x0000000e2f2f7221 */ /* 0x000fe20000010000 */
[----:B------:R-:W-:-:S03]  /*1260*/  FADD.FTZ R8, R8, R15 ;  /* 0x0000000f08087221 */ /* 0x000fc60000010000 */
[----:B---3--:R-:W-:Y:S01]  /*1270*/  FADD.FTZ R47, R47, R16 ;  /* 0x000000102f2f7221 */ /* 0x008fe20000010000 */
[----:B------:R-:W-:-:S03]  /*1280*/  FADD.FTZ R8, R8, R17 ;  /* 0x0000001108087221 */ /* 0x000fc60000010000 */
[----:B------:R-:W-:Y:S01]  /*1290*/  FADD.FTZ R47, R47, R18 ;  /* 0x000000122f2f7221 */ /* 0x000fe20000010000 */
[----:B------:R-:W-:-:S03]  /*12a0*/  FADD.FTZ R8, R8, R19 ;  /* 0x0000001308087221 */ /* 0x000fc60000010000 */
[----:B----4-:R-:W-:Y:S01]  /*12b0*/  FADD.FTZ R47, R47, R20 ;  /* 0x000000142f2f7221 */ /* 0x010fe20000010000 */
[----:B------:R-:W-:-:S03]  /*12c0*/  FADD.FTZ R8, R8, R21 ;  /* 0x0000001508087221 */ /* 0x000fc60000010000 */
[----:B------:R-:W-:Y:S01]  /*12d0*/  FADD.FTZ R47, R47, R22 ;  /* 0x000000162f2f7221 */ /* 0x000fe20000010000 */
[----:B------:R-:W-:-:S03]  /*12e0*/  FADD.FTZ R8, R8, R23 ;  /* 0x0000001708087221 */ /* 0x000fc60000010000 */
[----:B-----5:R-:W-:Y:S01]  /*12f0*/  FADD.FTZ R47, R47, R28 ;  /* 0x0000001c2f2f7221 */ /* 0x020fe20000010000 */
[----:B------:R-:W-:-:S03]  /*1300*/  FADD.FTZ R8, R8, R29 ;  /* 0x0000001d08087221 */ /* 0x000fc60000010000 */
[----:B------:R-:W-:Y:S01]  /*1310*/  FADD.FTZ R47, R47, R30 ;  /* 0x0000001e2f2f7221 */ /* 0x000fe20000010000 */
[----:B------:R-:W-:-:S03]  /*1320*/  FADD.FTZ R8, R8, R31 ;  /* 0x0000001f08087221 */ /* 0x000fc60000010000 */
[----:B------:R-:W-:Y:S01]  /*1330*/  FADD.FTZ R47, R47, R32 ;  /* 0x000000202f2f7221 */ /* 0x000fe20000010000 */
[----:B------:R-:W-:-:S03]  /*1340*/  FADD.FTZ R12, R8, R33 ;  /* 0x00000021080c7221 */ /* 0x000fc60000010000 */
[----:B------:R-:W-:Y:S01]  /*1350*/  FADD.FTZ R8, R47, R34 ;  /* 0x000000222f087221 */ /* 0x000fe20000010000 */
[----:B------:R-:W-:-:S07]  /*1360*/  FADD.FTZ R9, R12, R35 ;  /* 0x000000230c097221 */ /* 0x000fce0000010000 */
.L_x_7:
[----:B------:R-:W-:Y:S05]  /*1370*/  BSYNC B0 ;  /* 0x0000000000007941 */ /* 0x000fea0003800000 */
.L_x_6:
[----:B------:R-:W-:Y:S06]  /*1380*/  BAR.SYNC.DEFER_BLOCKING 0x0 ;  /* 0x0000000000007b1d */ /* 0x000fec0000010000 */
[----:B------:R-:W-:Y:S04]  /*1390*/  BSSY B0, `(.L_x_8) ;  /* 0x000009d000007945 */ /* 0x000fe80003800000 */
[----:B------:R-:W-:Y:S05]  /*13a0*/  @P4 BRA `(.L_x_9) ;  /* 0x00000008006c4947 */ /* 0x000fea0003800000 */
[----:B------:R-:W1:Y:S04]  /*13b0*/  LDS.128 R32, [R46+0xc0] ;  /* 0x0000c0002e207984 */ /* 0x000e680000000c00 */
[----:B------:R-:W2:Y:S04]  /*13c0*/  LDS.128 R28, [R46+0x180] ;  /* 0x000180002e1c7984 */ /* 0x000ea80000000c00 */
[----:B------:R-:W3:Y:S04]  /*13d0*/  LDS.128 R12, [R46+0x240] ;  /* 0x000240002e0c7984 */ /* 0x000ee80000000c00 */
[----:B------:R-:W4:Y:S04]  /*13e0*/  LDS.128 R16, [R46+0x300] ;  /* 0x000300002e107984 */ /* 0x000f280000000c00 */
[----:B------:R-:W5:Y:S01]  /*13f0*/  LDS.128 R20, [R46+0x3c0] ;  /* 0x0003c0002e147984 */ /* 0x000f620000000c00 */
[----:B-1----:R-:W-:Y:S01]  /*1400*/  FADD.FTZ R43, R24, R32 ;  /* 0x00000020182b7221 */ /* 0x002fe20000010000 */
[----:B------:R-:W-:Y:S01]  /*1410*/  FADD.FTZ R24, R25, R33 ;  /* 0x0000002119187221 */ /* 0x000fe20000010000 */
[----:B------:R-:W-:Y:S01]  /*1420*/  FADD.FTZ R25, R26, R34 ;  /* 0x000000221a197221 */ /* 0x000fe20000010000 */
[----:B------:R-:W-:Y:S01]  /*1430*/  FADD.FTZ R42, R27, R35 ;  /* 0x000000231b2a7221 */ /* 0x000fe20000010000 */
[----:B--2---:R-:W-:Y:S01]  /*1440*/  FADD.FTZ R43, R43, R28 ;  /* 0x0000001c2b2b7221 */ /* 0x004fe20000010000 */
[----:B------:R-:W1:Y:S01]  /*1450*/  LDS.128 R32, [R46+0x480] ;  /* 0x000480002e207984 */ /* 0x000e620000000c00 */
[----:B------:R-:W-:Y:S01]  /*1460*/  FADD.FTZ R28, R24, R29 ;  /* 0x0000001d181c7221 */ /* 0x000fe20000010000 */
[----:B------:R-:W-:Y:S01]  /*1470*/  FADD.FTZ R29, R25, R30 ;  /* 0x0000001e191d7221 */ /* 0x000fe20000010000 */
[----:B---3--:R-:W-:Y:S01]  /*1480*/  FADD.FTZ R47, R43, R12 ;  /* 0x0000000c2b2f7221 */ /* 0x008fe20000010000 */
[----:B------:R-:W2:Y:S01]  /*1490*/  LDS.128 R24, [R46+0x540] ;  /* 0x000540002e187984 */ /* 0x000ea20000000c00 */
[----:B------:R-:W-:Y:S01]  /*14a0*/  FADD.FTZ R42, R42, R31 ;  /* 0x0000001f2a2a7221 */ /* 0x000fe20000010000 */
[----:B------:R-:W-:Y:S01]  /*14b0*/  FADD.FTZ R12, R28, R13 ;  /* 0x0000000d1c0c7221 */ /* 0x000fe20000010000 */
[----:B------:R-:W-:Y:S01]  /*14c0*/  FADD.FTZ R43, R29, R14 ;  /* 0x0000000e1d2b7221 */ /* 0x000fe20000010000 */
[----:B----4-:R-:W-:Y:S01]  /*14d0*/  FADD.FTZ R47, R47, R16 ;  /* 0x000000102f2f7221 */ /* 0x010fe20000010000 */
[----:B------:R-:W3:Y:S01]  /*14e0*/  LDS.128 R28, [R46+0x600] ;  /* 0x000600002e1c7984 */ /* 0x000ee20000000c00 */
[----:B------:R-:W-:Y:S01]  /*14f0*/  FADD.FTZ R42, R42, R15 ;  /* 0x0000000f2a2a7221 */ /* 0x000fe20000010000 */
[----:B------:R-:W-:Y:S01]  /*1500*/  FADD.FTZ R16, R12, R17 ;  /* 0x000000110c107221 */ /* 0x000fe20000010000 */
[----:B------:R-:W-:Y:S01]  /*1510*/  FADD.FTZ R43, R43, R18 ;  /* 0x000000122b2b7221 */ /* 0x000fe20000010000 */
[----:B------:R-:W4:Y:S01]  /*1520*/  LDS.128 R12, [R46+0x6c0] ;  /* 0x0006c0002e0c7984 */ /* 0x000f220000000c00 */
[----:B------:R-:W-:Y:S01]  /*1530*/  FADD.FTZ R42, R42, R19 ;  /* 0x000000132a2a7221 */ /* 0x000fe20000010000 */
[----:B-----5:R-:W-:Y:S01]  /*1540*/  FADD.FTZ R47, R47, R20 ;  /* 0x000000142f2f7221 */ /* 0x020fe20000010000 */
[----:B------:R-:W-:Y:S01]  /*1550*/  FADD.FTZ R20, R16, R21 ;  /* 0x0000001510147221 */ /* 0x000fe20000010000 */
[----:B------:R-:W-:Y:S01]  /*1560*/  FADD.FTZ R43, R43, R22 ;  /* 0x000000162b2b7221 */ /* 0x000fe20000010000 */
[----:B------:R-:W5:Y:S01]  /*1570*/  LDS.128 R16, [R46+0x780] ;  /* 0x000780002e107984 */ /* 0x000f620000000c00 */
[----:B------:R-:W-:Y:S01]  /*1580*/  FADD.FTZ R42, R42, R23 ;  /* 0x000000172a2a7221 */ /* 0x000fe20000010000 */
[----:B-1----:R-:W-:Y:S01]  /*1590*/  FADD.FTZ R47, R47, R32 ;  /* 0x000000202f2f7221 */ /* 0x002fe20000010000 */
[----:B------:R-:W-:Y:S01]  /*15a0*/  FADD.FTZ R32, R20, R33 ;  /* 0x0000002114207221 */ /* 0x000fe20000010000 */
[----:B------:R-:W-:Y:S01]  /*15b0*/  FADD.FTZ R43, R43, R34 ;  /* 0x000000222b2b7221 */ /* 0x000fe20000010000 */
[----:B------:R-:W-:Y:S01]  /*15c0*/  FADD.FTZ R42, R42, R35 ;  /* 0x000000232a2a7221 */ /* 0x000fe20000010000 */
[----:B------:R-:W1:Y:S01]  /*15d0*/  LDS.128 R20, [R46+0x840] ;  /* 0x000840002e147984 */ /* 0x000e620000000c00 */
[----:B--2---:R-:W-:Y:S01]  /*15e0*/  FADD.FTZ R33, R47, R24 ;  /* 0x000000182f217221 */ /* 0x004fe20000010000 */
[----:B------:R-:W-:Y:S01]  /*15f0*/  FADD.FTZ R32, R32, R25 ;  /* 0x0000001920207221 */ /* 0x000fe20000010000 */
[----:B------:R-:W-:Y:S01]  /*1600*/  FADD.FTZ R43, R43, R26 ;  /* 0x0000001a2b2b7221 */ /* 0x000fe20000010000 */
[----:B------:R-:W-:Y:S01]  /*1610*/  FADD.FTZ R42, R42, R27 ;  /* 0x0000001b2a2a7221 */ /* 0x000fe20000010000 */
[----:B---3--:R-:W-:Y:S01]  /*1620*/  FADD.FTZ R47, R33, R28 ;  /* 0x0000001c212f7221 */ /* 0x008fe20000010000 */
[----:B------:R-:W2:Y:S01]  /*1630*/  LDS.128 R24, [R46+0x900] ;  /* 0x000900002e187984 */ /* 0x000ea20000000c00 */
[----:B------:R-:W-:Y:S01]  /*1640*/  FADD.FTZ R28, R32, R29 ;  /* 0x0000001d201c7221 */ /* 0x000fe20000010000 */
[----:B------:R-:W-:Y:S01]  /*1650*/  FADD.FTZ R52, R42, R31 ;  /* 0x0000001f2a347221 */ /* 0x000fe20000010000 */
[----:B------:R-:W-:Y:S01]  /*1660*/  FADD.FTZ R43, R43, R30 ;  /* 0x0000001e2b2b7221 */ /* 0x000fe20000010000 */
[----:B------:R-:W3:Y:S01]  /*1670*/  LDS.128 R32, [R46+0x9c0] ;  /* 0x0009c0002e207984 */ /* 0x000ee20000000c00 */
[----:B----4-:R-:W-:Y:S01]  /*1680*/  FADD.FTZ R42, R28, R13 ;  /* 0x0000000d1c2a7221 */ /* 0x010fe20000010000 */
[----:B------:R-:W-:Y:S01]  /*1690*/  FADD.FTZ R47, R47, R12 ;  /* 0x0000000c2f2f7221 */ /* 0x000fe20000010000 */
[----:B------:R-:W-:Y:S01]  /*16a0*/  FADD.FTZ R43, R43, R14 ;  /* 0x0000000e2b2b7221 */ /* 0x000fe20000010000 */
[----:B------:R-:W4:Y:S01]  /*16b0*/  LDS.128 R28, [R46+0xa80] ;  /* 0x000a80002e1c7984 */ /* 0x000f220000000c00 */
[----:B------:R-:W-:Y:S01]  /*16c0*/  FADD.FTZ R52, R52, R15 ;  /* 0x0000000f34347221 */ /* 0x000fe20000010000 */
[----:B-----5:R-:W-:Y:S01]  /*16d0*/  FADD.FTZ R42, R42, R17 ;  /* 0x000000112a2a7221 */ /* 0x020fe20000010000 */
[----:B------:R-:W-:Y:S01]  /*16e0*/  FADD.FTZ R43, R43, R18 ;  /* 0x000000122b2b7221 */ /* 0x000fe20000010000 */
[----:B------:R-:W-:Y:S01]  /*16f0*/  FADD.FTZ R47, R47, R16 ;  /* 0x000000102f2f7221 */ /* 0x000fe20000010000 */
[----:B------:R-:W-:Y:S01]  /*1700*/  FADD.FTZ R52, R52, R19 ;  /* 0x0000001334347221 */ /* 0x000fe20000010000 */
[----:B------:R-:W5:Y:S04]  /*1710*/  LDS.128 R12, [R46+0xb40] ;  /* 0x000b40002e0c7984 */ /* 0x000f680000000c00 */
[----:B------:R-:W0:Y:S01]  /*1720*/  LDS.128 R16, [R46+0xc00] ;  /* 0x000c00002e107984 */ /* 0x000e220000000c00 */
[----:B-1----:R-:W-:Y:S01]  /*1730*/  FADD.FTZ R42, R42, R21 ;  /* 0x000000152a2a7221 */ /* 0x002fe20000010000 */
[----:B------:R-:W-:Y:S01]  /*1740*/  FADD.FTZ R21, R43, R22 ;  /* 0x000000162b157221 */ /* 0x000fe20000010000 */
[----:B------:R-:W-:Y:S01]  /*1750*/  FADD.FTZ R47, R47, R20 ;  /* 0x000000142f2f7221 */ /* 0x000fe20000010000 */
[----:B------:R-:W-:Y:S01]  /*1760*/  FADD.FTZ R52, R52, R23 ;  /* 0x0000001734347221 */ /* 0x000fe20000010000 */
[----:B--2---:R-:W-:-:S02]  /*1770*/  FADD.FTZ R42, R42, R25 ;  /* 0x000000192a2a7221 */ /* 0x004fc40000010000 */
[----:B------:R-:W-:Y:S01]  /*1780*/  FADD.FTZ R43, R47, R24 ;  /* 0x000000182f2b7221 */ /* 0x000fe20000010000 */
[----:B------:R-:W-:Y:S01]  /*1790*/  FADD.FTZ R25, R21, R26 ;  /* 0x0000001a15197221 */ /* 0x000fe20000010000 */
[----:B------:R-:W-:Y:S01]  /*17a0*/  FADD.FTZ R52, R52, R27 ;  /* 0x0000001b34347221 */ /* 0x000fe20000010000 */
[----:B------:R-:W1:Y:S01]  /*17b0*/  LDS.128 R20, [R46+0xcc0] ;  /* 0x000cc0002e147984 */ /* 0x000e620000000c00 */
[----:B---3--:R-:W-:Y:S01]  /*17c0*/  FADD.FTZ R43, R43, R32 ;  /* 0x000000202b2b7221 */ /* 0x008fe20000010000 */
[----:B------:R-:W-:Y:S01]  /*17d0*/  FADD.FTZ R42, R42, R33 ;  /* 0x000000212a2a7221 */ /* 0x000fe20000010000 */
[----:B------:R-:W-:Y:S01]  /*17e0*/  FADD.FTZ R25, R25, R34 ;  /* 0x0000002219197221 */ /* 0x000fe20000010000 */
[----:B------:R-:W-:Y:S01]  /*17f0*/  FADD.FTZ R52, R52, R35 ;  /* 0x0000002334347221 */ /* 0x000fe20000010000 */
[----:B----4-:R-:W-:Y:S01]  /*1800*/  FADD.FTZ R47, R43, R28 ;  /* 0x0000001c2b2f7221 */ /* 0x010fe20000010000 */
[----:B------:R-:W2:Y:S01]  /*1810*/  LDS.128 R32, [R46+0xd80] ;  /* 0x000d80002e207984 */ /* 0x000ea20000000c00 */
[----:B------:R-:W-:Y:S01]  /*1820*/  FADD.FTZ R43, R25, R30 ;  /* 0x0000001e192b7221 */ /* 0x000fe20000010000 */
[----:B------:R-:W-:Y:S01]  /*1830*/  FADD.FTZ R42, R42, R29 ;  /* 0x0000001d2a2a7221 */ /* 0x000fe20000010000 */
[----:B------:R-:W-:Y:S01]  /*1840*/  FADD.FTZ R52, R52, R31 ;  /* 0x0000001f34347221 */ /* 0x000fe20000010000 */
[----:B------:R-:W3:Y:S01]  /*1850*/  LDS.128 R24, [R46+0xe40] ;  /* 0x000e40002e187984 */ /* 0x000ee20000000c00 */
[----:B-----5:R-:W-:Y:S01]  /*1860*/  FADD.FTZ R47, R47, R12 ;  /* 0x0000000c2f2f7221 */ /* 0x020fe20000010000 */
[----:B------:R-:W-:Y:S01]  /*1870*/  FADD.FTZ R42, R42, R13 ;  /* 0x0000000d2a2a7221 */ /* 0x000fe20000010000 */
[----:B------:R-:W-:Y:S01]  /*1880*/  FADD.FTZ R43, R43, R14 ;  /* 0x0000000e2b2b7221 */ /* 0x000fe20000010000 */
[----:B------:R-:W4:Y:S01]  /*1890*/  LDS.128 R28, [R46+0xf00] ;  /* 0x000f00002e1c7984 */ /* 0x000f220000000c00 */
[----:B0-----:R-:W-:Y:S01]  /*18a0*/  FADD.FTZ R47, R47, R16 ;  /* 0x000000102f2f7221 */ /* 0x001fe20000010000 */
[----:B------:R-:W-:Y:S01]  /*18b0*/  FADD.FTZ R42, R42, R17 ;  /* 0x000000112a2a7221 */ /* 0x000fe20000010000 */
[----:B------:R-:W-:Y:S01]  /*18c0*/  FADD.FTZ R17, R43, R18 ;  /* 0x000000122b117221 */ /* 0x000fe20000010000 */
[----:B------:R-:W-:-:S02]  /*18d0*/  FADD.FTZ R52, R52, R15 ;  /* 0x0000000f34347221 */ /* 0x000fc40000010000 */
[----:B------:R-:W0:Y:S02]  /*18e0*/  LDS.128 R12, [R46+0xfc0] ;  /* 0x000fc0002e0c7984 */ /* 0x000e240000000c00 */
        /* <DEDUP_REMOVED lines=10> */
[----:B------:R-:W2:Y:S01]  /*1990*/  LDS.128 R20, [R46+0x1140] ;  /* 0x001140002e147984 */ /* 0x000ea20000000c00 */
[----:B---3--:R-:W-:Y:S01]  /*19a0*/  FADD.FTZ R47, R43, R24 ;  /* 0x000000182b2f7221 */ /* 0x008fe20000010000 */
[----:B------:R-:W-:Y:S01]  /*19b0*/  FADD.FTZ R43, R33, R26 ;  /* 0x0000001a212b7221 */ /* 0x000fe20000010000 */
[----:B------:R-:W-:Y:S01]  /*19c0*/  FADD.FTZ R42, R42, R25 ;  /* 0x000000192a2a7221 */ /* 0x000fe20000010000 */
[----:B------:R-:W3:Y:S01]  /*19d0*/  LDS.128 R32, [R46+0x1200] ;  /* 0x001200002e207984 */ /* 0x000ee20000000c00 */
[----:B------:R-:W-:Y:S01]  /*19e0*/  FADD.FTZ R52, R52, R27 ;  /* 0x0000001b34347221 */ /* 0x000fe20000010000 */
[----:B----4-:R-:W-:Y:S01]  /*19f0*/  FADD.FTZ R47, R47, R28 ;  /* 0x0000001c2f2f7221 */ /* 0x010fe20000010000 */
[----:B------:R-:W-:Y:S01]  /*1a00*/  FADD.FTZ R42, R42, R29 ;  /* 0x0000001d2a2a7221 */ /* 0x000fe20000010000 */
[----:B------:R-:W4:Y:S01]  /*1a10*/  LDS.128 R24, [R46+0x12c0] ;  /* 0x0012c0002e187984 */ /* 0x000f220000000c00 */
[----:B------:R-:W-:Y:S01]  /*1a20*/  FADD.FTZ R43, R43, R30 ;  /* 0x0000001e2b2b7221 */ /* 0x000fe20000010000 */
[----:B------:R-:W-:Y:S01]  /*1a30*/  FADD.FTZ R52, R52, R31 ;  /* 0x0000001f34347221 */ /* 0x000fe20000010000 */
[----:B0-----:R-:W-:Y:S01]  /*1a40*/  FADD.FTZ R47, R47, R12 ;  /* 0x0000000c2f2f7221 */ /* 0x001fe20000010000 */
[----:B------:R-:W-:Y:S01]  /*1a50*/  FADD.FTZ R42, R42, R13 ;  /* 0x0000000d2a2a7221 */ /* 0x000fe20000010000 */
[----:B------:R-:W-:Y:S01]  /*1a60*/  FADD.FTZ R43, R43, R14 ;  /* 0x0000000e2b2b7221 */ /* 0x000fe20000010000 */
[----:B------:R-:W-:Y:S01]  /*1a70*/  FADD.FTZ R52, R52, R15 ;  /* 0x0000000f34347221 */ /* 0x000fe20000010000 */
[----:B------:R-:W-:Y:S04]  /*1a80*/  LDS.128 R28, [R46+0x15c0] ;  /* 0x0015c0002e1c7984 */ /* 0x000fe80000000c00 */
[----:B------:R-:W0:Y:S01]  /*1a90*/  LDS.128 R12, [R46+0x1380] ;  /* 0x001380002e0c7984 */ /* 0x000e220000000c00 */
[----:B-1----:R-:W-:Y:S01]  /*1aa0*/  FADD.FTZ R47, R47, R16 ;  /* 0x000000102f2f7221 */ /* 0x002fe20000010000 */
[----:B------:R-:W-:Y:S01]  /*1ab0*/  FADD.FTZ R42, R42, R17 ;  /* 0x000000112a2a7221 */ /* 0x000fe20000010000 */
[----:B------:R-:W-:Y:S01]  /*1ac0*/  FADD.FTZ R43, R43, R18 ;  /* 0x000000122b2b7221 */ /* 0x000fe20000010000 */
[----:B------:R-:W-:-:S02]  /*1ad0*/  FADD.FTZ R52, R52, R19 ;  /* 0x0000001334347221 */ /* 0x000fc40000010000 */
        /* <DEDUP_REMOVED lines=11> */
[----:B------:R-:W-:Y:S01]  /*1b90*/  FADD.FTZ R42, R42, R25 ;  /* 0x000000192a2a7221 */ /* 0x000fe20000010000 */
[----:B------:R-:W-:Y:S01]  /*1ba0*/  FADD.FTZ R47, R33, R26 ;  /* 0x0000001a212f7221 */ /* 0x000fe20000010000 */
[----:B------:R-:W-:Y:S01]  /*1bb0*/  FADD.FTZ R52, R52, R27 ;  /* 0x0000001b34347221 */ /* 0x000fe20000010000 */
[----:B------:R-:W-:Y:S04]  /*1bc0*/  LDS.128 R32, [R46+0x1740] ;  /* 0x001740002e207984 */ /* 0x000fe80000000c00 */
[----:B------:R-:W3:Y:S01]  /*1bd0*/  LDS.128 R24, [R46+0x1680] ;  /* 0x001680002e187984 */ /* 0x000ee20000000c00 */
[----:B0-----:R-:W-:Y:S01]  /*1be0*/  FADD.FTZ R43, R43, R12 ;  /* 0x0000000c2b2b7221 */ /* 0x001fe20000010000 */
[----:B------:R-:W-:Y:S01]  /*1bf0*/  FADD.FTZ R42, R42, R13 ;  /* 0x0000000d2a2a7221 */ /* 0x000fe20000010000 */
[----:B------:R-:W-:Y:S01]  /*1c00*/  FADD.FTZ R47, R47, R14 ;  /* 0x0000000e2f2f7221 */ /* 0x000fe20000010000 */
[----:B------:R-:W-:Y:S01]  /*1c10*/  FADD.FTZ R52, R52, R15 ;  /* 0x0000000f34347221 */ /* 0x000fe20000010000 */
[----:B-1----:R-:W-:Y:S01]  /*1c20*/  FADD.FTZ R43, R43, R16 ;  /* 0x000000102b2b7221 */ /* 0x002fe20000010000 */
[----:B------:R-:W-:Y:S01]  /*1c30*/  FADD.FTZ R42, R42, R17 ;  /* 0x000000112a2a7221 */ /* 0x000fe20000010000 */
[----:B------:R-:W-:Y:S01]  /*1c40*/  FADD.FTZ R47, R47, R18 ;  /* 0x000000122f2f7221 */ /* 0x000fe20000010000 */
[----:B------:R-:W-:Y:S01]  /*1c50*/  FADD.FTZ R52, R52, R19 ;  /* 0x0000001334347221 */ /* 0x000fe20000010000 */
[----:B--2---:R-:W-:Y:S01]  /*1c60*/  FADD.FTZ R43, R43, R20 ;  /* 0x000000142b2b7221 */ /* 0x004fe20000010000 */
[----:B------:R-:W-:Y:S01]  /*1c70*/  FADD.FTZ R42, R42, R21 ;  /* 0x000000152a2a7221 */ /* 0x000fe20000010000 */
[----:B------:R-:W-:Y:S01]  /*1c80*/  FADD.FTZ R47, R47, R22 ;  /* 0x000000162f2f7221 */ /* 0x000fe20000010000 */
[----:B------:R-:W-:Y:S01]  /*1c90*/  FADD.FTZ R52, R52, R23 ;  /* 0x0000001734347221 */ /* 0x000fe20000010000 */
[----:B------:R-:W-:Y:S01]  /*1ca0*/  FADD.FTZ R43, R43, R28 ;  /* 0x0000001c2b2b7221 */ /* 0x000fe20000010000 */
[----:B------:R-:W-:Y:S01]  /*1cb0*/  FADD.FTZ R42, R42, R29 ;  /* 0x0000001d2a2a7221 */ /* 0x000fe20000010000 */
[----:B------:R-:W-:Y:S01]  /*1cc0*/  FADD.FTZ R47, R47, R30 ;  /* 0x0000001e2f2f7221 */ /* 0x000fe20000010000 */
[----:B------:R-:W-:Y:S01]  /*1cd0*/  FADD.FTZ R52, R52, R31 ;  /* 0x0000001f34347221 */ /* 0x000fe20000010000 */
[----:B---3--:R-:W-:Y:S01]  /*1ce0*/  FADD.FTZ R43, R43, R24 ;  /* 0x000000182b2b7221 */ /* 0x008fe20000010000 */
[----:B------:R-:W-:Y:S01]  /*1cf0*/  FADD.FTZ R42, R42, R25 ;  /* 0x000000192a2a7221 */ /* 0x000fe20000010000 */
[----:B------:R-:W-:Y:S01]  /*1d00*/  FADD.FTZ R47, R47, R26 ;  /* 0x0000001a2f2f7221 */ /* 0x000fe20000010000 */
[----:B------:R-:W-:Y:S01]  /*1d10*/  FADD.FTZ R52, R52, R27 ;  /* 0x0000001b34347221 */ /* 0x000fe20000010000 */
[----:B------:R-:W-:Y:S01]  /*1d20*/  FADD.FTZ R24, R43, R32 ;  /* 0x000000202b187221 */ /* 0x000fe20000010000 */
[----:B------:R-:W-:Y:S01]  /*1d30*/  FADD.FTZ R25, R42, R33 ;  /* 0x000000212a197221 */ /* 0x000fe20000010000 */
[----:B------:R-:W-:Y:S01]  /*1d40*/  FADD.FTZ R26, R47, R34 ;  /* 0x000000222f1a7221 */ /* 0x000fe20000010000 */
[----:B------:R-:W-:-:S07]  /*1d50*/  FADD.FTZ R27, R52, R35 ;  /* 0x00000023341b7221 */ /* 0x000fce0000010000 */
.L_x_9:
[----:B------:R-:W-:Y:S05]  /*1d60*/  BSYNC B0 ;  /* 0x0000000000007941 */ /* 0x000fea0003800000 */
.L_x_8:
[----:B------:R-:W1:Y:S01]  /*1d70*/  LDC R12, c[0x0][0xc] ;  /* 0x00000300ff0c7b82 */ /* 0x000e620000000800 */
[----:B------:R-:W-:Y:S01]  /*1d80*/  IMAD R13, R2, 0xc, R45 ;  /* 0x0000000c020d7824 */ /* 0x000fe200078e022d */
[----:B------:R-:W-:Y:S01]  /*1d90*/  BSSY B0, `(.L_x_10) ;  /* 0x0000013000007945 */ /* 0x000fe20003800000 */
[----:B------:R-:W-:-:S05]  /*1da0*/  PRMT R2, R38, 0x7632, R2 ;  /* 0x0000763226027816 */ /* 0x000fca0000000002 */
[----:B------:R-:W2:Y:S01]  /*1db0*/  LDC.64 R16, c[0x0][0x268] ;  /* 0x00009a00ff107b82 */ /* 0x000ea20000000a00 */
[----:B-1----:R-:W-:Y:S01]  /*1dc0*/  ISETP.GE.U32.AND P0, PT, R12, 0x2, PT ;  /* 0x000000020c00780c */ /* 0x002fe20003f06070 */
[----:B--2---:R-:W-:Y:S01]  /*1dd0*/  IMAD.WIDE R16, R13, 0x4, R16 ;  /* 0x000000040d107825 */ /* 0x004fe200078e0210 */
[----:B------:R-:W-:Y:S11]  /*1de0*/  @P4 BRA `(.L_x_11) ;  /* 0x0000000000344947 */ /* 0x000ff60003800000 */
[----:B------:R-:W1:Y:S01]  /*1df0*/  LDC.64 R14, c[0x0][0x288] ;  /* 0x0000a200ff0e7b82 */ /* 0x000e620000000a00 */
[----:B------:R-:W-:Y:S01]  /*1e00*/  MOV R19, UR6 ;  /* 0x0000000600137c02 */ /* 0x000fe20008000f00 */
[----:B------:R2:W-:Y:S01]  /*1e10*/  REDG.E.ADD.F32.FTZ.RN.STRONG.GPU desc[UR14][R16.64], R24 ;  /* 0x00000018100079a6 */ /* 0x0005e2000c10f38e */
[----:B------:R-:W-:Y:S02]  /*1e20*/  MOV R23, UR12 ;  /* 0x0000000c00177c02 */ /* 0x000fe40008000f00 */
[-C--:B------:R-:W-:Y:S02]  /*1e30*/  LEA R18, P4, R19, R16.reuse, 0x2 ;  /* 0x0000001013127211 */ /* 0x080fe400078810ff */
[----:B------:R-:W-:Y:S02]  /*1e40*/  LEA R22, P6, R23, R16, 0x2 ;  /* 0x0000001017167211 */ /* 0x000fe400078c10ff */
[C---:B------:R-:W-:Y:S02]  /*1e50*/  IADD3.X R19, R17.reuse, UR11, RZ, P4, !PT ;  /* 0x0000000b11137c10 */ /* 0x040fe4000a7fe4ff */
[----:B------:R-:W-:-:S03]  /*1e60*/  IADD3.X R23, R17, UR10, RZ, P6, !PT ;  /* 0x0000000a11177c10 */ /* 0x000fc6000b7fe4ff */
[----:B------:R2:W-:Y:S01]  /*1e70*/  REDG.E.ADD.F32.FTZ.RN.STRONG.GPU desc[UR14][R18.64], R25 ;  /* 0x00000019120079a6 */ /* 0x0005e2000c10f38e */
[----:B-1----:R-:W-:-:S04]  /*1e80*/  LEA R20, P5, R14, R16, 0x2 ;  /* 0x000000100e147211 */ /* 0x002fc800078a10ff */
[----:B------:R-:W-:-:S05]  /*1e90*/  LEA.HI.X R21, R14, R17, R15, 0x2, P5 ;  /* 0x000000110e157211 */ /* 0x000fca00028f140f */
[----:B------:R2:W-:Y:S04]  /*1ea0*/  REDG.E.ADD.F32.FTZ.RN.STRONG.GPU desc[UR14][R20.64], R26 ;  /* 0x0000001a140079a6 */ /* 0x0005e8000c10f38e */
[----:B------:R2:W-:Y:S02]  /*1eb0*/  REDG.E.ADD.F32.FTZ.RN.STRONG.GPU desc[UR14][R22.64], R27 ;  /* 0x0000001b160079a6 */ /* 0x0005e4000c10f38e */
.L_x_11:
[----:B------:R-:W-:Y:S05]  /*1ec0*/  BSYNC B0 ;  /* 0x0000000000007941 */ /* 0x000fea0003800000 */
.L_x_10:
[----:B--2---:R-:W-:Y:S02]  /*1ed0*/  PRMT R26, R37, 0x7632, R26 ;  /* 0x00007632251a7816 */ /* 0x004fe4000000001a */
[----:B------:R-:W-:Y:S02]  /*1ee0*/  PRMT R25, R39, 0x7632, R25 ;  /* 0x0000763227197816 */ /* 0x000fe40000000019 */
[----:B------:R-:W-:Y:S01]  /*1ef0*/  PRMT R13, R36, 0x7632, R13 ;  /* 0x00007632240d7816 */ /* 0x000fe2000000000d */
[----:B------:R-:W-:Y:S06]  /*1f00*/  @!P0 BRA `(.L_x_12) ;  /* 0x0000001000908947 */ /* 0x000fec0003800000 */
[----:B------:R-:W1:Y:S01]  /*1f10*/  LDC R14, c[0x0][0x10] ;  /* 0x00000400ff0e7b82 */ /* 0x000e620000000800 */
[----:B------:R-:W2:Y:S01]  /*1f20*/  S2R R15, SR_CTAID.Y ;  /* 0x00000000000f7919 */ /* 0x000ea20000002600 */
[----:B------:R-:W-:-:S06]  /*1f30*/  ULOP3.LUT UR8, UR4, 0x1, URZ, 0xc0, !UPT ;  /* 0x0000000104087892 */ /* 0x000fcc000f8ec03f */
[----:B------:R-:W3:Y:S08]  /*1f40*/  LDC.64 R16, c[0x0][0x258] ;  /* 0x00009600ff107b82 */ /* 0x000ef00000000a00 */
[----:B------:R-:W4:Y:S01]  /*1f50*/  LDC.64 R28, c[0x0][0x260] ;  /* 0x00009800ff1c7b82 */ /* 0x000f220000000a00 */
[----:B-1----:R-:W-:-:S04]  /*1f60*/  IMAD R18, R14, UR8, RZ ;  /* 0x000000080e127c24 */ /* 0x002fc8000f8e02ff */
[C---:B------:R-:W-:Y:S01]  /*1f70*/  IMAD R20, R18.reuse, R12, RZ ;  /* 0x0000000c12147224 */ /* 0x040fe200078e02ff */
[----:B--2---:R-:W-:-:S04]  /*1f80*/  IADD3 R19, R18, R15, RZ ;  /* 0x0000000f12137210 */ /* 0x004fc80007ffe0ff */
[----:B------:R-:W-:Y:S01]  /*1f90*/  SHF.L.U32 R21, R20, 0x1, RZ ;  /* 0x0000000114157819 */ /* 0x000fe200000006ff */
[----:B---3--:R-:W-:-:S04]  /*1fa0*/  IMAD.WIDE.U32 R16, R19, 0x4, R16 ;  /* 0x0000000413107825 */ /* 0x008fc800078e0010 */
[----:B----4-:R-:W-:Y:S01]  /*1fb0*/  IMAD.WIDE R28, R21, 0x4, R28 ;  /* 0x00000004151c7825 */ /* 0x010fe200078e021c */
[----:B------:R-:W-:Y:S06]  /*1fc0*/  @P3 BRA `(.L_x_13) ;  /* 0x0000000000683947 */ /* 0x000fec0003800000 */
[----:B------:R-:W1:Y:S01]  /*1fd0*/  S2R R10, SR_LANEID ;  /* 0x00000000000a7919 */ /* 0x000e620000000000 */
[----:B------:R-:W-:Y:S01]  /*1fe0*/  VOTEU.ANY UR9, UPT, PT ;  /* 0x0000000000097886 */ /* 0x000fe200038e0100 */
[----:B------:R-:W-:Y:S01]  /*1ff0*/  ULOP3.LUT UP0, URZ, UR4, 0x2, URZ, 0xc0, !UPT ;  /* 0x00000002043f7892 */ /* 0x000fe2000f80c03f */
[----:B------:R-:W-:Y:S01]  /*2000*/  IMAD R19, R14, UR16, R15 ;  /* 0x000000100e137c24 */ /* 0x000fe2000f8e020f */
[----:B------:R-:W-:Y:S01]  /*2010*/  UFLO.U32 UR17, UR9 ;  /* 0x00000009001172bd */ /* 0x000fe200080e0000 */
[----:B------:R-:W-:Y:S01]  /*2020*/  UMOV UR8, 0x1 ;  /* 0x0000000100087882 */ /* 0x000fe20000000000 */
[----:B------:R-:W-:Y:S01]  /*2030*/  UPOPC UR9, UR9 ;  /* 0x00000009000972bf */ /* 0x000fe20008000000 */
[----:B------:R-:W-:Y:S01]  /*2040*/  IMAD.WIDE.U32 R18, R19, 0x8, R28 ;  /* 0x0000000813127825 */ /* 0x000fe200078e001c */
[----:B------:R-:W-:-:S04]  /*2050*/  USEL UR8, UR8, 0xffffffff, !UP0 ;  /* 0xffffffff08087887 */ /* 0x000fc8000c000000 */
[----:B------:R-:W-:Y:S01]  /*2060*/  UIMAD UR8, UR8, UR9, URZ ;  /* 0x00000009080872a4 */ /* 0x000fe2000f8e023f */
[----:B------:R2:W-:Y:S05]  /*2070*/  STG.E.64 desc[UR14][R18.64], R8 ;  /* 0x0000000812007986 */ /* 0x0005ea000c101b0e */
[----:B------:R-:W-:Y:S02]  /*2080*/  MOV R23, UR8 ;  /* 0x0000000800177c02 */ /* 0x000fe40008000f00 */
[----:B-1----:R-:W-:-:S13]  /*2090*/  ISETP.EQ.U32.AND P0, PT, R10, UR17, PT ;  /* 0x000000110a007c0c */ /* 0x002fda000bf02070 */
[----:B------:R-:W-:Y:S06]  /*20a0*/  @P0 MEMBAR.ALL.GPU ;  /* 0x0000000000000992 */ /* 0x000fec000000a000 */
[----:B------:R-:W-:-:S00]  /*20b0*/  @P0 ERRBAR ;  /* 0x00000000000009ab */ /* 0x000fc00000000000 */
[----:B------:R-:W-:Y:S06]  /*20c0*/  @P0 CGAERRBAR ;  /* 0x00000000000005ab */ /* 0x000fec0000000000 */
[----:B------:R2:W-:Y:S01]  /*20d0*/  @P0 REDG.E.ADD.S32.STRONG.GPU desc[UR14][R16.64], R23 ;  /* 0x000000171000098e */ /* 0x0005e2000c10e38e */
[----:B------:R-:W-:-:S04]  /*20e0*/  PLOP3.LUT P0, PT, PT, PT, UP0, 0x80, 0x0 ;  /* 0x000000000000781c */ /* 0x000fc80003f0f008 */
[----:B------:R-:W-:-:S04]  /*20f0*/  SEL R21, R12, RZ, !P0 ;  /* 0x000000ff0c157207 */ /* 0x000fc80004000000 */
[----:B------:R-:W-:-:S13]  /*2100*/  ISETP.NE.AND P0, PT, R21, -0x1, PT ;  /* 0xffffffff1500780c */ /* 0x000fda0003f05270 */
[----:B--2---:R-:W-:Y:S05]  /*2110*/  @!P0 BRA `(.L_x_13) ;  /* 0x0000000000148947 */ /* 0x004fea0003800000 */
.L_x_14:
[----:B------:R-:W2:Y:S04]  /*2120*/  LDG.E.STRONG.GPU R18, desc[UR14][R16.64] ;  /* 0x0000000e10127981 */ /* 0x000ea8000c1ef900 */
[----:B--2---:R-:W-:Y:S01]  /*2130*/  CCTL.IVALL ;  /* 0x00000000ff00798f */ /* 0x004fe20002000000 */
[----:B------:R-:W-:Y:S05]  /*2140*/  YIELD ;  /* 0x0000000000007946 */ /* 0x000fea0003800000 */
[----:B------:R-:W-:-:S13]  /*2150*/  ISETP.NE.AND P0, PT, R18, R21, PT ;  /* 0x000000151200720c */ /* 0x000fda0003f05270 */
[----:B------:R-:W-:Y:S05]  /*2160*/  @P0 BRA `(.L_x_14) ;  /* 0xfffffffc00ec0947 */ /* 0x000fea000383ffff */
.L_x_13:
[----:B------:R-:W-:Y:S01]  /*2170*/  ISETP.NE.AND P0, PT, R12, RZ, PT ;  /* 0x000000ff0c00720c */ /* 0x000fe20003f05270 */
[----:B------:R-:W-:Y:S05]  /*2180*/  WARPSYNC.ALL ;  /* 0x0000000000007948 */ /* 0x000fea0003800000 */
[----:B------:R-:W-:Y:S07]  /*2190*/  BAR.SYNC.DEFER_BLOCKING 0x0 ;  /* 0x0000000000007b1d */ /* 0x000fee0000010000 */
[----:B------:R-:W-:Y:S05]  /*21a0*/  @!P0 BRA `(.L_x_12) ;  /* 0x0000000c00e88947 */ /* 0x000fea0003800000 */
[----:B------:R-:W-:Y:S01]  /*21b0*/  IADD3 R16, R12, -0x1, RZ ;  /* 0xffffffff0c107810 */ /* 0x000fe20007ffe0ff */
[----:B------:R-:W-:-:S03]  /*21c0*/  HFMA2.MMA R27, -RZ, RZ, 0, 0 ;  /* 0x00000000ff1b7435 */ /* 0x000fc600000001ff */
[----:B------:R-:W-:-:S13]  /*21d0*/  ISETP.GE.U32.AND P0, PT, R16, 0x3, PT ;  /* 0x000000031000780c */ /* 0x000fda0003f06070 */
[----:B------:R-:W-:Y:S05]  /*21e0*/  @!P0 BRA `(.L_x_15) ;  /* 0x0000000c00688947 */ /* 0x000fea0003800000 */
[----:B------:R-:W-:Y:S02]  /*21f0*/  LOP3.LUT R17, R12, 0x3, RZ, 0xc0, !PT ;  /* 0x000000030c117812 */ /* 0x000fe400078ec0ff */
[----:B------:R-:W-:Y:S02]  /*2200*/  MOV R27, RZ ;  /* 0x000000ff001b7202 */ /* 0x000fe40000000f00 */
[----:B------:R-:W-:-:S04]  /*2210*/  IADD3 R24, -R17, R12, RZ ;  /* 0x0000000c11187210 */ /* 0x000fc80007ffe1ff */
[----:B------:R-:W-:-:S13]  /*2220*/  ISETP.GT.AND P0, PT, R24, RZ, PT ;  /* 0x000000ff1800720c */ /* 0x000fda0003f04270 */
[----:B------:R-:W-:Y:S05]  /*2230*/  @!P0 BRA `(.L_x_16) ;  /* 0x0000000800d88947 */ /* 0x000fea0003800000 */
[----:B------:R-:W-:Y:S02]  /*2240*/  ISETP.GT.AND P4, PT, R24, 0xc, PT ;  /* 0x0000000c1800780c */ /* 0x000fe40003f84270 */
[----:B------:R-:W-:-:S11]  /*2250*/  PLOP3.LUT P0, PT, PT, PT, PT, 0x80, 0x0 ;  /* 0x000000000000781c */ /* 0x000fd60003f0f070 */
[----:B------:R-:W-:Y:S05]  /*2260*/  @!P4 BRA `(.L_x_17) ;  /* 0x0000000400d0c947 */ /* 0x000fea0003800000 */
[----:B------:R-:W-:-:S13]  /*2270*/  PLOP3.LUT P0, PT, PT, PT, PT, 0x8, 0x0 ;  /* 0x000000000000781c */ /* 0x000fda0003f0e170 */
.L_x_18:
[----:B------:R-:W-:-:S13]  /*2280*/  ISETP.EQ.OR P6, PT, R27, UR16, P3 ;  /* 0x000000101b007c0c */ /* 0x000fda0009fc2670 */
[----:B------:R-:W-:-:S04]  /*2290*/  @!P6 IMAD R17, R14, R27, R15 ;  /* 0x0000001b0e11e224 */ /* 0x000fc800078e020f */
[----:B------:R-:W-:-:S06]  /*22a0*/  @!P6 IMAD.WIDE.U32 R16, R17, 0x8, R28 ;  /* 0x000000081110e825 */ /* 0x000fcc00078e001c */
[----:B------:R-:W0:Y:S01]  /*22b0*/  @!P6 LDG.E.64 R16, desc[UR14][R16.64] ;  /* 0x0000000e1010e981 */ /* 0x000e22000c1e1b00 */
[C---:B------:R-:W-:Y:S02]  /*22c0*/  IADD3 R19, R27.reuse, 0x1, RZ ;  /* 0x000000011b137810 */ /* 0x040fe40007ffe0ff */
[----:B------:R-:W-:Y:S02]  /*22d0*/  IADD3 R21, R27, 0x2, RZ ;  /* 0x000000021b157810 */ /* 0x000fe40007ffe0ff */
[----:B------:R-:W-:Y:S02]  /*22e0*/  ISETP.EQ.OR P4, PT, R19, UR16, P3 ;  /* 0x0000001013007c0c */ /* 0x000fe40009f82670 */
[----:B------:R-:W-:Y:S02]  /*22f0*/  ISETP.EQ.OR P5, PT, R21, UR16, P3 ;  /* 0x0000001015007c0c */ /* 0x000fe40009fa2670 */
[----:B------:R-:W-:-:S09]  /*2300*/  IADD3 R20, R27, 0x3, RZ ;  /* 0x000000031b147810 */ /* 0x000fd20007ffe0ff */
[C-C-:B------:R-:W-:Y:S02]  /*2310*/  @!P4 IMAD R19, R14.reuse, R19, R15.reuse ;  /* 0x000000130e13c224 */ /* 0x140fe400078e020f */
[----:B------:R-:W-:Y:S02]  /*2320*/  @!P5 IMAD R21, R14, R21, R15 ;  /* 0x000000150e15d224 */ /* 0x000fe400078e020f */
[----:B0-----:R-:W-:Y:S01]  /*2330*/  @!P6 FADD.FTZ R8, R8, R16 ;  /* 0x000000100808e221 */ /* 0x001fe20000010000 */
[----:B------:R-:W-:Y:S01]  /*2340*/  @!P6 FADD.FTZ R9, R9, R17 ;  /* 0x000000110909e221 */ /* 0x000fe20000010000 */
[----:B------:R-:W-:Y:S01]  /*2350*/  ISETP.EQ.OR P6, PT, R20, UR16, P3 ;  /* 0x0000001014007c0c */ /* 0x000fe20009fc2670 */
[----:B------:R-:W-:-:S04]  /*2360*/  @!P4 IMAD.WIDE.U32 R16, R19, 0x8, R28 ;  /* 0x000000081310c825 */ /* 0x000fc800078e001c */
[----:B------:R-:W-:Y:S02]  /*2370*/  @!P5 IMAD.WIDE.U32 R18, R21, 0x8, R28 ;  /* 0x000000081512d825 */ /* 0x000fe400078e001c */
[----:B------:R-:W2:Y:S04]  /*2380*/  @!P4 LDG.E.64 R16, desc[UR14][R16.64] ;  /* 0x0000000e1010c981 */ /* 0x000ea8000c1e1b00 */
[----:B------:R-:W3:Y:S02]  /*2390*/  @!P5 LDG.E.64 R18, desc[UR14][R18.64] ;  /* 0x0000000e1212d981 */ /* 0x000ee4000c1e1b00 */
[----:B------:R-:W-:-:S04]  /*23a0*/  @!P6 IMAD R21, R14, R20, R15 ;  /* 0x000000140e15e224 */ /* 0x000fc800078e020f */
[----:B------:R-:W-:-:S06]  /*23b0*/  @!P6 IMAD.WIDE.U32 R20, R21, 0x8, R28 ;  /* 0x000000081514e825 */ /* 0x000fcc00078e001c */
[----:B------:R-:W4:Y:S01]  /*23c0*/  @!P6 LDG.E.64 R20, desc[UR14][R20.64] ;  /* 0x0000000e1414e981 */ /* 0x000f22000c1e1b00 */
[C---:B------:R-:W-:Y:S02]  /*23d0*/  IADD3 R22, R27.reuse, 0x4, RZ ;  /* 0x000000041b167810 */ /* 0x040fe40007ffe0ff */
[C---:B------:R-:W-:Y:S02]  /*23e0*/  IADD3 R23, R27.reuse, 0x5, RZ ;  /* 0x000000051b177810 */ /* 0x040fe40007ffe0ff */
[----:B------:R-:W-:Y:S01]  /*23f0*/  IADD3 R30, R27, 0x6, RZ ;  /* 0x000000061b1e7810 */ /* 0x000fe20007ffe0ff */
[----:B--2---:R-:W-:Y:S01]  /*2400*/  @!P4 FADD.FTZ R8, R8, R16 ;  /* 0x000000100808c221 */ /* 0x004fe20000010000 */
[----:B------:R-:W-:Y:S01]  /*2410*/  @!P4 FADD.FTZ R9, R9, R17 ;  /* 0x000000110909c221 */ /* 0x000fe20000010000 */
[----:B------:R-:W-:Y:S02]  /*2420*/  ISETP.EQ.OR P4, PT, R22, UR16, P3 ;  /* 0x0000001016007c0c */ /* 0x000fe40009f82670 */
[----:B---3--:R-:W-:Y:S01]  /*2430*/  @!P5 FADD.FTZ R8, R8, R18 ;  /* 0x000000120808d221 */ /* 0x008fe20000010000 */
[----:B------:R-:W-:Y:S01]  /*2440*/  @!P5 FADD.FTZ R9, R9, R19 ;  /* 0x000000130909d221 */ /* 0x000fe20000010000 */
[----:B------:R-:W-:-:S09]  /*2450*/  ISETP.EQ.OR P5, PT, R23, UR16, P3 ;  /* 0x0000001017007c0c */ /* 0x000fd20009fa2670 */
[----:B------:R-:W-:Y:S02]  /*2460*/  @!P4 IMAD R17, R14, R22, R15 ;  /* 0x000000160e11c224 */ /* 0x000fe400078e020f */
[----:B----4-:R-:W-:Y:S01]  /*2470*/  @!P6 FADD.FTZ R8, R8, R20 ;  /* 0x000000140808e221 */ /* 0x010fe20000010000 */
[----:B------:R-:W-:Y:S01]  /*2480*/  @!P6 FADD.FTZ R9, R9, R21 ;  /* 0x000000150909e221 */ /* 0x000fe20000010000 */
[----:B------:R-:W-:Y:S01]  /*2490*/  ISETP.EQ.OR P6, PT, R30, UR16, P3 ;  /* 0x000000101e007c0c */ /* 0x000fe20009fc2670 */
[----:B------:R-:W-:-:S04]  /*24a0*/  @!P4 IMAD.WIDE.U32 R16, R17, 0x8, R28 ;  /* 0x000000081110c825 */ /* 0x000fc800078e001c */
[----:B------:R-:W-:Y:S02]  /*24b0*/  @!P5 IMAD R19, R14, R23, R15 ;  /* 0x000000170e13d224 */ /* 0x000fe400078e020f */
[----:B------:R-:W2:Y:S02]  /*24c0*/  @!P4 LDG.E.64 R16, desc[UR14][R16.64] ;  /* 0x0000000e1010c981 */ /* 0x000ea4000c1e1b00 */
[----:B------:R-:W-:-:S04]  /*24d0*/  @!P5 IMAD.WIDE.U32 R18, R19, 0x8, R28 ;  /* 0x000000081312d825 */ /* 0x000fc800078e001c */
[----:B------:R-:W-:Y:S02]  /*24e0*/  @!P6 IMAD R21, R14, R30, R15 ;  /* 0x0000001e0e15e224 */ /* 0x000fe400078e020f */
[----:B------:R-:W3:Y:S02]  /*24f0*/  @!P5 LDG.E.64 R18, desc[UR14][R18.64] ;  /* 0x0000000e1212d981 */ /* 0x000ee4000c1e1b00 */
        /* <DEDUP_REMOVED lines=65> */
[----:B------:R-:W-:Y:S02]  /*2910*/  IADD3 R24, R24, -0x10, RZ ;  /* 0xfffffff018187810 */ /* 0x000fe40007ffe0ff */
[----:B------:R-:W-:Y:S01]  /*2920*/  IADD3 R27, R27, 0x10, RZ ;  /* 0x000000101b1b7810 */ /* 0x000fe20007ffe0ff */
[----:B--2---:R-:W-:Y:S01]  /*2930*/  @!P4 FADD.FTZ R8, R8, R16 ;  /* 0x000000100808c221 */ /* 0x004fe20000010000 */
[----:B------:R-:W-:Y:S01]  /*2940*/  @!P4 FADD.FTZ R9, R9, R17 ;  /* 0x000000110909c221 */ /* 0x000fe20000010000 */
[----:B------:R-:W-:Y:S02]  /*2950*/  ISETP.GT.AND P4, PT, R24, 0xc, PT ;  /* 0x0000000c1800780c */ /* 0x000fe40003f84270 */
[----:B---3--:R-:W-:Y:S01]  /*2960*/  @!P5 FADD.FTZ R8, R8, R18 ;  /* 0x000000120808d221 */ /* 0x008fe20000010000 */
[----:B------:R-:W-:-:S03]  /*2970*/  @!P5 FADD.FTZ R9, R9, R19 ;  /* 0x000000130909d221 */ /* 0x000fc60000010000 */
[----:B----4-:R-:W-:Y:S01]  /*2980*/  @!P6 FADD.FTZ R8, R8, R20 ;  /* 0x000000140808e221 */ /* 0x010fe20000010000 */
[----:B------:R-:W-:-:S06]  /*2990*/  @!P6 FADD.FTZ R9, R9, R21 ;  /* 0x000000150909e221 */ /* 0x000fcc0000010000 */
[----:B------:R-:W-:Y:S05]  /*29a0*/  @P4 BRA `(.L_x_18) ;  /* 0xfffffff800344947 */ /* 0x000fea000383ffff */
.L_x_17:
[----:B------:R-:W-:-:S13]  /*29b0*/  ISETP.GT.AND P4, PT, R24, 0x4, PT ;  /* 0x000000041800780c */ /* 0x000fda0003f84270 */
[----:B------:R-:W-:Y:S05]  /*29c0*/  @!P4 BRA `(.L_x_19) ;  /* 0x0000000000ecc947 */ /* 0x000fea0003800000 */
[C---:B------:R-:W-:Y:S02]  /*29d0*/  IADD3 R19, R27.reuse, 0x1, RZ ;  /* 0x000000011b137810 */ /* 0x040fe40007ffe0ff */
[----:B------:R-:W-:Y:S02]  /*29e0*/  ISETP.EQ.OR P0, PT, R27, UR16, P3 ;  /* 0x000000101b007c0c */ /* 0x000fe40009f02670 */
[----:B------:R-:W-:Y:S02]  /*29f0*/  ISETP.EQ.OR P5, PT, R19, UR16, P3 ;  /* 0x0000001013007c0c */ /* 0x000fe40009fa2670 */
[C---:B------:R-:W-:Y:S02]  /*2a00*/  IADD3 R21, R27.reuse, 0x2, RZ ;  /* 0x000000021b157810 */ /* 0x040fe40007ffe0ff */
[----:B------:R-:W-:Y:S02]  /*2a10*/  IADD3 R23, R27, 0x3, RZ ;  /* 0x000000031b177810 */ /* 0x000fe40007ffe0ff */
[----:B------:R-:W-:-:S02]  /*2a20*/  ISETP.EQ.OR P6, PT, R21, UR16, P3 ;  /* 0x0000001015007c0c */ /* 0x000fc40009fc2670 */
[----:B------:R-:W-:-:S03]  /*2a30*/  ISETP.EQ.OR P4, PT, R23, UR16, P3 ;  /* 0x0000001017007c0c */ /* 0x000fc60009f82670 */
[--C-:B------:R-:W-:Y:S02]  /*2a40*/  @!P0 IMAD R17, R27, R14, R15.reuse ;  /* 0x0000000e1b118224 */ /* 0x100fe400078e020f */
[----:B------:R-:W-:Y:S02]  /*2a50*/  @!P5 IMAD R19, R14, R19, R15 ;  /* 0x000000130e13d224 */ /* 0x000fe400078e020f */
[----:B------:R-:W-:-:S04]  /*2a60*/  @!P0 IMAD.WIDE.U32 R16, R17, 0x8, R28 ;  /* 0x0000000811108825 */ /* 0x000fc800078e001c */
[----:B------:R-:W-:Y:S02]  /*2a70*/  @!P5 IMAD.WIDE.U32 R18, R19, 0x8, R28 ;  /* 0x000000081312d825 */ /* 0x000fe400078e001c */
[----:B------:R-:W0:Y:S02]  /*2a80*/  @!P0 LDG.E.64 R16, desc[UR14][R16.64] ;  /* 0x0000000e10108981 */ /* 0x000e24000c1e1b00 */
[C-C-:B------:R-:W-:Y:S02]  /*2a90*/  @!P6 IMAD R21, R14.reuse, R21, R15.reuse ;  /* 0x000000150e15e224 */ /* 0x140fe400078e020f */
[----:B------:R-:W-:Y:S01]  /*2aa0*/  @!P4 IMAD R23, R14, R23, R15 ;  /* 0x000000170e17c224 */ /* 0x000fe200078e020f */
[----:B------:R-:W2:Y:S01]  /*2ab0*/  @!P5 LDG.E.64 R18, desc[UR14][R18.64] ;  /* 0x0000000e1212d981 */ /* 0x000ea2000c1e1b00 */
[----:B------:R-:W-:-:S04]  /*2ac0*/  @!P6 IMAD.WIDE.U32 R20, R21, 0x8, R28 ;  /* 0x000000081514e825 */ /* 0x000fc800078e001c */
[----:B------:R-:W-:Y:S02]  /*2ad0*/  @!P4 IMAD.WIDE.U32 R22, R23, 0x8, R28 ;  /* 0x000000081716c825 */ /* 0x000fe400078e001c */
[----:B------:R-:W3:Y:S04]  /*2ae0*/  @!P6 LDG.E.64 R20, desc[UR14][R20.64] ;  /* 0x0000000e1414e981 */ /* 0x000ee8000c1e1b00 */
[----:B------:R-:W4:Y:S01]  /*2af0*/  @!P4 LDG.E.64 R22, desc[UR14][R22.64] ;  /* 0x0000000e1616c981 */ /* 0x000f22000c1e1b00 */
[----:B------:R-:W-:Y:S01]  /*2b00*/  IADD3 R27, R27, 0x4, RZ ;  /* 0x000000041b1b7810 */ /* 0x000fe20007ffe0ff */
[----:B0-----:R-:W-:Y:S01]  /*2b10*/  @!P0 FADD.FTZ R8, R8, R16 ;  /* 0x0000001008088221 */ /* 0x001fe20000010000 */
[----:B------:R-:W-:Y:S02]  /*2b20*/  @!P0 FADD.FTZ R9, R9, R17 ;  /* 0x0000001109098221 */ /* 0x000fe40000010000 */
[----:B------:R-:W-:-:S02]  /*2b30*/  IADD3 R16, R27, 0x1, RZ ;  /* 0x000000011b107810 */ /* 0x000fc40007ffe0ff */
[----:B------:R-:W-:Y:S01]  /*2b40*/  ISETP.EQ.OR P0, PT, R27, UR16, P3 ;  /* 0x000000101b007c0c */ /* 0x000fe20009f02670 */
[----:B--2---:R-:W-:Y:S01]  /*2b50*/  @!P5 FADD.FTZ R8, R8, R18 ;  /* 0x000000120808d221 */ /* 0x004fe20000010000 */
[----:B------:R-:W-:Y:S01]  /*2b60*/  @!P5 FADD.FTZ R9, R9, R19 ;  /* 0x000000130909d221 */ /* 0x000fe20000010000 */
[----:B------:R-:W-:Y:S02]  /*2b70*/  IADD3 R18, R27, 0x2, RZ ;  /* 0x000000021b127810 */ /* 0x000fe40007ffe0ff */
[----:B------:R-:W-:Y:S01]  /*2b80*/  ISETP.EQ.OR P5, PT, R16, UR16, P3 ;  /* 0x0000001010007c0c */ /* 0x000fe20009fa2670 */
[----:B---3--:R-:W-:Y:S01]  /*2b90*/  @!P6 FADD.FTZ R8, R8, R20 ;  /* 0x000000140808e221 */ /* 0x008fe20000010000 */
[----:B------:R-:W-:Y:S01]  /*2ba0*/  @!P6 FADD.FTZ R9, R9, R21 ;  /* 0x000000150909e221 */ /* 0x000fe20000010000 */
[----:B------:R-:W-:Y:S02]  /*2bb0*/  IADD3 R20, R27, 0x3, RZ ;  /* 0x000000031b147810 */ /* 0x000fe40007ffe0ff */
[----:B------:R-:W-:Y:S01]  /*2bc0*/  ISETP.EQ.OR P6, PT, R18, UR16, P3 ;  /* 0x0000001012007c0c */ /* 0x000fe20009fc2670 */
[----:B----4-:R-:W-:Y:S01]  /*2bd0*/  @!P4 FADD.FTZ R8, R8, R22 ;  /* 0x000000160808c221 */ /* 0x010fe20000010000 */
[----:B------:R-:W-:Y:S01]  /*2be0*/  @!P4 FADD.FTZ R9, R9, R23 ;  /* 0x000000170909c221 */ /* 0x000fe20000010000 */
[----:B------:R-:W-:Y:S01]  /*2bf0*/  ISETP.EQ.OR P4, PT, R20, UR16, P3 ;  /* 0x0000001014007c0c */ /* 0x000fe20009f82670 */
[----:B------:R-:W-:-:S04]  /*2c00*/  @!P0 IMAD R17, R14, R27, R15 ;  /* 0x0000001b0e118224 */ /* 0x000fc800078e020f */
[----:B------:R-:W-:Y:S02]  /*2c10*/  @!P5 IMAD R19, R14, R16, R15 ;  /* 0x000000100e13d224 */ /* 0x000fe400078e020f */
[----:B------:R-:W-:-:S04]  /*2c20*/  @!P0 IMAD.WIDE.U32 R16, R17, 0x8, R28 ;  /* 0x0000000811108825 */ /* 0x000fc800078e001c */
[----:B------:R-:W-:Y:S02]  /*2c30*/  @!P6 IMAD R21, R14, R18, R15 ;  /* 0x000000120e15e224 */ /* 0x000fe400078e020f */
[----:B------:R-:W2:Y:S01]  /*2c40*/  @!P0 LDG.E.64 R16, desc[UR14][R16.64] ;  /* 0x0000000e10108981 */ /* 0x000ea2000c1e1b00 */
[----:B------:R-:W-:-:S04]  /*2c50*/  @!P5 IMAD.WIDE.U32 R18, R19, 0x8, R28 ;  /* 0x000000081312d825 */ /* 0x000fc800078e001c */
[----:B------:R-:W-:Y:S02]  /*2c60*/  @!P4 IMAD R23, R14, R20, R15 ;  /* 0x000000140e17c224 */ /* 0x000fe400078e020f */
[--C-:B------:R-:W-:Y:S01]  /*2c70*/  @!P6 IMAD.WIDE.U32 R20, R21, 0x8, R28.reuse ;  /* 0x000000081514e825 */ /* 0x100fe200078e001c */
[----:B------:R-:W3:Y:S03]  /*2c80*/  @!P5 LDG.E.64 R18, desc[UR14][R18.64] ;  /* 0x0000000e1212d981 */ /* 0x000ee6000c1e1b00 */
[----:B------:R-:W-:Y:S02]  /*2c90*/  @!P4 IMAD.WIDE.U32 R22, R23, 0x8, R28 ;  /* 0x000000081716c825 */ /* 0x000fe400078e001c */
[----:B------:R-:W4:Y:S04]  /*2ca0*/  @!P6 LDG.E.64 R20, desc[UR14][R20.64] ;  /* 0x0000000e1414e981 */ /* 0x000f28000c1e1b00 */
[----:B------:R-:W5:Y:S01]  /*2cb0*/  @!P4 LDG.E.64 R22, desc[UR14][R22.64] ;  /* 0x0000000e1616c981 */ /* 0x000f62000c1e1b00 */
[----:B------:R-:W-:-:S02]  /*2cc0*/  IADD3 R24, R24, -0x4, RZ ;  /* 0xfffffffc18187810 */ /* 0x000fc40007ffe0ff */
[----:B------:R-:W-:Y:S02]  /*2cd0*/  IADD3 R27, R27, 0x4, RZ ;  /* 0x000000041b1b7810 */ /* 0x000fe40007ffe0ff */
[----:B------:R-:W-:Y:S01]  /*2ce0*/  IADD3 R24, R24, -0x4, RZ ;  /* 0xfffffffc18187810 */ /* 0x000fe20007ffe0ff */
[----:B--2---:R-:W-:Y:S01]  /*2cf0*/  @!P0 FADD.FTZ R8, R8, R16 ;  /* 0x0000001008088221 */ /* 0x004fe20000010000 */
[----:B------:R-:W-:-:S03]  /*2d00*/  @!P0 FADD.FTZ R9, R9, R17 ;  /* 0x0000001109098221 */ /* 0x000fc60000010000 */
[----:B---3--:R-:W-:Y:S01]  /*2d10*/  @!P5 FADD.FTZ R8, R8, R18 ;  /* 0x000000120808d221 */ /* 0x008fe20000010000 */
[----:B------:R-:W-:-:S03]  /*2d20*/  @!P5 FADD.FTZ R9, R9, R19 ;  /* 0x000000130909d221 */ /* 0x000fc60000010000 */
[----:B----4-:R-:W-:Y:S01]  /*2d30*/  @!P6 FADD.FTZ R8, R8, R20 ;  /* 0x000000140808e221 */ /* 0x010fe20000010000 */
[----:B------:R-:W-:Y:S01]  /*2d40*/  @!P6 FADD.FTZ R9, R9, R21 ;  /* 0x000000150909e221 */ /* 0x000fe20000010000 */
[----:B------:R-:W-:Y:S02]  /*2d50*/  PLOP3.LUT P0, PT, PT, PT, PT, 0x8, 0x0 ;  /* 0x000000000000781c */ /* 0x000fe40003f0e170 */
[----:B-----5:R-:W-:Y:S01]  /*2d60*/  @!P4 FADD.FTZ R8, R8, R22 ;  /* 0x000000160808c221 */ /* 0x020fe20000010000 */
[----:B------:R-:W-:-:S10]  /*2d70*/  @!P4 FADD.FTZ R9, R9, R23 ;  /* 0x000000170909c221 */ /* 0x000fd40000010000 */
.L_x_19:
[----:B------:R-:W-:-:S13]  /*2d80*/  ISETP.NE.OR P0, PT, R24, RZ, P0 ;  /* 0x000000ff1800720c */ /* 0x000fda0000705670 */
[----:B------:R-:W-:Y:S05]  /*2d90*/  @!P0 BRA `(.L_x_15) ;  /* 0x00000000007c8947 */ /* 0x000fea0003800000 */
.L_x_16:
[C---:B------:R-:W-:Y:S02]  /*2da0*/  ISETP.EQ.OR P5, PT, R27.reuse, UR16, P3 ;  /* 0x000000101b007c0c */ /* 0x040fe40009fa2670 */
[C---:B------:R-:W-:Y:S02]  /*2db0*/  IADD3 R19, R27.reuse, 0x1, RZ ;  /* 0x000000011b137810 */ /* 0x040fe40007ffe0ff */
[----:B------:R-:W-:Y:S02]  /*2dc0*/  IADD3 R21, R27, 0x2, RZ ;  /* 0x000000021b157810 */ /* 0x000fe40007ffe0ff */
[----:B------:R-:W-:Y:S02]  /*2dd0*/  ISETP.EQ.OR P6, PT, R19, UR16, P3 ;  /* 0x0000001013007c0c */ /* 0x000fe40009fc2670 */
[----:B------:R-:W-:Y:S02]  /*2de0*/  IADD3 R23, R27, 0x3, RZ ;  /* 0x000000031b177810 */ /* 0x000fe40007ffe0ff */
[----:B------:R-:W-:-:S02]  /*2df0*/  ISETP.EQ.OR P4, PT, R21, UR16, P3 ;  /* 0x0000001015007c0c */ /* 0x000fc40009f82670 */
[----:B------:R-:W-:Y:S01]  /*2e00*/  ISETP.EQ.OR P0, PT, R23, UR16, P3 ;  /* 0x0000001017007c0c */ /* 0x000fe20009f02670 */
[----:B------:R-:W-:-:S04]  /*2e10*/  @!P5 IMAD R17, R14, R27, R15 ;  /* 0x0000001b0e11d224 */ /* 0x000fc800078e020f */
[----:B------:R-:W-:-:S04]  /*2e20*/  @!P5 IMAD.WIDE.U32 R16, R17, 0x8, R28 ;  /* 0x000000081110d825 */ /* 0x000fc800078e001c */
[C-C-:B------:R-:W-:Y:S02]  /*2e30*/  @!P6 IMAD R19, R14.reuse, R19, R15.reuse ;  /* 0x000000130e13e224 */ /* 0x140fe400078e020f */
[----:B------:R-:W0:Y:S01]  /*2e40*/  @!P5 LDG.E.64 R16, desc[UR14][R16.64] ;  /* 0x0000000e1010d981 */ /* 0x000e22000c1e1b00 */
[----:B------:R-:W-:Y:S02]  /*2e50*/  @!P4 IMAD R21, R14, R21, R15 ;  /* 0x000000150e15c224 */ /* 0x000fe400078e020f */
[----:B------:R-:W-:-:S04]  /*2e60*/  @!P6 IMAD.WIDE.U32 R18, R19, 0x8, R28 ;  /* 0x000000081312e825 */ /* 0x000fc800078e001c */
[----:B------:R-:W-:Y:S02]  /*2e70*/  @!P0 IMAD R23, R14, R23, R15 ;  /* 0x000000170e178224 */ /* 0x000fe400078e020f */
[--C-:B------:R-:W-:Y:S01]  /*2e80*/  @!P4 IMAD.WIDE.U32 R20, R21, 0x8, R28.reuse ;  /* 0x000000081514c825 */ /* 0x100fe200078e001c */
[----:B------:R-:W2:Y:S03]  /*2e90*/  @!P6 LDG.E.64 R18, desc[UR14][R18.64] ;  /* 0x0000000e1212e981 */ /* 0x000ea6000c1e1b00 */
[----:B------:R-:W-:Y:S02]  /*2ea0*/  @!P0 IMAD.WIDE.U32 R22, R23, 0x8, R28 ;  /* 0x0000000817168825 */ /* 0x000fe400078e001c */
[----:B------:R-:W3:Y:S04]  /*2eb0*/  @!P4 LDG.E.64 R20, desc[UR14][R20.64] ;  /* 0x0000000e1414c981 */ /* 0x000ee8000c1e1b00 */
[----:B------:R-:W4:Y:S01]  /*2ec0*/  @!P0 LDG.E.64 R22, desc[UR14][R22.64] ;  /* 0x0000000e16168981 */ /* 0x000f22000c1e1b00 */
[----:B------:R-:W-:-:S02]  /*2ed0*/  IADD3 R24, R24, -0x4, RZ ;  /* 0xfffffffc18187810 */ /* 0x000fc40007ffe0ff */
[----:B------:R-:W-:Y:S01]  /*2ee0*/  IADD3 R27, R27, 0x4, RZ ;  /* 0x000000041b1b7810 */ /* 0x000fe20007ffe0ff */
[----:B0-----:R-:W-:Y:S01]  /*2ef0*/  @!P5 FADD.FTZ R8, R8, R16 ;  /* 0x000000100808d221 */ /* 0x001fe20000010000 */
[----:B------:R-:W-:Y:S01]  /*2f00*/  @!P5 FADD.FTZ R9, R9, R17 ;  /* 0x000000110909d221 */ /* 0x000fe20000010000 */
[----:B------:R-:W-:Y:S02]  /*2f10*/  ISETP.NE.AND P5, PT, R24, RZ, PT ;  /* 0x000000ff1800720c */ /* 0x000fe40003fa5270 */
[----:B--2---:R-:W-:Y:S01]  /*2f20*/  @!P6 FADD.FTZ R8, R8, R18 ;  /* 0x000000120808e221 */ /* 0x004fe20000010000 */
[----:B------:R-:W-:-:S03]  /*2f30*/  @!P6 FADD.FTZ R9, R9, R19 ;  /* 0x000000130909e221 */ /* 0x000fc60000010000 */
[----:B---3--:R-:W-:Y:S01]  /*2f40*/  @!P4 FADD.FTZ R8, R8, R20 ;  /* 0x000000140808c221 */ /* 0x008fe20000010000 */
[----:B------:R-:W-:-:S03]  /*2f50*/  @!P4 FADD.FTZ R9, R9, R21 ;  /* 0x000000150909c221 */ /* 0x000fc60000010000 */
[----:B----4-:R-:W-:Y:S01]  /*2f60*/  @!P0 FADD.FTZ R8, R8, R22 ;  /* 0x0000001608088221 */ /* 0x010fe20000010000 */
[----:B------:R-:W-:Y:S02]  /*2f70*/  @!P0 FADD.FTZ R9, R9, R23 ;  /* 0x0000001709098221 */ /* 0x000fe40000010000 */
[----:B------:R-:W-:Y:S05]  /*2f80*/  @P5 BRA `(.L_x_16) ;  /* 0xfffffffc00845947 */ /* 0x000fea000383ffff */
.L_x_15:
[----:B------:R-:W-:-:S13]  /*2f90*/  LOP3.LUT P0, R12, R12, 0x3, RZ, 0xc0, !PT ;  /* 0x000000030c0c7812 */ /* 0x000fda000780c0ff */
[----:B------:R-:W-:Y:S05]  /*2fa0*/  @!P0 BRA `(.L_x_12) ;  /* 0x0000000000688947 */ /* 0x000fea0003800000 */
[----:B------:R-:W-:Y:S01]  /*2fb0*/  ISETP.EQ.OR P0, PT, R27, UR16, P3 ;  /* 0x000000101b007c0c */ /* 0x000fe20009f02670 */
[----:B------:R-:W-:Y:S01]  /*2fc0*/  BSSY B0, `(.L_x_20) ;  /* 0x0000008000007945 */ /* 0x000fe20003800000 */
[----:B------:R-:W-:-:S11]  /*2fd0*/  ISETP.NE.AND P4, PT, R12, 0x1, PT ;  /* 0x000000010c00780c */ /* 0x000fd60003f85270 */
[----:B------:R-:W-:Y:S05]  /*2fe0*/  @P0 BRA `(.L_x_21) ;  /* 0x0000000000140947 */ /* 0x000fea0003800000 */
[----:B------:R-:W-:-:S04]  /*2ff0*/  IMAD R17, R14, R27, R15 ;  /* 0x0000001b0e117224 */ /* 0x000fc800078e020f */
[----:B------:R-:W-:-:S06]  /*3000*/  IMAD.WIDE.U32 R16, R17, 0x8, R28 ;  /* 0x0000000811107825 */ /* 0x000fcc00078e001c */
[----:B------:R-:W0:Y:S02]  /*3010*/  LDG.E.64 R16, desc[UR14][R16.64] ;  /* 0x0000000e10107981 */ /* 0x000e24000c1e1b00 */
[----:B0-----:R-:W-:Y:S01]  /*3020*/  FADD.FTZ R8, R8, R16 ;  /* 0x0000001008087221 */ /* 0x001fe20000010000 */
[----:B------:R-:W-:-:S07]  /*3030*/  FADD.FTZ R9, R9, R17 ;  /* 0x0000001109097221 */ /* 0x000fce0000010000 */
.L_x_21:
[----:B------:R-:W-:Y:S05]  /*3040*/  BSYNC B0 ;  /* 0x0000000000007941 */ /* 0x000fea0003800000 */
.L_x_20:
[----:B------:R-:W-:Y:S05]  /*3050*/  @!P4 BRA `(.L_x_12) ;  /* 0x00000000003cc947 */ /* 0x000fea0003800000 */
[C---:B------:R-:W-:Y:S02]  /*3060*/  IADD3 R19, R27.reuse, 0x2, RZ ;  /* 0x000000021b137810 */ /* 0x040fe40007ffe0ff */
[----:B------:R-:W-:Y:S02]  /*3070*/  IADD3 R17, R27, 0x1, RZ ;  /* 0x000000011b117810 */ /* 0x000fe40007ffe0ff */
[----:B------:R-:W-:Y:S02]  /*3080*/  ISETP.EQ.OR P0, PT, R19, UR16, P3 ;  /* 0x0000001013007c0c */ /* 0x000fe40009f02670 */
[----:B------:R-:W-:Y:S02]  /*3090*/  ISETP.EQ.OR P4, PT, R17, UR16, P3 ;  /* 0x0000001011007c0c */ /* 0x000fe40009f82670 */
[----:B------:R-:W-:-:S11]  /*30a0*/  ISETP.EQ.OR P0, PT, R12, 0x2, P0 ;  /* 0x000000020c00780c */ /* 0x000fd60000702670 */
[-CC-:B------:R-:W-:Y:S02]  /*30b0*/  @!P4 IMAD R17, R17, R14.reuse, R15.reuse ;  /* 0x0000000e1111c224 */ /* 0x180fe400078e020f */
[----:B------:R-:W-:Y:S02]  /*30c0*/  @!P0 IMAD R19, R19, R14, R15 ;  /* 0x0000000e13138224 */ /* 0x000fe400078e020f */
[----:B------:R-:W-:-:S04]  /*30d0*/  @!P4 IMAD.WIDE.U32 R14, R17, 0x8, R28 ;  /* 0x00000008110ec825 */ /* 0x000fc800078e001c */
[----:B------:R-:W-:Y:S02]  /*30e0*/  @!P0 IMAD.WIDE.U32 R28, R19, 0x8, R28 ;  /* 0x00000008131c8825 */ /* 0x000fe400078e001c */
[----:B------:R-:W0:Y:S04]  /*30f0*/  @!P4 LDG.E.64 R14, desc[UR14][R14.64] ;  /* 0x0000000e0e0ec981 */ /* 0x000e28000c1e1b00 */
[----:B------:R-:W2:Y:S01]  /*3100*/  @!P0 LDG.E.64 R28, desc[UR14][R28.64] ;  /* 0x0000000e1c1c8981 */ /* 0x000ea2000c1e1b00 */
[----:B0-----:R-:W-:Y:S01]  /*3110*/  @!P4 FADD.FTZ R8, R8, R14 ;  /* 0x0000000e0808c221 */ /* 0x001fe20000010000 */
[----:B------:R-:W-:-:S03]  /*3120*/  @!P4 FADD.FTZ R9, R9, R15 ;  /* 0x0000000f0909c221 */ /* 0x000fc60000010000 */
[----:B--2---:R-:W-:Y:S01]  /*3130*/  @!P0 FADD.FTZ R8, R8, R28 ;  /* 0x0000001c08088221 */ /* 0x004fe20000010000 */
[----:B------:R-:W-:-:S07]  /*3140*/  @!P0 FADD.FTZ R9, R9, R29 ;  /* 0x0000001d09098221 */ /* 0x000fce0000010000 */
.L_x_12:
[----:B------:R-:W1:Y:S01]  /*3150*/  S2UR UR9, SR_CgaCtaId ;  /* 0x00000000000979c3 */ /* 0x000e620000008800 */
[----:B------:R-:W-:Y:S01]  /*3160*/  UMOV UR8, 0x400 ;  /* 0x0000040000087882 */ /* 0x000fe20000000000 */
[----:B------:R-:W-:Y:S02]  /*3170*/  SHF.L.U32 R38, R38, 0x10, RZ ;  /* 0x0000001026267819 */ /* 0x000fe400000006ff */
[----:B------:R-:W-:Y:S02]  /*3180*/  SHF.L.U32 R2, R2, 0x10, RZ ;  /* 0x0000001002027819 */ /* 0x000fe400000006ff */
[----:B------:R-:W-:Y:S01]  /*3190*/  SHF.L.U32 R25, R25, 0x10, RZ ;  /* 0x0000001019197819 */ /* 0x000fe200000006ff */
[----:B------:R-:W-:Y:S01]  /*31a0*/  FADD.FTZ R38, R38, -UR19 ;  /* 0x8000001326267e21 */ /* 0x000fe20008010000 */
[----:B------:R-:W-:Y:S02]  /*31b0*/  SHF.L.U32 R39, R39, 0x10, RZ ;  /* 0x0000001027277819 */ /* 0x000fe400000006ff */
[----:B------:R-:W-:-:S02]  /*31c0*/  SHF.L.U32 R37, R37, 0x10, RZ ;  /* 0x0000001025257819 */ /* 0x000fc400000006ff */
[----:B------:R-:W-:Y:S01]  /*31d0*/  SHF.L.U32 R26, R26, 0x10, RZ ;  /* 0x000000101a1a7819 */ /* 0x000fe200000006ff */
[----:B-1----:R-:W-:-:S09]  /*31e0*/  ULEA UR8, UR9, UR8, 0x18 ;  /* 0x0000000809087291 */ /* 0x002fd2000f8ec03f */
[----:B------:R0:W-:Y:S01]  /*31f0*/  @!P3 STS.64 [UR8+0x78], R8 ;  /* 0x00007808ff00b988 */ /* 0x0001e20008000a08 */
[----:B------:R-:W-:Y:S01]  /*3200*/  BAR.SYNC.DEFER_BLOCKING 0x0 ;  /* 0x0000000000007b1d */ /* 0x000fe20000010000 */
[----:B0-----:R-:W-:Y:S01]  /*3210*/  FADD.FTZ R9, R2, -UR19 ;  /* 0x8000001302097e21 */ /* 0x001fe20008010000 */
[----:B------:R-:W-:Y:S01]  /*3220*/  FADD.FTZ R8, R25, -UR19 ;  /* 0x8000001319087e21 */ /* 0x000fe20008010000 */
[----:B------:R-:W-:Y:S01]  /*3230*/  FADD.FTZ R2, R39, -UR19 ;  /* 0x8000001327027e21 */ /* 0x000fe20008010000 */
[----:B------:R-:W-:Y:S01]  /*3240*/  FMUL.FTZ R25, R38, UR13 ;  /* 0x0000000d26197c20 */ /* 0x000fe20008410000 */
[----:B------:R-:W-:Y:S01]  /*3250*/  FMUL.FTZ R24, R9, UR13 ;  /* 0x0000000d09187c20 */ /* 0x000fe20008410000 */
[----:B------:R-:W0:Y:S01]  /*3260*/  LDS.64 R14, [UR8+0x78] ;  /* 0x00007808ff0e7984 */ /* 0x000e220008000a00 */
[----:B------:R-:W-:Y:S02]  /*3270*/  ULDC UR8, c[0x0][0x2bc] ;  /* 0x0000af0000087ab9 */ /* 0x000fe40000000800 */
[----:B0-----:R-:W-:Y:S01]  /*3280*/  FMUL.FTZ R12, R14, UR8 ;  /* 0x000000080e0c7c20 */ /* 0x001fe20008410000 */
        /* <DEDUP_REMOVED lines=20> */
.L_x_22:
[----:B------:R-:W-:Y:S04]  /*33d0*/  BSSY B0, `(.L_x_23) ;  /* 0x0000014000007945 */ /* 0x000fe80003800000 */
[----:B------:R-:W-:Y:S05]  /*33e0*/  @!P1 BRA `(.L_x_24) ;  /* 0x0000000000489947 */ /* 0x000fea0003800000 */
[----:B------:R-:W-:Y:S01]  /*33f0*/  ULDC.64 UR8, c[0x0][0x288] ;  /* 0x0000a20000087ab9 */ /* 0x000fe20000000a00 */
[----:B------:R-:W-:Y:S01]  /*3400*/  MOV R16, R48 ;  /* 0x0000003000107202 */ /* 0x000fe20000000f00 */
[C-C-:B------:R-:W-:Y:S01]  /*3410*/  FFMA.FTZ R14, R12.reuse, R25, R15.reuse ;  /* 0x000000190c0e7223 */ /* 0x140fe2000001000f */
[----:B------:R-:W-:Y:S01]  /*3420*/  MOV R17, R51 ;  /* 0x0000003300117202 */ /* 0x000fe20000000f00 */
[----:B------:R-:W-:Y:S01]  /*3430*/  FFMA.FTZ R9, R12, R24, R15 ;  /* 0x000000180c097223 */ /* 0x000fe2000001000f */
[----:B------:R-:W-:Y:S02]  /*3440*/  IMAD R18, R11, UR8, RZ ;  /* 0x000000080b127c24 */ /* 0x000fe4000f8e02ff */
[----:B------:R-:W-:Y:S01]  /*3450*/  FFMA.FTZ R14, R37, R4, -R14 ;  /* 0x00000004250e7223 */ /* 0x000fe2000001080e */
[----:B------:R-:W-:Y:S01]  /*3460*/  FFMA.FTZ R9, R26, R5, -R9 ;  /* 0x000000051a097223 */ /* 0x000fe20000010809 */
[----:B------:R-:W-:-:S04]  /*3470*/  IMAD.WIDE.U32 R16, R41, UR8, R16 ;  /* 0x0000000829107c25 */ /* 0x000fc8000f8e0010 */
[----:B------:R-:W-:Y:S01]  /*3480*/  FMUL.FTZ R14, R14, UR13 ;  /* 0x0000000d0e0e7c20 */ /* 0x000fe20008410000 */
[----:B------:R-:W-:Y:S01]  /*3490*/  FMUL.FTZ R9, R9, UR13 ;  /* 0x0000000d09097c20 */ /* 0x000fe20008410000 */
[----:B------:R-:W-:Y:S01]  /*34a0*/  IMAD R19, R41, UR9, R18 ;  /* 0x0000000929137c24 */ /* 0x000fe2000f8e0212 */
[----:B------:R-:W-:Y:S02]  /*34b0*/  ULDC.64 UR8, c[0x0][0x210] ;  /* 0x0000840000087ab9 */ /* 0x000fe40000000a00 */
[C---:B------:R-:W-:Y:S02]  /*34c0*/  LEA R18, P0, R16.reuse, UR8, 0x1 ;  /* 0x0000000810127c11 */ /* 0x040fe4000f8008ff */
[----:B------:R-:W-:Y:S02]  /*34d0*/  IADD3 R19, R17, R19, RZ ;  /* 0x0000001311137210 */ /* 0x000fe40007ffe0ff */
[----:B------:R-:W-:Y:S02]  /*34e0*/  F2FP.BF16.F32.PACK_AB R9, R9, R14 ;  /* 0x0000000e0909723e */ /* 0x000fe400000010ff */
[----:B------:R-:W-:-:S05]  /*34f0*/  LEA.HI.X R19, R16, UR9, R19, 0x1, P0 ;  /* 0x0000000910137c11 */ /* 0x000fca00080f0c13 */
[----:B------:R0:W-:Y:S02]  /*3500*/  STG.E desc[UR14][R18.64], R9 ;  /* 0x0000000912007986 */ /* 0x0001e4000c10190e */
.L_x_24:
[----:B------:R-:W-:Y:S05]  /*3510*/  BSYNC B0 ;  /* 0x0000000000007941 */ /* 0x000fea0003800000 */
.L_x_23:
[----:B0-----:R-:W-:Y:S01]  /*3520*/  SHF.L.U32 R9, R36, 0x10, RZ ;  /* 0x0000001024097819 */ /* 0x001fe200000006ff */
[----:B------:R-:W-:Y:S01]  /*3530*/  FMUL.FTZ R21, R2, UR13 ;  /* 0x0000000d02157c20 */ /* 0x000fe20008410000 */
[----:B------:R-:W-:Y:S01]  /*3540*/  SHF.L.U32 R14, R13, 0x10, RZ ;  /* 0x000000100d0e7819 */ /* 0x000fe200000006ff */
        /* <DEDUP_REMOVED lines=20> */
.L_x_25:
[----:B------:R-:W-:Y:S01]  /*3690*/  ULDC.64 UR8, c[0x0][0x290] ;  /* 0x0000a40000087ab9 */ /* 0x000fe20000000a00 */
[----:B------:R-:W-:Y:S01]  /*36a0*/  BSSY B0, `(.L_x_26) ;  /* 0x0000016000007945 */ /* 0x000fe20003800000 */
[----:B------:R-:W-:-:S04]  /*36b0*/  ISETP.GE.U32.AND P0, PT, R40, UR8, PT ;  /* 0x0000000828007c0c */ /* 0x000fc8000bf06070 */
[----:B------:R-:W-:-:S04]  /*36c0*/  ISETP.GE.AND.EX P0, PT, R3, UR9, PT, P0 ;  /* 0x0000000903007c0c */ /* 0x000fc8000bf06300 */
[----:B------:R-:W-:-:S13]  /*36d0*/  ISETP.GT.U32.OR P0, PT, R45, 0x17f, P0 ;  /* 0x0000017f2d00780c */ /* 0x000fda0000704470 */
[----:B------:R-:W-:Y:S05]  /*36e0*/  @P0 BRA `(.L_x_27) ;  /* 0x0000000000440947 */ /* 0x000fea0003800000 */
[----:B------:R-:W-:Y:S01]  /*36f0*/  ULDC.64 UR8, c[0x0][0x288] ;  /* 0x0000a20000087ab9 */ /* 0x000fe20000000a00 */
        /* <DEDUP_REMOVED lines=11> */
[----:B------:R-:W-:Y:S02]  /*37b0*/  LEA R2, P0, R48, UR8, 0x1 ;  /* 0x0000000830027c11 */ /* 0x000fe4000f8008ff */
[----:B------:R-:W-:Y:S02]  /*37c0*/  IADD3 R3, R49, R3, RZ ;  /* 0x0000000331037210 */ /* 0x000fe40007ffe0ff */
[----:B------:R-:W-:Y:S02]  /*37d0*/  F2FP.BF16.F32.PACK_AB R5, R4, R5 ;  /* 0x000000050405723e */ /* 0x000fe400000010ff */
[----:B------:R-:W-:-:S05]  /*37e0*/  LEA.HI.X R3, R48, UR9, R3, 0x1, P0 ;  /* 0x0000000930037c11 */ /* 0x000fca00080f0c03 */
[----:B------:R0:W-:Y:S02]  /*37f0*/  STG.E desc[UR14][R2.64], R5 ;  /* 0x0000000502007986 */ /* 0x0001e4000c10190e */
.L_x_27:
[----:B------:R-:W-:Y:S05]  /*3800*/  BSYNC B0 ;  /* 0x0000000000007941 */ /* 0x000fea0003800000 */
.L_x_26:
[----:B------:R-:W-:Y:S01]  /*3810*/  ULDC UR8, c[0x0][0x10] ;  /* 0x0000040000087ab9 */ /* 0x000fe20000000800 */
[----:B------:R-:W-:Y:S02]  /*3820*/  UIADD3 UR4, UR4, 0x1, URZ ;  /* 0x0000000104047890 */ /* 0x000fe4000fffe03f */
[----:B------:R-:W-:-:S04]  /*3830*/  UIADD3 UR7, UR8, UR7, URZ ;  /* 0x0000000708077290 */ /* 0x000fc8000fffe03f */
[----:B------:R-:W-:-:S06]  /*3840*/  UISETP.GE.AND UP0, UPT, UR7, UR5, UPT ;  /* 0x000000050700728c */ /* 0x000fcc000bf06270 */
[----:B------:R-:W-:-:S13]  /*3850*/  PLOP3.LUT P0, PT, PT, PT, UP0, 0x80, 0x0 ;  /* 0x000000000000781c */ /* 0x000fda0003f0f008 */
[----:B------:R-:W-:Y:S05]  /*3860*/  @!P0 BRA `(.L_x_28) ;  /* 0xffffffc800a48947 */ /* 0x000fea000383ffff */
.L_x_1:
[----:B------:R-:W1:Y:S01]  /*3870*/  LDC R4, c[0x0][0xc] ;  /* 0x00000300ff047b82 */ /* 0x000e620000000800 */
[----:B------:R-:W-:Y:S01]  /*3880*/  ISETP.NE.AND P1, PT, R45, RZ, PT ;  /* 0x000000ff2d00720c */ /* 0x000fe20003f25270 */
[----:B------:R-:W-:Y:S06]  /*3890*/  BSSY B0, `(.L_x_29) ;  /* 0x0000011000007945 */ /* 0x000fec0003800000 */
[----:B------:R-:W2:Y:S08]  /*38a0*/  LDC R7, c[0x0][0x10] ;  /* 0x00000400ff077b82 */ /* 0x000eb00000000800 */
[----:B0-----:R-:W0:Y:S01]  /*38b0*/  LDC.64 R2, c[0x0][0x258] ;  /* 0x00009600ff027b82 */ /* 0x001e220000000a00 */
[----:B-1----:R-:W-:-:S02]  /*38c0*/  ISETP.NE.AND P0, PT, R4, 0x1, PT ;  /* 0x000000010400780c */ /* 0x002fc40003f05270 */
[----:B--2---:R-:W-:-:S04]  /*38d0*/  SHF.L.U32 R0, R7, 0x1, RZ ;  /* 0x0000000107007819 */ /* 0x004fc800000006ff */
[----:B------:R-:W-:-:S05]  /*38e0*/  SEL R5, R0, RZ, P0 ;  /* 0x000000ff00057207 */ /* 0x000fca0000000000 */
[----:B0-----:R-:W-:Y:S01]  /*38f0*/  IMAD.WIDE.U32 R2, R5, 0x4, R2 ;  /* 0x0000000405027825 */ /* 0x001fe200078e0002 */
[----:B------:R-:W-:Y:S06]  /*3900*/  @P1 BRA `(.L_x_30) ;  /* 0x0000000000241947 */ /* 0x000fec0003800000 */
[----:B------:R-:W0:Y:S01]  /*3910*/  S2R R0, SR_LANEID ;  /* 0x0000000000007919 */ /* 0x000e220000000000 */
[----:B------:R-:W-:Y:S02]  /*3920*/  VOTEU.ANY UR4, UPT, PT ;  /* 0x0000000000047886 */ /* 0x000fe400038e0100 */
[----:B------:R-:W-:Y:S02]  /*3930*/  UFLO.U32 UR5, UR4 ;  /* 0x00000004000572bd */ /* 0x000fe400080e0000 */
[----:B------:R-:W1:Y:S04]  /*3940*/  POPC R5, UR4 ;  /* 0x0000000400057d09 */ /* 0x000e680008000000 */
[----:B0-----:R-:W-:-:S13]  /*3950*/  ISETP.EQ.U32.AND P0, PT, R0, UR5, PT ;  /* 0x0000000500007c0c */ /* 0x001fda000bf02070 */
[----:B------:R-:W-:Y:S06]  /*3960*/  @P0 MEMBAR.ALL.GPU ;  /* 0x0000000000000992 */ /* 0x000fec000000a000 */
[----:B------:R-:W-:-:S00]  /*3970*/  @P0 ERRBAR ;  /* 0x00000000000009ab */ /* 0x000fc00000000000 */
[----:B------:R-:W-:Y:S06]  /*3980*/  @P0 CGAERRBAR ;  /* 0x00000000000005ab */ /* 0x000fec0000000000 */
[----:B-1----:R0:W-:Y:S02]  /*3990*/  @P0 REDG.E.ADD.S32.STRONG.GPU desc[UR14][R2.64], R5 ;  /* 0x000000050200098e */ /* 0x0021e4000c10e38e */
.L_x_30:
[----:B------:R-:W-:Y:S05]  /*39a0*/  BSYNC B0 ;  /* 0x0000000000007941 */ /* 0x000fea0003800000 */
.L_x_29:
[----:B------:R-:W1:Y:S01]  /*39b0*/  S2UR UR4, SR_CTAID.X ;  /* 0x00000000000479c3 */ /* 0x000e620000002500 */
[----:B------:R-:W-:Y:S02]  /*39c0*/  IADD3 R0, R4, -0x1, RZ ;  /* 0xffffffff04007810 */ /* 0x000fe40007ffe0ff */
[----:B0-----:R-:W-:-:S05]  /*39d0*/  IADD3 R5, R7, -0x1, RZ ;  /* 0xffffffff07057810 */ /* 0x001fca0007ffe0ff */
[----:B------:R-:W0:Y:S01]  /*39e0*/  S2UR UR5, SR_CTAID.Y ;  /* 0x00000000000579c3 */ /* 0x000e220000002600 */
[----:B-1----:R-:W-:-:S04]  /*39f0*/  ISETP.NE.AND P0, PT, R0, UR4, PT ;  /* 0x0000000400007c0c */ /* 0x002fc8000bf05270 */
[----:B0-----:R-:W-:-:S13]  /*3a00*/  ISETP.NE.OR P0, PT, R5, UR5, P0 ;  /* 0x0000000505007c0c */ /* 0x001fda0008705670 */
[----:B------:R-:W-:Y:S05]  /*3a10*/  @P0 EXIT ;  /* 0x000000000000094d */ /* 0x000fea0003800000 */
[----:B------:R-:W-:Y:S05]  /*3a20*/  @P1 BRA `(.L_x_31) ;  /* 0x0000000000201947 */ /* 0x000fea0003800000 */
[----:B------:R-:W-:-:S05]  /*3a30*/  IMAD R0, R4, R7, RZ ;  /* 0x0000000704007224 */ /* 0x000fca00078e02ff */
[----:B------:R-:W-:-:S13]  /*3a40*/  ISETP.NE.AND P0, PT, R0, -0x1, PT ;  /* 0xffffffff0000780c */ /* 0x000fda0003f05270 */
[----:B------:R-:W-:Y:S05]  /*3a50*/  @!P0 BRA `(.L_x_31) ;  /* 0x0000000000148947 */ /* 0x000fea0003800000 */
.L_x_32:
[----:B------:R-:W2:Y:S04]  /*3a60*/  LDG.E.STRONG.GPU R5, desc[UR14][R2.64] ;  /* 0x0000000e02057981 */ /* 0x000ea8000c1ef900 */
[----:B--2---:R-:W-:Y:S01]  /*3a70*/  CCTL.IVALL ;  /* 0x00000000ff00798f */ /* 0x004fe20002000000 */
[----:B------:R-:W-:Y:S05]  /*3a80*/  YIELD ;  /* 0x0000000000007946 */ /* 0x000fea0003800000 */
[----:B------:R-:W-:-:S13]  /*3a90*/  ISETP.NE.AND P0, PT, R5, R0, PT ;  /* 0x000000000500720c */ /* 0x000fda0003f05270 */
[----:B------:R-:W-:Y:S05]  /*3aa0*/  @P0 BRA `(.L_x_32) ;  /* 0xfffffffc00ec0947 */ /* 0x000fea000383ffff */
.L_x_31:
[----:B------:R-:W-:Y:S05]  /*3ab0*/  WARPSYNC.ALL ;  /* 0x0000000000007948 */ /* 0x000fea0003800000 */
[----:B------:R-:W0:Y:S08]  /*3ac0*/  LDC.64 R2, c[0x0][0x288] ;  /* 0x0000a200ff027b82 */ /* 0x000e300000000a00 */
[----:B------:R-:W-:Y:S01]  /*3ad0*/  BAR.SYNC.DEFER_BLOCKING 0x0 ;  /* 0x0000000000007b1d */ /* 0x000fe20000010000 */
[----:B0-----:R-:W-:-:S04]  /*3ae0*/  LEA.HI R0, P0, R3, R2, RZ, 0x1 ;  /* 0x0000000203007211 */ /* 0x001fc800078108ff */
[----:B------:R-:W-:-:S04]  /*3af0*/  IADD3.X R5, RZ, R3, RZ, P0, !PT ;  /* 0x00000003ff057210 */ /* 0x000fc800007fe4ff */
[----:B------:R-:W-:Y:S02]  /*3b00*/  SHF.R.S64 R24, R0, 0x1, R5 ;  /* 0x0000000100187819 */ /* 0x000fe40000001005 */
[----:B------:R-:W-:Y:S02]  /*3b10*/  SHF.R.S32.HI R0, RZ, 0x1f, R45 ;  /* 0x0000001fff007819 */ /* 0x000fe4000001142d */
[----:B------:R-:W-:Y:S02]  /*3b20*/  SHF.R.S32.HI R25, RZ, 0x1, R5 ;  /* 0x00000001ff197819 */ /* 0x000fe40000011405 */
[----:B------:R-:W-:-:S04]  /*3b30*/  ISETP.GT.U32.AND P0, PT, R24, R45, PT ;  /* 0x0000002d1800720c */ /* 0x000fc80003f04070 */
[----:B------:R-:W-:-:S13]  /*3b40*/  ISETP.GT.AND.EX P0, PT, R25, R0, PT, P0 ;  /* 0x000000001900720c */ /* 0x000fda0003f04300 */
[----:B------:R-:W-:Y:S05]  /*3b50*/  @!P0 EXIT ;  /* 0x000000000000894d */ /* 0x000fea0003800000 */
[C---:B------:R-:W-:Y:S01]  /*3b60*/  IMAD.WIDE.U32 R8, R2.reuse, 0x3, RZ ;  /* 0x0000000302087825 */ /* 0x040fe200078e00ff */
[----:B------:R-:W-:Y:S01]  /*3b70*/  LEA R11, R3, R3, 0x1 ;  /* 0x00000003030b7211 */ /* 0x000fe200078e08ff */
[----:B------:R-:W0:Y:S01]  /*3b80*/  LDC.64 R6, c[0x0][0x218] ;  /* 0x00008600ff067b82 */ /* 0x000e220000000a00 */
[----:B------:R-:W-:Y:S01]  /*3b90*/  SHF.L.U64.HI R3, R2, 0x2, R3 ;  /* 0x0000000202037819 */ /* 0x000fe20000010203 */
[----:B------:R-:W-:Y:S01]  /*3ba0*/  ULDC.64 UR4, c[0x0][0x268] ;  /* 0x00009a0000047ab9 */ /* 0x000fe20000000a00 */
[----:B------:R-:W-:Y:S02]  /*3bb0*/  IADD3 R11, R9, R11, RZ ;  /* 0x0000000b090b7210 */ /* 0x000fe40007ffe0ff */
[----:B------:R-:W-:Y:S02]  /*3bc0*/  SHF.L.U64.HI R31, R24, 0x2, R25 ;  /* 0x00000002181f7819 */ /* 0x000fe40000010219 */
[----:B------:R-:W-:Y:S01]  /*3bd0*/  LEA.HI R8, P0, R11, R8, RZ, 0x1 ;  /* 0x000000080b087211 */ /* 0x000fe200078108ff */
[----:B------:R-:W1:Y:S03]  /*3be0*/  LDC.64 R4, c[0x0][0x220] ;  /* 0x00008800ff047b82 */ /* 0x000e660000000a00 */
[----:B------:R-:W-:-:S04]  /*3bf0*/  IADD3.X R11, RZ, R11, RZ, P0, !PT ;  /* 0x0000000bff0b7210 */ /* 0x000fc800007fe4ff */
[--C-:B------:R-:W-:Y:S02]  /*3c00*/  SHF.R.S64 R27, R8, 0x1, R11.reuse ;  /* 0x00000001081b7819 */ /* 0x100fe4000000100b */
[----:B------:R-:W-:-:S04]  /*3c10*/  SHF.R.S32.HI R8, RZ, 0x1, R11 ;  /* 0x00000001ff087819 */ /* 0x000fc8000001140b */
[----:B------:R-:W-:-:S07]  /*3c20*/  SHF.L.U64.HI R29, R27, 0x2, R8 ;  /* 0x000000021b1d7819 */ /* 0x000fce0000010208 */
.L_x_33:
[----:B------:R-:W-:-:S04]  /*3c30*/  LEA R12, P0, R45, UR4, 0x2 ;  /* 0x000000042d0c7c11 */ /* 0x000fc8000f8010ff */
[----:B------:R-:W-:Y:S02]  /*3c40*/  LEA.HI.X R13, R45, UR5, R0, 0x2, P0 ;  /* 0x000000052d0d7c11 */ /* 0x000fe400080f1400 */
[-C--:B------:R-:W-:Y:S02]  /*3c50*/  LEA R14, P0, R24, R12.reuse, 0x2 ;  /* 0x0000000c180e7211 */ /* 0x080fe400078010ff */
[-C--:B------:R-:W-:Y:S01]  /*3c60*/  LEA R18, P1, R2, R12.reuse, 0x2 ;  /* 0x0000000c02127211 */ /* 0x080fe200078210ff */
[----:B--2---:R-:W2:Y:S01]  /*3c70*/  LDG.E R20, desc[UR14][R12.64] ;  /* 0x0000000e0c147981 */ /* 0x004ea2000c1e1900 */
[----:B------:R-:W-:Y:S02]  /*3c80*/  LEA R16, P2, R27, R12, 0x2 ;  /* 0x0000000c1b107211 */ /* 0x000fe400078410ff */
[----:B------:R-:W-:Y:S02]  /*3c90*/  IADD3.X R15, R13, R31, RZ, P0, !PT ;  /* 0x0000001f0d0f7210 */ /* 0x000fe400007fe4ff */
[----:B------:R-:W-:-:S02]  /*3ca0*/  IADD3.X R19, R3, R13, RZ, P1, !PT ;  /* 0x0000000d03137210 */ /* 0x000fc40000ffe4ff */
[----:B------:R-:W-:Y:S01]  /*3cb0*/  IADD3.X R17, R13, R29, RZ, P2, !PT ;  /* 0x0000001d0d117210 */ /* 0x000fe200017fe4ff */
[----:B------:R-:W2:Y:S04]  /*3cc0*/  LDG.E R21, desc[UR14][R14.64] ;  /* 0x0000000e0e157981 */ /* 0x000ea8000c1e1900 */
[----:B------:R-:W3:Y:S04]  /*3cd0*/  LDG.E R22, desc[UR14][R18.64] ;  /* 0x0000000e12167981 */ /* 0x000ee8000c1e1900 */
[----:B------:R-:W3:Y:S01]  /*3ce0*/  LDG.E R23, desc[UR14][R16.64] ;  /* 0x0000000e10177981 */ /* 0x000ee2000c1e1900 */
[----:B------:R-:W-:-:S02]  /*3cf0*/  SHF.L.U32 R11, R45, 0x1, RZ ;  /* 0x000000012d0b7819 */ /* 0x000fc400000006ff */
[----:B------:R-:W-:-:S03]  /*3d00*/  IADD3 R45, R45, 0x180, RZ ;  /* 0x000001802d2d7810 */ /* 0x000fc60007ffe0ff */
[----:B0-----:R-:W-:-:S04]  /*3d10*/  IMAD.WIDE R8, R11, 0x4, R6 ;  /* 0x000000040b087825 */ /* 0x001fc800078e0206 */
[----:B-1----:R-:W-:Y:S01]  /*3d20*/  IMAD.WIDE R10, R11, 0x4, R4 ;  /* 0x000000040b0a7825 */ /* 0x002fe200078e0204 */
[----:B------:R-:W-:Y:S02]  /*3d30*/  ISETP.GT.U32.AND P0, PT, R24, R45, PT ;  /* 0x0000002d1800720c */ /* 0x000fe40003f04070 */
[----:B------:R-:W-:-:S04]  /*3d40*/  SHF.R.S32.HI R0, RZ, 0x1f, R45 ;  /* 0x0000001fff007819 */ /* 0x000fc8000001142d */
[----:B------:R-:W-:Y:S01]  /*3d50*/  ISETP.GT.AND.EX P0, PT, R25, R0, PT, P0 ;  /* 0x000000001900720c */ /* 0x000fe20003f04300 */
[----:B--2---:R2:W-:Y:S04]  /*3d60*/  STG.E.64 desc[UR14][R8.64], R20 ;  /* 0x0000001408007986 */ /* 0x0045e8000c101b0e */
[----:B---3--:R2:W-:Y:S08]  /*3d70*/  STG.E.64 desc[UR14][R10.64], R22 ;  /* 0x000000160a007986 */ /* 0x0085f0000c101b0e */
[----:B------:R-:W-:Y:S05]  /*3d80*/  @P0 BRA `(.L_x_33) ;  /* 0xfffffffc00a80947 */ /* 0x000fea000383ffff */
[----:B------:R-:W-:Y:S05]  /*3d90*/  EXIT ;  /* 0x000000000000794d */ /* 0x000fea0003800000 */
.L_x_34:
        /* <DEDUP_REMOVED lines=14> */
.L_x_3242:


//--------------------- .text._Z35group_norm_nhwc_bwd_one_pass_kernelI11Bf16IOFp32WLi128ELi24ELi384EEv26Group_norm_nhwc_bwd_params --------------------------
	.section	.text._Z35group_norm_nhwc_bwd_one_pass_kernelI11Bf16IOFp32WLi128ELi24ELi384EEv26Group_norm_nhwc_bwd_params,"ax",@progbits
	.align	128
        .global         _Z35group_norm_nhwc_bwd_one_pass_kernelI11Bf16IOFp32WLi128ELi24ELi384EEv26Group_norm_nhwc_bwd_params
        .type           _Z35group_norm_nhwc_bwd_one_pass_kernelI11Bf16IOFp32WLi128ELi24ELi384EEv26Group_norm_nhwc_bwd_params,@function
        .size           _Z35group_norm_nhwc_bwd_one_pass_kernelI11Bf16IOFp32WLi128ELi24ELi384EEv26Group_norm_nhwc_bwd_params,(.L_x_3243 - _Z35group_norm_nhwc_bwd_one_pass_kernelI11Bf16IOFp32WLi128ELi24ELi384EEv26Group_norm_nhwc_bwd_params)
        .other          _Z35group_norm_nhwc_bwd_one_pass_kernelI11Bf16IOFp32WLi128ELi24ELi384EEv26Group_norm_nhwc_bwd_params,@"STO_CUDA_ENTRY STV_DEFAULT"
_Z35group_norm_nhwc_bwd_one_pass_kernelI11Bf16IOFp32WLi128ELi24ELi384EEv26Group_norm_nhwc_bwd_params:
.text._Z35group_norm_nhwc_bwd_one_pass_kernelI11Bf16IOFp32WLi128ELi24ELi384EEv26Group_norm_nhwc_bwd_params:
        /* <DEDUP_REMOVED lines=14> */
[----:B------:R-:W-:Y:S02]  /*00e0*/  UIMAD.WIDE.U32 UR6, UR12, 0x3, URZ ;  /* 0x000000030c0678a5 */ /* 0x000fe4000f8e003f */
[----:B------:R-:W-:Y:S01]  /*00f0*/  UIMAD UR9, UR13, 0x3, URZ ;  /* 0x000000030d0978a4 */ /* 0x000fe2000f8e023f */
[----:B------:R-:W-:Y:S01]  /*0100*/  SHF.R.U32.HI R3, RZ, 0x3, R3 ;  /* 0x00000003ff037819 */ /* 0x000fe20000011603 */
[----:B------:R-:W0:Y:S01]  /*0110*/  LDC R44, c[0x0][0x2ac] ;  /* 0x0000ab00ff2c7b82 */ /* 0x000e220000000800 */
[----:B------:R-:W-:Y:S02]  /*0120*/  ULEA.HI UR11, UP0, UR13, UR12, URZ, 0x1 ;  /* 0x0000000c0d0b7291 */ /* 0x000fe4000f81083f */
[----:B------:R-:W-:Y:S01]  /*0130*/  UIADD3 UR9, UR7, UR9, URZ ;  /* 0x0000000907097290 */ /* 0x000fe2000fffe03f */
[----:B------:R-:W-:Y:S01]  /*0140*/  IMAD R45, R3, -0xc, R46 ;  /* 0xfffffff4032d7824 */ /* 0x000fe200078e022e */
[----:B------:R-:W-:Y:S01]  /*0150*/  UIADD3.X UR12, URZ, UR13, URZ, UP0, !UPT ;  /* 0x0000000d3f0c7290 */ /* 0x000fe200087fe43f */
[----:B------:R-:W-:-:S02]  /*0160*/  ULDC.64 UR18, c[0x0][0x290] ;  /* 0x0000a40000127ab9 */ /* 0x000fc40000000a00 */
[----:B------:R-:W2:Y:S01]  /*0170*/  S2UR UR8, SR_CgaCtaId ;  /* 0x00000000000879c3 */ /* 0x000ea20000008800 */
[----:B------:R-:W-:Y:S01]  /*0180*/  ULEA.HI UR7, UP0, UR9, UR6, URZ, 0x1 ;  /* 0x0000000609077291 */ /* 0x000fe2000f81083f */
[----:B------:R-:W-:Y:S01]  /*0190*/  SHF.L.U32 R45, R45, 0x1, RZ ;  /* 0x000000012d2d7819 */ /* 0x000fe200000006ff */
[----:B------:R-:W-:Y:S01]  /*01a0*/  UMOV UR4, 0x400 ;  /* 0x0000040000047882 */ /* 0x000fe20000000000 */
[----:B------:R-:W-:Y:S02]  /*01b0*/  USHF.R.S64 UR6, UR11, 0x1, UR12 ;  /* 0x000000010b067899 */ /* 0x000fe4000800100c */
[----:B------:R-:W-:-:S04]  /*01c0*/  UIADD3.X UR9, URZ, UR9, URZ, UP0, !UPT ;  /* 0x000000093f097290 */ /* 0x000fc800087fe43f */
[----:B------:R-:W-:Y:S02]  /*01d0*/  USHF.R.S64 UR7, UR7, 0x1, UR9 ;  /* 0x0000000107077899 */ /* 0x000fe40008001009 */
[----:B------:R-:W-:Y:S01]  /*01e0*/  USHF.R.S32.HI UR9, URZ, 0x1, UR9 ;  /* 0x000000013f097899 */ /* 0x000fe20008011409 */
[----:B0-----:R-:W-:Y:S01]  /*01f0*/  IMAD R44, R44, UR16, R3 ;  /* 0x000000102c2c7c24 */ /* 0x001fe2000f8e0203 */
[----:B------:R-:W-:Y:S02]  /*0200*/  SHF.R.S32.HI R3, RZ, 0x1f, R46 ;  /* 0x0000001fff037819 */ /* 0x000fe4000001142e */
[----:B------:R-:W-:Y:S02]  /*0210*/  USHF.L.U64.HI UR9, UR7, 0x2, UR9 ;  /* 0x0000000207097899 */ /* 0x000fe40008010209 */
[----:B------:R-:W-:Y:S01]  /*0220*/  ISETP.GE.U32.AND P1, PT, R44, UR18, PT ;  /* 0x000000122c007c0c */ /* 0x000fe2000bf26070 */
[----:B------:R-:W-:Y:S01]  /*0230*/  ULDC.U8 UR18, c[0x0][0x2a4] ;  /* 0x0000a90000127ab9 */ /* 0x000fe20000000000 */
[----:B------:R-:W-:Y:S01]  /*0240*/  SHF.R.S32.HI R2, RZ, 0x1f, R44 ;  /* 0x0000001fff027819 */ /* 0x000fe2000001142c */
[----:B--2---:R-:W-:Y:S01]  /*0250*/  ULEA UR4, UR8, UR4, 0x18 ;  /* 0x0000000408047291 */ /* 0x004fe2000f8ec03f */
[----:B------:R-:W-:Y:S01]  /*0260*/  LEA.HI R3, R3, R46, RZ, 0x5 ;  /* 0x0000002e03037211 */ /* 0x000fe200078f28ff */
[----:B------:R-:W-:Y:S01]  /*0270*/  USHF.R.S32.HI UR8, URZ, 0x1, UR12 ;  /* 0x000000013f087899 */ /* 0x000fe2000801140c */
[----:B------:R-:W-:-:S02]  /*0280*/  ISETP.GE.AND.EX P1, PT, R2, UR19, PT, P1 ;  /* 0x0000001302007c0c */ /* 0x000fc4000bf26310 */
[----:B------:R-:W-:Y:S01]  /*0290*/  SHF.R.S32.HI R2, RZ, 0x5, R3 ;  /* 0x00000005ff027819 */ /* 0x000fe20000011403 */
[----:B------:R-:W-:Y:S01]  /*02a0*/  USHF.L.U64.HI UR8, UR6, 0x2, UR8 ;  /* 0x0000000206087899 */ /* 0x000fe20008010208 */
[----:B------:R-:W-:Y:S02]  /*02b0*/  ISETP.LT.U32.AND P1, PT, R46, 0x180, !P1 ;  /* 0x000001802e00780c */ /* 0x000fe40004f21070 */
[C---:B------:R-:W-:Y:S02]  /*02c0*/  IADD3 R43, R44.reuse, 0x40, RZ ;  /* 0x000000402c2b7810 */ /* 0x040fe40007ffe0ff */
[----:B------:R-:W-:Y:S02]  /*02d0*/  IADD3 R42, R44, 0x60, RZ ;  /* 0x000000602c2a7810 */ /* 0x000fe40007ffe0ff */
[----:B------:R-:W-:Y:S01]  /*02e0*/  LEA R2, R2, UR4, 0x3 ;  /* 0x0000000402027c11 */ /* 0x000fe2000f8e18ff */
[----:B-1----:R-:W-:-:S06]  /*02f0*/  UMOV UR4, URZ ;  /* 0x0000003f00047c82 */ /* 0x002fcc0008000000 */
.L_x_70:
[----:B0-----:R-:W0:Y:S01]  /*0300*/  LDC R8, c[0x0][0x2a0] ;  /* 0x0000a800ff087b82 */ /* 0x001e220000000800 */
[----:B------:R-:W-:Y:S01]  /*0310*/  IABS R9, UR10 ;  /* 0x0000000a00097c13 */ /* 0x000fe20008000000 */
[----:B------:R-:W-:Y:S01]  /*0320*/  ULDC.64 UR12, c[0x0][0x298] ;  /* 0x0000a600000c7ab9 */ /* 0x000fe20000000a00 */
[----:B------:R-:W-:Y:S01]  /*0330*/  ISETP.LE.AND P4, PT, RZ, UR10, PT ;  /* 0x0000000aff007c0c */ /* 0x000fe2000bf83270 */
[----:B------:R-:W-:Y:S01]  /*0340*/  ULDC.64 UR20, c[0x0][0x290] ;  /* 0x0000a40000147ab9 */ /* 0x000fe20000000a00 */
[----:B------:R-:W-:Y:S02]  /*0350*/  SHF.R.S32.HI R27, RZ, 0x1f, R43 ;  /* 0x0000001fff1b7819 */ /* 0x000fe4000001142b */
[----:B------:R-:W-:Y:S01]  /*0360*/  IADD3 R22, R44, 0x20, RZ ;  /* 0x000000202c167810 */ /* 0x000fe20007ffe0ff */
[----:B-1----:R-:W1:Y:S03]  /*0370*/  @P1 LDC.64 R10, c[0x0][0x230] ;  /* 0x00008c00ff0a1b82 */ /* 0x002e660000000a00 */
[----:B------:R-:W-:-:S05]  /*0380*/  SHF.R.S32.HI R23, RZ, 0x1f, R22 ;  /* 0x0000001fff177819 */ /* 0x000fca0000011416 */
[----:B------:R-:W2:Y:S01]  /*0390*/  @P1 LDC.64 R12, c[0x0][0x228] ;  /* 0x00008a00ff0c1b82 */ /* 0x000ea20000000a00 */
[----:B0-----:R-:W-:-:S04]  /*03a0*/  IABS R6, R8 ;  /* 0x0000000800067213 */ /* 0x001fc80000000000 */
[----:B------:R-:W0:Y:S08]  /*03b0*/  I2F.RP R3, R6 ;  /* 0x0000000600037306 */ /* 0x000e300000209400 */
[----:B0-----:R-:W0:Y:S02]  /*03c0*/  MUFU.RCP R3, R3 ;  /* 0x0000000300037308 */ /* 0x001e240000001000 */
[----:B0-----:R-:W-:-:S06]  /*03d0*/  IADD3 R4, R3, 0xffffffe, RZ ;  /* 0x0ffffffe03047810 */ /* 0x001fcc0007ffe0ff */
[----:B------:R0:W3:Y:S02]  /*03e0*/  F2I.FTZ.U32.TRUNC.NTZ R5, R4 ;  /* 0x0000000400057305 */ /* 0x0000e4000021f000 */
[----:B0-----:R-:W-:Y:S01]  /*03f0*/  HFMA2.MMA R4, -RZ, RZ, 0, 0 ;  /* 0x00000000ff047435 */ /* 0x001fe200000001ff */
[----:B---3--:R-:W-:-:S05]  /*0400*/  IADD3 R7, RZ, -R5, RZ ;  /* 0x80000005ff077210 */ /* 0x008fca0007ffe0ff */
[----:B------:R-:W-:-:S04]  /*0410*/  IMAD R7, R7, R6, RZ ;  /* 0x0000000607077224 */ /* 0x000fc800078e02ff */
[----:B------:R-:W-:Y:S01]  /*0420*/  IMAD.HI.U32 R5, R5, R7, R4 ;  /* 0x0000000705057227 */ /* 0x000fe200078e0004 */
[----:B------:R-:W-:Y:S02]  /*0430*/  MOV R7, R9 ;  /* 0x0000000900077202 */ /* 0x000fe40000000f00 */
[----:B------:R-:W-:-:S03]  /*0440*/  SHF.R.S32.HI R9, RZ, 0x1f, R45 ;  /* 0x0000001fff097819 */ /* 0x000fc6000001142d */
[----:B------:R-:W-:-:S05]  /*0450*/  IMAD.HI.U32 R5, R5, R7, RZ ;  /* 0x0000000705057227 */ /* 0x000fca00078e00ff */
[----:B------:R-:W-:-:S05]  /*0460*/  IADD3 R3, -R5, RZ, RZ ;  /* 0x000000ff05037210 */ /* 0x000fca0007ffe1ff */
[----:B------:R-:W-:Y:S01]  /*0470*/  IMAD R3, R6, R3, R7 ;  /* 0x0000000306037224 */ /* 0x000fe200078e0207 */
[----:B------:R-:W-:-:S04]  /*0480*/  LOP3.LUT R7, R8, UR10, RZ, 0x3c, !PT ;  /* 0x0000000a08077c12 */ /* 0x000fc8000f8e3cff */
[----:B------:R-:W-:Y:S02]  /*0490*/  ISETP.GT.U32.AND P0, PT, R6, R3, PT ;  /* 0x000000030600720c */ /* 0x000fe40003f04070 */
[----:B------:R-:W-:-:S11]  /*04a0*/  ISETP.GE.AND P5, PT, R7, RZ, PT ;  /* 0x000000ff0700720c */ /* 0x000fd60003fa6270 */
[-C--:B------:R-:W-:Y:S02]  /*04b0*/  @!P0 IADD3 R3, R3, -R6.reuse, RZ ;  /* 0x8000000603038210 */ /* 0x080fe40007ffe0ff */
[----:B------:R-:W-:Y:S02]  /*04c0*/  @!P0 IADD3 R5, R5, 0x1, RZ ;  /* 0x0000000105058810 */ /* 0x000fe40007ffe0ff */
[CC--:B------:R-:W-:Y:S02]  /*04d0*/  ISETP.GE.U32.AND P2, PT, R3.reuse, R6.reuse, PT ;  /* 0x000000060300720c */ /* 0x0c0fe40003f46070 */
[-C--:B------:R-:W-:Y:S02]  /*04e0*/  ISETP.GT.U32.AND P3, PT, R6, R3.reuse, PT ;  /* 0x000000030600720c */ /* 0x080fe40003f64070 */
[----:B------:R-:W-:Y:S02]  /*04f0*/  IADD3 R4, R3, -R6, RZ ;  /* 0x8000000603047210 */ /* 0x000fe40007ffe0ff */
[----:B------:R-:W-:Y:S01]  /*0500*/  ISETP.NE.AND P0, PT, R8, RZ, PT ;  /* 0x000000ff0800720c */ /* 0x000fe20003f05270 */
[----:B------:R-:W0:Y:S01]  /*0510*/  @P1 LDC.64 R6, c[0x0][0x288] ;  /* 0x0000a200ff061b82 */ /* 0x000e220000000a00 */
[----:B------:R-:W-:-:S02]  /*0520*/  SEL R3, R4, R3, !P3 ;  /* 0x0000000304037207 */ /* 0x000fc40005800000 */
[----:B------:R-:W-:Y:S02]  /*0530*/  LOP3.LUT R4, RZ, R8, RZ, 0x33, !PT ;  /* 0x00000008ff047212 */ /* 0x000fe400078e33ff */
[----:B------:R-:W-:Y:S02]  /*0540*/  @!P4 IADD3 R3, -R3, RZ, RZ ;  /* 0x000000ff0303c210 */ /* 0x000fe40007ffe1ff */
[----:B------:R-:W-:Y:S02]  /*0550*/  @P2 IADD3 R5, R5, 0x1, RZ ;  /* 0x0000000105052810 */ /* 0x000fe40007ffe0ff */
[----:B------:R-:W-:Y:S02]  /*0560*/  SEL R3, R4, R3, !P0 ;  /* 0x0000000304037207 */ /* 0x000fe40004000000 */
[----:B------:R-:W-:Y:S02]  /*0570*/  @!P5 IADD3 R5, -R5, RZ, RZ ;  /* 0x000000ff0505d210 */ /* 0x000fe40007ffe1ff */
[----:B------:R-:W-:Y:S01]  /*0580*/  ISETP.GE.U32.AND P2, PT, R22, UR20, PT ;  /* 0x0000001416007c0c */ /* 0x000fe2000bf46070 */
[----:B------:R-:W-:Y:S01]  /*0590*/  IMAD R16, R3, 0x18, RZ ;  /* 0x0000001803107824 */ /* 0x000fe200078e02ff */
[----:B------:R-:W-:-:S02]  /*05a0*/  SEL R5, R4, R5, !P0 ;  /* 0x0000000504057207 */ /* 0x000fc40004000000 */
[----:B------:R-:W-:Y:S02]  /*05b0*/  ISETP.GE.AND.EX P2, PT, R23, UR21, PT, P2 ;  /* 0x0000001517007c0c */ /* 0x000fe4000bf46320 */
[----:B------:R-:W-:Y:S02]  /*05c0*/  IADD3 R48, P0, R45, R16, RZ ;  /* 0x000000102d307210 */ /* 0x000fe40007f1e0ff */
[----:B------:R-:W-:Y:S02]  /*05d0*/  SHF.R.S32.HI R4, RZ, 0x1f, R5 ;  /* 0x0000001fff047819 */ /* 0x000fe40000011405 */
[----:B------:R-:W-:Y:S02]  /*05e0*/  LEA.HI.X.SX32 R49, R16, R9, 0x1, P0 ;  /* 0x0000000910317211 */ /* 0x000fe400000f0eff */
[----:B------:R-:W-:Y:S01]  /*05f0*/  ISETP.GE.U32.AND P0, PT, R43, UR20, PT ;  /* 0x000000142b007c0c */ /* 0x000fe2000bf06070 */
[----:B------:R-:W-:Y:S01]  /*0600*/  IMAD R4, R4, UR12, RZ ;  /* 0x0000000c04047c24 */ /* 0x000fe2000f8e02ff */
[----:B------:R-:W-:Y:S01]  /*0610*/  SHF.R.S32.HI R9, RZ, 0x1f, R44 ;  /* 0x0000001fff097819 */ /* 0x000fe2000001142c */
[----:B------:R-:W-:Y:S01]  /*0620*/  IMAD.WIDE.U32 R48, R5, UR12, R48 ;  /* 0x0000000c05307c25 */ /* 0x000fe2000f8e0030 */
[----:B------:R-:W-:-:S03]  /*0630*/  ISETP.GE.AND.EX P0, PT, R27, UR21, PT, P0 ;  /* 0x000000151b007c0c */ /* 0x000fc6000bf06300 */
[----:B------:R-:W-:Y:S01]  /*0640*/  IMAD R51, R5, UR13, R4 ;  /* 0x0000000d05337c24 */ /* 0x000fe2000f8e0204 */
[----:B------:R-:W-:Y:S01]  /*0650*/  ULDC.64 UR12, c[0x0][0x248] ;  /* 0x00009200000c7ab9 */ /* 0x000fe20000000a00 */
[C---:B------:R-:W-:Y:S01]  /*0660*/  ISETP.GT.U32.OR P0, PT, R46.reuse, 0x17f, P0 ;  /* 0x0000017f2e00780c */ /* 0x040fe20000704470 */
[----:B------:R-:W-:Y:S01]  /*0670*/  UIMAD.WIDE UR12, UR10, 0x8, UR12 ;  /* 0x000000080a0c78a5 */ /* 0x000fe2000f8e020c */
[----:B0-----:R-:W-:Y:S01]  /*0680*/  @P1 IMAD R8, R9, R6, RZ ;  /* 0x0000000609081224 */ /* 0x001fe200078e02ff */
[----:B------:R-:W-:Y:S02]  /*0690*/  ISETP.GT.U32.OR P2, PT, R46, 0x17f, P2 ;  /* 0x0000017f2e00780c */ /* 0x000fe40001744470 */
[----:B------:R-:W-:Y:S02]  /*06a0*/  IADD3 R51, R49, R51, RZ ;  /* 0x0000003331337210 */ /* 0x000fe40007ffe0ff */
[----:B------:R-:W-:Y:S02]  /*06b0*/  MOV R4, UR12 ;  /* 0x0000000c00047c02 */ /* 0x000fe40008000f00 */
[----:B------:R-:W-:-:S02]  /*06c0*/  MOV R5, UR13 ;  /* 0x0000000d00057c02 */ /* 0x000fc40008000f00 */
[----:B------:R-:W-:Y:S02]  /*06d0*/  @P1 MOV R50, R48 ;  /* 0x0000003000321202 */ /* 0x000fe40000000f00 */
[----:B------:R-:W-:Y:S01]  /*06e0*/  SHF.R.S32.HI R17, RZ, 0x1f, R42 ;  /* 0x0000001fff117819 */ /* 0x000fe2000001142a */
[----:B------:R-:W0:Y:S01]  /*06f0*/  @!P0 LDC.64 R20, c[0x0][0x228] ;  /* 0x00008a00ff148b82 */ /* 0x000e220000000a00 */
[----:B------:R-:W3:Y:S01]  /*0700*/  LDG.E.64 R4, desc[UR14][R4.64] ;  /* 0x0000000e04047981 */ /* 0x000ee2000c1e1b00 */
[----:B------:R-:W-:Y:S01]  /*0710*/  @P1 IMAD R7, R44, R7, R8 ;  /* 0x000000072c071224 */ /* 0x000fe200078e0208 */
[----:B------:R-:W-:Y:S01]  /*0720*/  ISETP.GE.U32.AND P3, PT, R42, UR20, PT ;  /* 0x000000142a007c0c */ /* 0x000fe2000bf66070 */
[----:B------:R-:W-:Y:S01]  /*0730*/  @P1 IMAD.WIDE.U32 R14, R44, R6, R50 ;  /* 0x000000062c0e1225 */ /* 0x000fe200078e0032 */
[----:B------:R-:W-:Y:S02]  /*0740*/  CS2R R40, SRZ ;  /* 0x0000000000287805 */ /* 0x000fe4000001ff00 */
[----:B------:R-:W-:Y:S01]  /*0750*/  ISETP.GE.AND.EX P3, PT, R17, UR21, PT, P3 ;  /* 0x0000001511007c0c */ /* 0x000fe2000bf66330 */
[----:B------:R-:W4:Y:S01]  /*0760*/  @!P0 LDC.64 R8, c[0x0][0x288] ;  /* 0x0000a200ff088b82 */ /* 0x000f220000000a00 */
[----:B------:R-:W-:-:S02]  /*0770*/  @P1 IADD3 R19, R15, R7, RZ ;  /* 0x000000070f131210 */ /* 0x000fc40007ffe0ff */
[C---:B------:R-:W-:Y:S02]  /*0780*/  @P1 SHF.L.U32 R15, R14.reuse, 0x1, RZ ;  /* 0x000000010e0f1819 */ /* 0x040fe400000006ff */
[----:B------:R-:W-:Y:S02]  /*0790*/  @P1 SHF.L.U64.HI R26, R14, 0x1, R19 ;  /* 0x000000010e1a1819 */ /* 0x000fe40000010213 */
[----:B------:R-:W-:Y:S01]  /*07a0*/  ISETP.GT.U32.OR P3, PT, R46, 0x17f, P3 ;  /* 0x0000017f2e00780c */ /* 0x000fe20001f64470 */
[----:B------:R-:W0:Y:S01]  /*07b0*/  @!P2 LDC.64 R6, c[0x0][0x288] ;  /* 0x0000a200ff06ab82 */ /* 0x000e220000000a00 */
[----:B-1----:R-:W-:-:S04]  /*07c0*/  @P1 IADD3 R24, P4, R15, R10, RZ ;  /* 0x0000000a0f181210 */ /* 0x002fc80007f9e0ff */
[----:B------:R-:W-:Y:S02]  /*07d0*/  @P1 IADD3.X R25, R26, R11, RZ, P4, !PT ;  /* 0x0000000b1a191210 */ /* 0x000fe400027fe4ff */
[----:B--2---:R-:W-:Y:S01]  /*07e0*/  @P1 IADD3 R12, P4, R15, R12, RZ ;  /* 0x0000000c0f0c1210 */ /* 0x004fe20007f9e0ff */
[----:B------:R-:W1:Y:S01]  /*07f0*/  @!P0 LDC.64 R18, c[0x0][0x230] ;  /* 0x00008c00ff128b82 */ /* 0x000e620000000a00 */
[----:B------:R-:W-:Y:S01]  /*0800*/  @!P0 MOV R15, R51 ;  /* 0x00000033000f8202 */ /* 0x000fe20000000f00 */
[----:B------:R2:W5:Y:S01]  /*0810*/  @P1 LDG.E R40, desc[UR14][R24.64] ;  /* 0x0000000e18281981 */ /* 0x000562000c1e1900 */
[----:B----4-:R-:W-:-:S05]  /*0820*/  @!P0 IMAD R14, R27, R8, RZ ;  /* 0x000000081b0e8224 */ /* 0x010fca00078e02ff */
[----:B------:R-:W4:Y:S01]  /*0830*/  @!P3 LDC.64 R10, c[0x0][0x288] ;  /* 0x0000a200ff0abb82 */ /* 0x000f220000000a00 */
[----:B------:R-:W-:Y:S01]  /*0840*/  @!P0 IMAD R27, R43, R9, R14 ;  /* 0x000000092b1b8224 */ /* 0x000fe200078e020e */
[----:B------:R-:W-:-:S05]  /*0850*/  @!P0 MOV R14, R48 ;  /* 0x00000030000e8202 */ /* 0x000fca0000000f00 */
[----:B------:R-:W-:Y:S01]  /*0860*/  @!P0 IMAD.WIDE.U32 R8, R43, R8, R14 ;  /* 0x000000082b088225 */ /* 0x000fe200078e000e */
[----:B------:R-:W-:Y:S02]  /*0870*/  CS2R R38, SRZ ;  /* 0x0000000000267805 */ /* 0x000fe4000001ff00 */
[----:B------:R-:W-:Y:S01]  /*0880*/  @P1 IADD3.X R13, R26, R13, RZ, P4, !PT ;  /* 0x0000000d1a0d1210 */ /* 0x000fe200027fe4ff */
[----:B------:R-:W4:Y:S01]  /*0890*/  @!P2 LDC.64 R14, c[0x0][0x230] ;  /* 0x00008c00ff0eab82 */ /* 0x000f220000000a00 */
[----:B------:R-:W-:Y:S01]  /*08a0*/  @!P0 IADD3 R9, R9, R27, RZ ;  /* 0x0000001b09098210 */ /* 0x000fe20007ffe0ff */
[----:B0-----:R-:W-:Y:S01]  /*08b0*/  @!P2 IMAD R23, R23, R6, RZ ;  /* 0x000000061717a224 */ /* 0x001fe200078e02ff */
[C---:B--2---:R-:W-:Y:S01]  /*08c0*/  @!P0 SHF.L.U32 R25, R8.reuse, 0x1, RZ ;  /* 0x0000000108198819 */ /* 0x044fe200000006ff */
[----:B------:R0:W5:Y:S01]  /*08d0*/  @P1 LDG.E R39, desc[UR14][R12.64] ;  /* 0x0000000e0c271981 */ /* 0x000162000c1e1900 */
[----:B------:R-:W-:Y:S02]  /*08e0*/  @!P0 SHF.L.U64.HI R24, R8, 0x1, R9 ;  /* 0x0000000108188819 */ /* 0x000fe40000010209 */
[----:B------:R-:W-:-:S02]  /*08f0*/  @!P2 MOV R8, R48 ;  /* 0x000000300008a202 */ /* 0x000fc40000000f00 */
[----:B------:R-:W-:Y:S01]  /*0900*/  @!P2 MOV R9, R51 ;  /* 0x000000330009a202 */ /* 0x000fe20000000f00 */
[C---:B------:R-:W-:Y:S02]  /*0910*/  @!P2 IMAD R27, R22.reuse, R7, R23 ;  /* 0x00000007161ba224 */ /* 0x040fe400078e0217 */
[----:B------:R-:W-:Y:S01]  /*0920*/  @!P2 IMAD.WIDE.U32 R22, R22, R6, R8 ;  /* 0x000000061616a225 */ /* 0x000fe200078e0008 */
[----:B0-----:R-:W0:Y:S01]  /*0930*/  @!P3 LDC.64 R12, c[0x0][0x228] ;  /* 0x00008a00ff0cbb82 */ /* 0x001e220000000a00 */
[C---:B-1----:R-:W-:Y:S02]  /*0940*/  @!P0 IADD3 R18, P4, R25.reuse, R18, RZ ;  /* 0x0000001219128210 */ /* 0x042fe40007f9e0ff */
[----:B------:R-:W-:-:S05]  /*0950*/  @!P0 IADD3 R20, P5, R25, R20, RZ ;  /* 0x0000001419148210 */ /* 0x000fca0007fbe0ff */
[----:B------:R-:W1:Y:S01]  /*0960*/  @!P3 LDC.64 R8, c[0x0][0x230] ;  /* 0x00008c00ff08bb82 */ /* 0x000e620000000a00 */
[----:B------:R-:W-:Y:S02]  /*0970*/  @!P2 IADD3 R23, R23, R27, RZ ;  /* 0x0000001b1717a210 */ /* 0x000fe40007ffe0ff */
[C---:B------:R-:W-:Y:S02]  /*0980*/  @!P0 IADD3.X R19, R24.reuse, R19, RZ, P4, !PT ;  /* 0x0000001318138210 */ /* 0x040fe400027fe4ff */
[----:B------:R-:W-:Y:S02]  /*0990*/  @!P0 IADD3.X R21, R24, R21, RZ, P5, !PT ;  /* 0x0000001518158210 */ /* 0x000fe40002ffe4ff */
[C---:B------:R-:W-:Y:S01]  /*09a0*/  @!P2 SHF.L.U32 R25, R22.reuse, 0x1, RZ ;  /* 0x000000011619a819 */ /* 0x040fe200000006ff */
[----:B----4-:R-:W-:Y:S01]  /*09b0*/  @!P3 IMAD R17, R17, R10, RZ ;  /* 0x0000000a1111b224 */ /* 0x010fe200078e02ff */
[----:B------:R-:W-:Y:S02]  /*09c0*/  @!P2 SHF.L.U64.HI R24, R22, 0x1, R23 ;  /* 0x000000011618a819 */ /* 0x000fe40000010217 */
[----:B------:R-:W-:-:S02]  /*09d0*/  CS2R R36, SRZ ;  /* 0x0000000000247805 */ /* 0x000fc4000001ff00 */
[----:B------:R-:W-:Y:S01]  /*09e0*/  @!P3 MOV R22, R48 ;  /* 0x000000300016b202 */ /* 0x000fe20000000f00 */
[----:B------:R-:W2:Y:S01]  /*09f0*/  @!P2 LDC.64 R6, c[0x0][0x228] ;  /* 0x00008a00ff06ab82 */ /* 0x000ea20000000a00 */
[----:B------:R-:W-:Y:S01]  /*0a00*/  @!P3 MOV R23, R51 ;  /* 0x000000330017b202 */ /* 0x000fe20000000f00 */
[C---:B------:R-:W-:Y:S01]  /*0a10*/  @!P3 IMAD R17, R42.reuse, R11, R17 ;  /* 0x0000000b2a11b224 */ /* 0x040fe200078e0211 */
[----:B------:R-:W-:Y:S01]  /*0a20*/  @!P2 IADD3 R14, P4, R25, R14, RZ ;  /* 0x0000000e190ea210 */ /* 0x000fe20007f9e0ff */
[----:B------:R-:W5:Y:S01]  /*0a30*/  @!P0 LDG.E R36, desc[UR14][R18.64] ;  /* 0x0000000e12248981 */ /* 0x000f62000c1e1900 */
[----:B------:R-:W-:Y:S02]  /*0a40*/  @!P3 IMAD.WIDE.U32 R22, R42, R10, R22 ;  /* 0x0000000a2a16b225 */ /* 0x000fe400078e0016 */
[----:B------:R-:W-:-:S03]  /*0a50*/  @!P2 IADD3.X R15, R24, R15, RZ, P4, !PT ;  /* 0x0000000f180fa210 */ /* 0x000fc600027fe4ff */
[----:B------:R-:W-:Y:S02]  /*0a60*/  @!P3 IADD3 R23, R23, R17, RZ ;  /* 0x000000111717b210 */ /* 0x000fe40007ffe0ff */
[----:B------:R-:W-:Y:S02]  /*0a70*/  CS2R R10, SRZ ;  /* 0x00000000000a7805 */ /* 0x000fe4000001ff00 */
[C---:B------:R-:W-:Y:S01]  /*0a80*/  @!P3 SHF.L.U32 R17, R22.reuse, 0x1, RZ ;  /* 0x000000011611b819 */ /* 0x040fe200000006ff */
[----:B------:R-:W5:Y:S01]  /*0a90*/  @!P2 LDG.E R41, desc[UR14][R14.64] ;  /* 0x0000000e0e29a981 */ /* 0x000f62000c1e1900 */
[----:B------:R-:W-:Y:S02]  /*0aa0*/  @!P3 SHF.L.U64.HI R22, R22, 0x1, R23 ;  /* 0x000000011616b819 */ /* 0x000fe40000010217 */
[C---:B-1----:R-:W-:Y:S01]  /*0ab0*/  @!P3 IADD3 R8, P4, R17.reuse, R8, RZ ;  /* 0x000000081108b210 */ /* 0x042fe20007f9e0ff */
[----:B------:R-:W5:Y:S01]  /*0ac0*/  @!P0 LDG.E R11, desc[UR14][R20.64] ;  /* 0x0000000e140b8981 */ /* 0x000f62000c1e1900 */
[----:B0-----:R-:W-:-:S02]  /*0ad0*/  @!P3 IADD3 R12, P5, R17, R12, RZ ;  /* 0x0000000c110cb210 */ /* 0x001fc40007fbe0ff */
[C---:B------:R-:W-:Y:S02]  /*0ae0*/  @!P3 IADD3.X R9, R22.reuse, R9, RZ, P4, !PT ;  /* 0x000000091609b210 */ /* 0x040fe400027fe4ff */
[----:B------:R-:W-:-:S03]  /*0af0*/  @!P3 IADD3.X R13, R22, R13, RZ, P5, !PT ;  /* 0x0000000d160db210 */ /* 0x000fc60002ffe4ff */
[----:B------:R-:W5:Y:S04]  /*0b00*/  @!P3 LDG.E R37, desc[UR14][R8.64] ;  /* 0x0000000e0825b981 */ /* 0x000f68000c1e1900 */
[----:B------:R-:W5:Y:S01]  /*0b10*/  @!P3 LDG.E R10, desc[UR14][R12.64] ;  /* 0x0000000e0c0ab981 */ /* 0x000f62000c1e1900 */
[----:B--2---:R-:W-:-:S04]  /*0b20*/  @!P2 IADD3 R6, P0, R25, R6, RZ ;  /* 0x000000061906a210 */ /* 0x004fc80007f1e0ff */
[----:B------:R-:W-:Y:S01]  /*0b30*/  @!P2 IADD3.X R7, R24, R7, RZ, P0, !PT ;  /* 0x000000071807a210 */ /* 0x000fe200007fe4ff */
[----:B------:R-:W-:Y:S01]  /*0b40*/  UMOV UR13, 0x3f800000 ;  /* 0x3f800000000d7882 */ /* 0x000fe20000000000 */
[----:B------:R-:W-:Y:S03]  /*0b50*/  BSSY B0, `(.L_x_36) ;  /* 0x000001b000007945 */ /* 0x000fe60003800000 */
[----:B------:R0:W5:Y:S02]  /*0b60*/  @!P2 LDG.E R38, desc[UR14][R6.64] ;  /* 0x0000000e0626a981 */ /* 0x000164000c1e1900 */
        /* <DEDUP_REMOVED lines=25> */
.L_x_37:
[----:B------:R-:W-:Y:S05]  /*0d00*/  BSYNC B0 ;  /* 0x0000000000007941 */ /* 0x000fea0003800000 */
.L_x_36:
        /* <DEDUP_REMOVED lines=37> */
.L_x_38:
        /* <DEDUP_REMOVED lines=26> */
.L_x_39:
[----:B------:R-:W-:Y:S01]  /*1100*/  FFMA.FTZ R24, R8, R17, R19 ;  /* 0x0000001108187223 */ /* 0x000fe20000010013 */
[----:B------:R-:W-:Y:S01]  /*1110*/  FADD.FTZ R23, R17, R20 ;  /* 0x0000001411177221 */ /* 0x000fe20000010000 */
[C---:B------:R-:W-:Y:S01]  /*1120*/  PRMT R17, R36.reuse, 0x7632, R17 ;  /* 0x0000763224117816 */ /* 0x040fe20000000011 */
[----:B------:R-:W-:Y:S01]  /*1130*/  FMUL.FTZ R22, R15, R4 ;  /* 0x000000040f167220 */ /* 0x000fe20000410000 */
[----:B------:R-:W-:Y:S01]  /*1140*/  SHF.L.U32 R19, R36, 0x10, RZ ;  /* 0x0000001024137819 */ /* 0x000fe200000006ff */
[----:B------:R-:W-:Y:S01]  /*1150*/  FMUL.FTZ R26, R12, R5 ;  /* 0x000000050c1a7220 */ /* 0x000fe20000410000 */
[----:B------:R-:W-:Y:S01]  /*1160*/  SHF.L.U32 R20, R17, 0x10, RZ ;  /* 0x0000001011147819 */ /* 0x000fe200000006ff */
[----:B------:R-:W-:Y:S01]  /*1170*/  FFMA.FTZ R21, R13, R22, R24 ;  /* 0x000000160d157223 */ /* 0x000fe20000010018 */
[--C-:B------:R-:W-:Y:S01]  /*1180*/  FADD.FTZ R23, R23, R22.reuse ;  /* 0x0000001617177221 */ /* 0x100fe20000010000 */
[----:B------:R-:W-:Y:S01]  /*1190*/  PRMT R22, R11, 0x7632, R22 ;  /* 0x000076320b167816 */ /* 0x000fe20000000016 */
[----:B------:R-:W-:Y:S01]  /*11a0*/  FADD.FTZ R19, R19, -UR19 ;  /* 0x8000001313137e21 */ /* 0x000fe20008010000 */
[----:B------:R-:W-:Y:S01]  /*11b0*/  FADD.FTZ R25, R20, -UR19 ;  /* 0x8000001314197e21 */ /* 0x000fe20008010000 */
[----:B------:R-:W-:-:S02]  /*11c0*/  SHF.L.U32 R17, R11, 0x10, RZ ;  /* 0x000000100b117819 */ /* 0x000fc400000006ff */
[----:B------:R-:W-:Y:S01]  /*11d0*/  SHF.L.U32 R20, R22, 0x10, RZ ;  /* 0x0000001016147819 */ /* 0x000fe200000006ff */
[----:B------:R-:W-:Y:S01]  /*11e0*/  FMUL.FTZ R19, R19, UR13 ;  /* 0x0000000d13137c20 */ /* 0x000fe20008410000 */
[----:B------:R-:W-:Y:S01]  /*11f0*/  PRMT R24, R37, 0x7632, R24 ;  /* 0x0000763225187816 */ /* 0x000fe20000000018 */
        /* <DEDUP_REMOVED lines=20> */
.L_x_40:
[----:B------:R-:W-:Y:S01]  /*1340*/  FFMA.FTZ R30, R18, R26, R21 ;  /* 0x0000001a121e7223 */ /* 0x000fe20000010015 */
[----:B------:R-:W-:Y:S01]  /*1350*/  FMUL.FTZ R28, R17, R4 ;  /* 0x00000004111c7220 */ /* 0x000fe20000410000 */
[----:B------:R-:W-:Y:S01]  /*1360*/  FADD.FTZ R23, R26, R23 ;  /* 0x000000171a177221 */ /* 0x000fe20000010000 */
[----:B------:R-:W-:Y:S02]  /*1370*/  SHF.L.U32 R21, R37, 0x10, RZ ;  /* 0x0000001025157819 */ /* 0x000fe400000006ff */
[----:B------:R-:W-:Y:S01]  /*1380*/  SHF.L.U32 R24, R24, 0x10, RZ ;  /* 0x0000001018187819 */ /* 0x000fe200000006ff */
[----:B------:R-:W-:Y:S01]  /*1390*/  FADD.FTZ R27, R23, R28 ;  /* 0x0000001c171b7221 */ /* 0x000fe20000010000 */
[----:B------:R-:W-:Y:S01]  /*13a0*/  PRMT R23, R10, 0x7632, R23 ;  /* 0x000076320a177816 */ /* 0x000fe20000000017 */
[----:B------:R-:W-:Y:S01]  /*13b0*/  FADD.FTZ R26, R21, -UR19 ;  /* 0x80000013151a7e21 */ /* 0x000fe20008010000 */
[----:B------:R-:W-:Y:S01]  /*13c0*/  FFMA.FTZ R25, R19, R28, R30 ;  /* 0x0000001c13197223 */ /* 0x000fe2000001001e */
[----:B------:R-:W-:Y:S01]  /*13d0*/  FADD.FTZ R29, R24, -UR19 ;  /* 0x80000013181d7e21 */ /* 0x000fe20008010000 */
[----:B------:R-:W-:Y:S01]  /*13e0*/  SHF.L.U32 R24, R23, 0x10, RZ ;  /* 0x0000001017187819 */ /* 0x000fe200000006ff */
[----:B------:R-:W-:Y:S01]  /*13f0*/  FMUL.FTZ R23, R26, UR13 ;  /* 0x0000000d1a177c20 */ /* 0x000fe20008410000 */
[----:B------:R-:W-:Y:S01]  /*1400*/  SHF.L.U32 R21, R10, 0x10, RZ ;  /* 0x000000100a157819 */ /* 0x000fe200000006ff */
[----:B------:R-:W-:Y:S01]  /*1410*/  FMUL.FTZ R28, R20, R5 ;  /* 0x00000005141c7220 */ /* 0x000fe20000410000 */
        /* <DEDUP_REMOVED lines=20> */
.L_x_41:
        /* <DEDUP_REMOVED lines=8> */
[----:B------:R-:W-:Y:S01]  /*15e0*/  FFMA.FTZ R32, R9, R16, RZ ;  /* 0x0000001009207223 */ /* 0x000fe200000100ff */
[----:B------:R-:W-:Y:S01]  /*15f0*/  FFMA.FTZ R25, R26, R27, R25 ;  /* 0x0000001b1a197223 */ /* 0x000fe20000010019 */
[----:B------:R-:W-:Y:S01]  /*1600*/  FADD.FTZ R27, R27, R30 ;  /* 0x0000001e1b1b7221 */ /* 0x000fe20000010000 */
[----:B------:R-:W-:Y:S01]  /*1610*/  FADD.FTZ R16, RZ, R16 ;  /* 0x00000010ff107221 */ /* 0x000fe20000010000 */
[----:B------:R-:W-:Y:S01]  /*1620*/  FFMA.FTZ R29, R8, R14, RZ ;  /* 0x0000000e081d7223 */ /* 0x000fe200000100ff */
[----:B------:R-:W-:Y:S01]  /*1630*/  FADD.FTZ R9, RZ, R14 ;  /* 0x0000000eff097221 */ /* 0x000fe20000010000 */
[----:B------:R-:W1:Y:S01]  /*1640*/  SHFL.DOWN PT, R28, R25, 0x1, 0x1f ;  /* 0x08201f00191c7f89 */ /* 0x000e6200000e0000 */
[----:B------:R-:W-:Y:S01]  /*1650*/  UMOV UR12, 0x400 ;  /* 0x00000400000c7882 */ /* 0x000fe20000000000 */
[----:B------:R-:W-:Y:S01]  /*1660*/  FFMA.FTZ R32, R13, R15, R32 ;  /* 0x0000000f0d207223 */ /* 0x000fe20000010020 */
[----:B------:R-:W-:Y:S01]  /*1670*/  UIADD3 UR11, UR12, 0x80, URZ ;  /* 0x000000800c0b7890 */ /* 0x000fe2000fffe03f */
[----:B------:R-:W2:Y:S01]  /*1680*/  SHFL.DOWN PT, R30, R27, 0x1, 0x1f ;  /* 0x08201f001b1e7f89 */ /* 0x000ea200000e0000 */
[----:B------:R-:W-:Y:S01]  /*1690*/  FADD.FTZ R16, R16, R15 ;  /* 0x0000000f10107221 */ /* 0x000fe20000010000 */
[----:B------:R-:W-:Y:S01]  /*16a0*/  FFMA.FTZ R29, R18, R12, R29 ;  /* 0x0000000c121d7223 */ /* 0x000fe2000001001d */
[----:B------:R-:W-:Y:S01]  /*16b0*/  FADD.FTZ R9, R9, R12 ;  /* 0x0000000c09097221 */ /* 0x000fe20000010000 */
[----:B------:R-:W-:Y:S01]  /*16c0*/  ISETP.NE.AND P2, PT, R46, RZ, PT ;  /* 0x000000ff2e00720c */ /* 0x000fe20003f45270 */
[----:B------:R-:W-:Y:S01]  /*16d0*/  FFMA.FTZ R32, R19, R17, R32 ;  /* 0x0000001113207223 */ /* 0x000fe20000010020 */
[----:B------:R-:W-:Y:S01]  /*16e0*/  FADD.FTZ R16, R16, R17 ;  /* 0x0000001110107221 */ /* 0x000fe20000010000 */
[----:B------:R-:W-:Y:S01]  /*16f0*/  FFMA.FTZ R29, R22, R20, R29 ;  /* 0x00000014161d7223 */ /* 0x000fe2000001001d */
[----:B------:R-:W-:Y:S01]  /*1700*/  FADD.FTZ R9, R9, R20 ;  /* 0x0000001409097221 */ /* 0x000fe20000010000 */
[----:B------:R-:W-:Y:S01]  /*1710*/  BSSY B0, `(.L_x_42) ;  /* 0x0000042000007945 */ /* 0x000fe20003800000 */
[----:B------:R-:W-:Y:S01]  /*1720*/  ISETP.GT.U32.AND P4, PT, R46, 0xb, PT ;  /* 0x0000000b2e00780c */ /* 0x000fe20003f84070 */
[----:B------:R-:W-:Y:S01]  /*1730*/  FFMA.FTZ R29, R26, R24, R29 ;  /* 0x000000181a1d7223 */ /* 0x000fe2000001001d */
[----:B------:R-:W-:Y:S01]  /*1740*/  FADD.FTZ R31, R9, R24 ;  /* 0x00000018091f7221 */ /* 0x000fe20000010000 */
[----:B0-----:R-:W-:-:S06]  /*1750*/  ULEA UR11, UR17, UR11, 0x18 ;  /* 0x0000000b110b7291 */ /* 0x001fcc000f8ec03f */
[----:B------:R-:W-:Y:S01]  /*1760*/  LEA R47, R46, UR11, 0x4 ;  /* 0x0000000b2e2f7c11 */ /* 0x000fe2000f8e20ff */
[----:B-1----:R-:W-:Y:S01]  /*1770*/  @!P0 FADD.FTZ R25, R25, R28 ;  /* 0x0000001c19198221 */ /* 0x002fe20000010000 */
[----:B--2---:R-:W-:-:S04]  /*1780*/  @!P0 FADD.FTZ R27, R27, R30 ;  /* 0x0000001e1b1b8221 */ /* 0x004fc80000010000 */
        /* <DEDUP_REMOVED lines=15> */
[----:B------:R-:W-:-:S03]  /*1880*/  ISETP.GT.AND P0, PT, R0, 0xf, PT ;  /* 0x0000000f0000780c */ /* 0x000fc60003f04270 */
[----:B------:R-:W0:Y:S04]  /*1890*/  SHFL.DOWN PT, R30, R25, 0x10, 0x1f ;  /* 0x0a001f00191e7f89 */ /* 0x000e2800000e0000 */
[----:B------:R-:W1:Y:S06]  /*18a0*/  SHFL.DOWN PT, R28, R27, 0x10, 0x1f ;  /* 0x0a001f001b1c7f89 */ /* 0x000e6c00000e0000 */
[----:B0-----:R-:W-:Y:S01]  /*18b0*/  @!P0 FADD.FTZ R25, R25, R30 ;  /* 0x0000001e19198221 */ /* 0x001fe20000010000 */
[----:B------:R-:W-:Y:S01]  /*18c0*/  FADD.FTZ R30, R16, R21 ;  /* 0x00000015101e7221 */ /* 0x000fe20000010000 */
[----:B-1----:R-:W-:Y:S01]  /*18d0*/  @!P0 FADD.FTZ R27, R27, R28 ;  /* 0x0000001c1b1b8221 */ /* 0x002fe20000010000 */
[----:B------:R-:W-:Y:S01]  /*18e0*/  ISETP.NE.AND P0, PT, R0, RZ, PT ;  /* 0x000000ff0000720c */ /* 0x000fe20003f05270 */
[----:B------:R-:W-:Y:S01]  /*18f0*/  FFMA.FTZ R28, R23, R21, R32 ;  /* 0x00000015171c7223 */ /* 0x000fe20000010020 */
[----:B------:R-:W-:-:S02]  /*1900*/  MOV R8, R25 ;  /* 0x0000001900087202 */ /* 0x000fc40000000f00 */
[----:B------:R-:W-:Y:S02]  /*1910*/  MOV R9, R27 ;  /* 0x0000001b00097202 */ /* 0x000fe40000000f00 */
[----:B------:R0:W-:Y:S07]  /*1920*/  STS.128 [R47], R28 ;  /* 0x0000001c2f007388 */ /* 0x0001ee0000000c00 */
        /* <DEDUP_REMOVED lines=8> */
[----:B------:R-:W5:Y:S01]  /*19b0*/  LDS.128 R12, [UR11+0x50] ;  /* 0x0000500bff0c7984 */ /* 0x000f620008000c00 */
[----:B-1----:R-:W-:Y:S01]  /*19c0*/  FADD.FTZ R53, R8, R32 ;  /* 0x0000002008357221 */ /* 0x002fe20000010000 */
[----:B0-----:R-:W-:-:S02]  /*19d0*/  FADD.FTZ R8, R9, R33 ;  /* 0x0000002109087221 */ /* 0x001fc40000010000 */
[----:B------:R-:W0:Y:S01]  /*19e0*/  LDS.128 R32, [UR11+0x60] ;  /* 0x0000600bff207984 */ /* 0x000e220008000c00 */
        /* <DEDUP_REMOVED lines=16> */
[----:B0-----:R-:W-:Y:S01]  /*1af0*/  FADD.FTZ R53, R53, R32 ;  /* 0x0000002035357221 */ /* 0x001fe20000010000 */
[----:B------:R-:W-:-:S03]  /*1b00*/  FADD.FTZ R12, R8, R33 ;  /* 0x00000021080c7221 */ /* 0x000fc60000010000 */
[----:B------:R-:W-:Y:S01]  /*1b10*/  FADD.FTZ R8, R53, R34 ;  /* 0x0000002235087221 */ /* 0x000fe20000010000 */
[----:B------:R-:W-:-:S07]  /*1b20*/  FADD.FTZ R9, R12, R35 ;  /* 0x000000230c097221 */ /* 0x000fce0000010000 */
.L_x_43:
[----:B------:R-:W-:Y:S05]  /*1b30*/  BSYNC B0 ;  /* 0x0000000000007941 */ /* 0x000fea0003800000 */
.L_x_42:
        /* <DEDUP_REMOVED lines=13> */
[----:B0-----:R-:W0:Y:S01]  /*1c10*/  LDS.128 R28, [R47+0x480] ;  /* 0x000480002f1c7984 */ /* 0x001e220000000c00 */
[----:B------:R-:W-:Y:S01]  /*1c20*/  FADD.FTZ R32, R32, R25 ;  /* 0x0000001920207221 */ /* 0x000fe20000010000 */
[----:B------:R-:W-:Y:S01]  /*1c30*/  FADD.FTZ R33, R33, R26 ;  /* 0x0000001a21217221 */ /* 0x000fe20000010000 */
[----:B------:R-:W-:Y:S01]  /*1c40*/  FADD.FTZ R34, R34, R27 ;  /* 0x0000001b22227221 */ /* 0x000fe20000010000 */
[----:B---3--:R-:W-:Y:S01]  /*1c50*/  FADD.FTZ R53, R53, R20 ;  /* 0x0000001435357221 */ /* 0x008fe20000010000 */
[----:B------:R-:W-:Y:S01]  /*1c60*/  FADD.FTZ R32, R32, R21 ;  /* 0x0000001520207221 */ /* 0x000fe20000010000 */
[----:B------:R-:W-:Y:S01]  /*1c70*/  FADD.FTZ R33, R33, R22 ;  /* 0x0000001621217221 */ /* 0x000fe20000010000 */
[----:B------:R-:W-:Y:S01]  /*1c80*/  FADD.FTZ R34, R34, R23 ;  /* 0x0000001722227221 */ /* 0x000fe20000010000 */
[----:B----4-:R-:W-:Y:S01]  /*1c90*/  FADD.FTZ R53, R53, R12 ;  /* 0x0000000c35357221 */ /* 0x010fe20000010000 */
[----:B------:R-:W1:Y:S01]  /*1ca0*/  LDS.128 R20, [R47+0x540] ;  /* 0x000540002f147984 */ /* 0x000e620000000c00 */
[----:B------:R-:W-:Y:S01]  /*1cb0*/  FADD.FTZ R12, R32, R13 ;  /* 0x0000000d200c7221 */ /* 0x000fe20000010000 */
[----:B------:R-:W-:Y:S01]  /*1cc0*/  FADD.FTZ R32, R34, R15 ;  /* 0x0000000f22207221 */ /* 0x000fe20000010000 */
[----:B-----5:R-:W-:Y:S01]  /*1cd0*/  FADD.FTZ R53, R53, R16 ;  /* 0x0000001035357221 */ /* 0x020fe20000010000 */
[----:B------:R-:W2:Y:S01]  /*1ce0*/  LDS.128 R24, [R47+0x600] ;  /* 0x000600002f187984 */ /* 0x000ea20000000c00 */
[----:B------:R-:W-:Y:S01]  /*1cf0*/  FADD.FTZ R16, R12, R17 ;  /* 0x000000110c107221 */ /* 0x000fe20000010000 */
[----:B------:R-:W-:Y:S01]  /*1d00*/  FADD.FTZ R33, R33, R14 ;  /* 0x0000000e21217221 */ /* 0x000fe20000010000 */
[----:B------:R-:W-:Y:S01]  /*1d10*/  FADD.FTZ R34, R32, R19 ;  /* 0x0000001320227221 */ /* 0x000fe20000010000 */
[----:B------:R-:W3:Y:S02]  /*1d20*/  LDS.128 R12, [R47+0x6c0] ;  /* 0x0006c0002f0c7984 */ /* 0x000ee40000000c00 */
[----:B------:R-:W-:Y:S01]  /*1d30*/  FADD.FTZ R35, R33, R18 ;  /* 0x0000001221237221 */ /* 0x000fe20000010000 */
[----:B0-----:R-:W-:Y:S01]  /*1d40*/  FADD.FTZ R32, R16, R29 ;  /* 0x0000001d10207221 */ /* 0x001fe20000010000 */
[----:B------:R-:W-:Y:S01]  /*1d50*/  FADD.FTZ R33, R53, R28 ;  /* 0x0000001c35217221 */ /* 0x000fe20000010000 */
[----:B------:R-:W0:Y:S01]  /*1d60*/  LDS.128 R16, [R47+0x780] ;  /* 0x000780002f107984 */ /* 0x000e220000000c00 */
[----:B------:R-:W-:Y:S01]  /*1d70*/  FADD.FTZ R35, R35, R30 ;  /* 0x0000001e23237221 */ /* 0x000fe20000010000 */
[----:B------:R-:W-:-:S02]  /*1d80*/  FADD.FTZ R34, R34, R31 ;  /* 0x0000001f22227221 */ /* 0x000fc40000010000 */
[----:B------:R-:W4:Y:S01]  /*1d90*/  LDS.128 R28, [R47+0x840] ;  /* 0x000840002f1c7984 */ /* 0x000f220000000c00 */
[----:B-1----:R-:W-:Y:S01]  /*1da0*/  FADD.FTZ R33, R33, R20 ;  /* 0x0000001421217221 */ /* 0x002fe20000010000 */
[----:B------:R-:W-:Y:S01]  /*1db0*/  FADD.FTZ R32, R32, R21 ;  /* 0x0000001520207221 */ /* 0x000fe20000010000 */
[----:B------:R-:W-:Y:S01]  /*1dc0*/  FADD.FTZ R34, R34, R23 ;  /* 0x0000001722227221 */ /* 0x000fe20000010000 */
[----:B------:R-:W-:Y:S01]  /*1dd0*/  FADD.FTZ R35, R35, R22 ;  /* 0x0000001623237221 */ /* 0x000fe20000010000 */
[----:B--2---:R-:W-:Y:S01]  /*1de0*/  FADD.FTZ R33, R33, R24 ;  /* 0x0000001821217221 */ /* 0x004fe20000010000 */
[----:B------:R-:W-:Y:S01]  /*1df0*/  FADD.FTZ R32, R32, R25 ;  /* 0x0000001920207221 */ /* 0x000fe20000010000 */
[----:B------:R-:W1:Y:S01]  /*1e00*/  LDS.128 R20, [R47+0x900] ;  /* 0x000900002f147984 */ /* 0x000e620000000c00 */
[----:B------:R-:W-:Y:S01]  /*1e10*/  FADD.FTZ R34, R34, R27 ;  /* 0x0000001b22227221 */ /* 0x000fe20000010000 */
[----:B---3--:R-:W-:Y:S01]  /*1e20*/  FADD.FTZ R33, R33, R12 ;  /* 0x0000000c21217221 */ /* 0x008fe20000010000 */
[----:B------:R-:W-:Y:S01]  /*1e30*/  FADD.FTZ R12, R32, R13 ;  /* 0x0000000d200c7221 */ /* 0x000fe20000010000 */
[----:B------:R-:W-:Y:S01]  /*1e40*/  FADD.FTZ R35, R35, R26 ;  /* 0x0000001a23237221 */ /* 0x000fe20000010000 */
[----:B------:R-:W-:Y:S01]  /*1e50*/  FADD.FTZ R32, R34, R15 ;  /* 0x0000000f22207221 */ /* 0x000fe20000010000 */
[----:B------:R-:W2:Y:S02]  /*1e60*/  LDS.128 R24, [R47+0x9c0] ;  /* 0x0009c0002f187984 */ /* 0x000ea40000000c00 */
[----:B------:R-:W-:Y:S01]  /*1e70*/  FADD.FTZ R35, R35, R14 ;  /* 0x0000000e23237221 */ /* 0x000fe20000010000 */
[----:B0-----:R-:W-:Y:S01]  /*1e80*/  FADD.FTZ R33, R33, R16 ;  /* 0x0000001021217221 */ /* 0x001fe20000010000 */
[----:B------:R-:W-:Y:S01]  /*1e90*/  FADD.FTZ R16, R12, R17 ;  /* 0x000000110c107221 */ /* 0x000fe20000010000 */
[----:B------:R-:W-:Y:S01]  /*1ea0*/  FADD.FTZ R34, R32, R19 ;  /* 0x0000001320227221 */ /* 0x000fe20000010000 */
[----:B------:R-:W0:Y:S01]  /*1eb0*/  LDS.128 R12, [R47+0xa80] ;  /* 0x000a80002f0c7984 */ /* 0x000e220000000c00 */
[----:B------:R-:W-:Y:S01]  /*1ec0*/  FADD.FTZ R35, R35, R18 ;  /* 0x0000001223237221 */ /* 0x000fe20000010000 */
[----:B----4-:R-:W-:Y:S01]  /*1ed0*/  FADD.FTZ R32, R16, R29 ;  /* 0x0000001d10207221 */ /* 0x010fe20000010000 */
[----:B------:R-:W-:Y:S01]  /*1ee0*/  FADD.FTZ R33, R33, R28 ;  /* 0x0000001c21217221 */ /* 0x000fe20000010000 */
[----:B------:R-:W3:Y:S01]  /*1ef0*/  LDS.128 R16, [R47+0xb40] ;  /* 0x000b40002f107984 */ /* 0x000ee20000000c00 */
[----:B------:R-:W-:Y:S01]  /*1f00*/  FADD.FTZ R35, R35, R30 ;  /* 0x0000001e23237221 */ /* 0x000fe20000010000 */
[----:B------:R-:W-:-:S02]  /*1f10*/  FADD.FTZ R34, R34, R31 ;  /* 0x0000001f22227221 */ /* 0x000fc40000010000 */
[----:B------:R-:W4:Y:S01]  /*1f20*/  LDS.128 R28, [R47+0xc00] ;  /* 0x000c00002f1c7984 */ /* 0x000f220000000c00 */
[----:B-1----:R-:W-:Y:S01]  /*1f30*/  FADD.FTZ R33, R33, R20 ;  /* 0x0000001421217221 */ /* 0x002fe20000010000 */
[----:B------:R-:W-:Y:S01]  /*1f40*/  FADD.FTZ R32, R32, R21 ;  /* 0x0000001520207221 */ /* 0x000fe20000010000 */
[----:B------:R-:W-:Y:S01]  /*1f50*/  FADD.FTZ R34, R34, R23 ;  /* 0x0000001722227221 */ /* 0x000fe20000010000 */
[----:B------:R-:W-:Y:S02]  /*1f60*/  FADD.FTZ R35, R35, R22 ;  /* 0x0000001623237221 */ /* 0x000fe40000010000 */
[----:B------:R-:W1:Y:S01]  /*1f70*/  LDS.128 R20, [R47+0xcc0] ;  /* 0x000cc0002f147984 */ /* 0x000e620000000c00 */
[----:B--2---:R-:W-:Y:S01]  /*1f80*/  FADD.FTZ R33, R33, R24 ;  /* 0x0000001821217221 */ /* 0x004fe20000010000 */
[----:B------:R-:W-:Y:S01]  /*1f90*/  FADD.FTZ R32, R32, R25 ;  /* 0x0000001920207221 */ /* 0x000fe20000010000 */
[----:B------:R-:W-:Y:S01]  /*1fa0*/  FADD.FTZ R34, R34, R27 ;  /* 0x0000001b22227221 */ /* 0x000fe20000010000 */
[----:B------:R-:W-:-:S02]  /*1fb0*/  FADD.FTZ R35, R35, R26 ;  /* 0x0000001a23237221 */ /* 0x000fc40000010000 */
[----:B------:R-:W2:Y:S01]  /*1fc0*/  LDS.128 R24, [R47+0xd80] ;  /* 0x000d80002f187984 */ /* 0x000ea20000000c00 */
[----:B0-----:R-:W-:Y:S01]  /*1fd0*/  FADD.FTZ R33, R33, R12 ;  /* 0x0000000c21217221 */ /* 0x001fe20000010000 */
[----:B------:R-:W-:Y:S01]  /*1fe0*/  FADD.FTZ R12, R32, R13 ;  /* 0x0000000d200c7221 */ /* 0x000fe20000010000 */
[----:B------:R-:W-:Y:S01]  /*1ff0*/  FADD.FTZ R32, R34, R15 ;  /* 0x0000000f22207221 */ /* 0x000fe20000010000 */
[----:B------:R-:W-:Y:S01]  /*2000*/  FADD.FTZ R35, R35, R14 ;  /* 0x0000000e23237221 */ /* 0x000fe20000010000 */
[----:B---3--:R-:W-:Y:S01]  /*2010*/  FADD.FTZ R33, R33, R16 ;  /* 0x0000001021217221 */ /* 0x008fe20000010000 */
        /* <DEDUP_REMOVED lines=18> */
[----:B------:R-:W-:Y:S02]  /*2140*/  FADD.FTZ R35, R35, R26 ;  /* 0x0000001a23237221 */ /* 0x000fe40000010000 */
        /* <DEDUP_REMOVED lines=24> */
[----:B------:R-:W1:Y:S04]  /*22d0*/  LDS.128 R20, [R47+0x1440] ;  /* 0x001440002f147984 */ /* 0x000e680000000c00 */
[----:B------:R-:W-:Y:S01]  /*22e0*/  LDS.128 R24, [R47+0x1680] ;  /* 0x001680002f187984 */ /* 0x000fe20000000c00 */
[----:B0-----:R-:W-:Y:S01]  /*22f0*/  FADD.FTZ R33, R33, R12 ;  /* 0x0000000c21217221 */ /* 0x001fe20000010000 */
[----:B------:R-:W-:Y:S01]  /*2300*/  FADD.FTZ R32, R32, R13 ;  /* 0x0000000d20207221 */ /* 0x000fe20000010000 */
[----:B------:R-:W-:Y:S01]  /*2310*/  FADD.FTZ R35, R35, R14 ;  /* 0x0000000e23237221 */ /* 0x000fe20000010000 */
[----:B------:R-:W-:Y:S01]  /*2320*/  FADD.FTZ R34, R34, R15 ;  /* 0x0000000f22227221 */ /* 0x000fe20000010000 */
[----:B---3--:R-:W-:Y:S01]  /*2330*/  FADD.FTZ R33, R33, R16 ;  /* 0x0000001021217221 */ /* 0x008fe20000010000 */
[----:B------:R-:W0:Y:S01]  /*2340*/  LDS.128 R12, [R47+0x1500] ;  /* 0x001500002f0c7984 */ /* 0x000e220000000c00 */
        /* <DEDUP_REMOVED lines=9> */
[----:B-1----:R-:W-:Y:S01]  /*23e0*/  FADD.FTZ R53, R53, R20 ;  /* 0x0000001435357221 */ /* 0x002fe20000010000 */
[----:B------:R-:W-:Y:S01]  /*23f0*/  FADD.FTZ R28, R28, R21 ;  /* 0x000000151c1c7221 */ /* 0x000fe20000010000 */
[----:B------:R-:W-:Y:S01]  /*2400*/  FADD.FTZ R29, R29, R22 ;  /* 0x000000161d1d7221 */ /* 0x000fe20000010000 */
[----:B------:R-:W-:Y:S01]  /*2410*/  FADD.FTZ R52, R52, R23 ;  /* 0x0000001734347221 */ /* 0x000fe20000010000 */
[----:B0-----:R-:W-:Y:S01]  /*2420*/  FADD.FTZ R53, R53, R12 ;  /* 0x0000000c35357221 */ /* 0x001fe20000010000 */
        /* <DEDUP_REMOVED lines=14> */
[----:B------:R-:W-:-:S07]  /*2510*/  FADD.FTZ R31, R52, R35 ;  /* 0x00000023341f7221 */ /* 0x000fce0000010000 */
.L_x_45:
[----:B------:R-:W-:Y:S05]  /*2520*/  BSYNC B0 ;  /* 0x0000000000007941 */ /* 0x000fea0003800000 */
.L_x_44:
        /* <DEDUP_REMOVED lines=21> */
.L_x_47:
[----:B------:R-:W-:Y:S05]  /*2680*/  BSYNC B0 ;  /* 0x0000000000007941 */ /* 0x000fea0003800000 */
.L_x_46:
[----:B------:R-:W-:Y:S02]  /*2690*/  PRMT R25, R11, 0x7632, R25 ;  /* 0x000076320b197816 */ /* 0x000fe40000000019 */
[----:B------:R-:W-:Y:S02]  /*26a0*/  PRMT R24, R37, 0x7632, R24 ;  /* 0x0000763225187816 */ /* 0x000fe40000000018 */
[----:B--2---:R-:W-:Y:S01]  /*26b0*/  PRMT R23, R10, 0x7632, R23 ;  /* 0x000076320a177816 */ /* 0x004fe20000000017 */
[----:B------:R-:W-:Y:S06]  /*26c0*/  @!P0 BRA `(.L_x_48) ;  /* 0x0000001000908947 */ /* 0x000fec0003800000 */
[----:B------:R-:W1:Y:S01]  /*26d0*/  LDC R22, c[0x0][0x10] ;  /* 0x00000400ff167b82 */ /* 0x000e620000000800 */
[----:B------:R-:W2:Y:S01]  /*26e0*/  S2R R13, SR_CTAID.Y ;  /* 0x00000000000d7919 */ /* 0x000ea20000002600 */
[----:B------:R-:W-:-:S06]  /*26f0*/  ULOP3.LUT UR11, UR4, 0x1, URZ, 0xc0, !UPT ;  /* 0x00000001040b7892 */ /* 0x000fcc000f8ec03f */
[----:B------:R-:W3:Y:S08]  /*2700*/  LDC.64 R14, c[0x0][0x258] ;  /* 0x00009600ff0e7b82 */ /* 0x000ef00000000a00 */
[----:B0-----:R-:W0:Y:S01]  /*2710*/  LDC.64 R28, c[0x0][0x260] ;  /* 0x00009800ff1c7b82 */ /* 0x001e220000000a00 */
[----:B-1----:R-:W-:-:S04]  /*2720*/  IMAD R16, R22, UR11, RZ ;  /* 0x0000000b16107c24 */ /* 0x002fc8000f8e02ff */
[C---:B------:R-:W-:Y:S01]  /*2730*/  IMAD R18, R16.reuse, R12, RZ ;  /* 0x0000000c10127224 */ /* 0x040fe200078e02ff */
[----:B--2---:R-:W-:-:S04]  /*2740*/  IADD3 R17, R16, R13, RZ ;  /* 0x0000000d10117210 */ /* 0x004fc80007ffe0ff */
[----:B------:R-:W-:Y:S01]  /*2750*/  SHF.L.U32 R19, R18, 0x1, RZ ;  /* 0x0000000112137819 */ /* 0x000fe200000006ff */
[----:B---3--:R-:W-:-:S04]  /*2760*/  IMAD.WIDE.U32 R14, R17, 0x4, R14 ;  /* 0x00000004110e7825 */ /* 0x008fc800078e000e */
[----:B0-----:R-:W-:Y:S01]  /*2770*/  IMAD.WIDE R28, R19, 0x4, R28 ;  /* 0x00000004131c7825 */ /* 0x001fe200078e021c */
[----:B------:R-:W-:Y:S06]  /*2780*/  @P2 BRA `(.L_x_49) ;  /* 0x0000000000682947 */ /* 0x000fec0003800000 */
[----:B------:R-:W0:Y:S01]  /*2790*/  S2R R0, SR_LANEID ;  /* 0x0000000000007919 */ /* 0x000e220000000000 */
        /* <DEDUP_REMOVED lines=11> */
[----:B0-----:R-:W-:-:S13]  /*2850*/  ISETP.EQ.U32.AND P0, PT, R0, UR17, PT ;  /* 0x0000001100007c0c */ /* 0x001fda000bf02070 */
[----:B------:R-:W-:Y:S06]  /*2860*/  @P0 MEMBAR.ALL.GPU ;  /* 0x0000000000000992 */ /* 0x000fec000000a000 */
[----:B------:R-:W-:-:S00]  /*2870*/  @P0 ERRBAR ;  /* 0x00000000000009ab */ /* 0x000fc00000000000 */
[----:B------:R-:W-:Y:S06]  /*2880*/  @P0 CGAERRBAR ;  /* 0x00000000000005ab */ /* 0x000fec0000000000 */
[----:B------:R1:W-:Y:S01]  /*2890*/  @P0 REDG.E.ADD.S32.STRONG.GPU desc[UR14][R14.64], R21 ;  /* 0x000000150e00098e */ /* 0x0003e2000c10e38e */
[----:B------:R-:W-:-:S04]  /*28a0*/  PLOP3.LUT P0, PT, PT, PT, UP0, 0x80, 0x0 ;  /* 0x000000000000781c */ /* 0x000fc80003f0f008 */
[----:B------:R-:W-:-:S04]  /*28b0*/  SEL R19, R12, RZ, !P0 ;  /* 0x000000ff0c137207 */ /* 0x000fc80004000000 */
[----:B------:R-:W-:-:S13]  /*28c0*/  ISETP.NE.AND P0, PT, R19, -0x1, PT ;  /* 0xffffffff1300780c */ /* 0x000fda0003f05270 */
[----:B-1----:R-:W-:Y:S05]  /*28d0*/  @!P0 BRA `(.L_x_49) ;  /* 0x0000000000148947 */ /* 0x002fea0003800000 */
.L_x_50:
[----:B------:R-:W2:Y:S04]  /*28e0*/  LDG.E.STRONG.GPU R16, desc[UR14][R14.64] ;  /* 0x0000000e0e107981 */ /* 0x000ea8000c1ef900 */
[----:B--2---:R-:W-:Y:S01]  /*28f0*/  CCTL.IVALL ;  /* 0x00000000ff00798f */ /* 0x004fe20002000000 */
[----:B------:R-:W-:Y:S05]  /*2900*/  YIELD ;  /* 0x0000000000007946 */ /* 0x000fea0003800000 */
[----:B------:R-:W-:-:S13]  /*2910*/  ISETP.NE.AND P0, PT, R16, R19, PT ;  /* 0x000000131000720c */ /* 0x000fda0003f05270 */
[----:B------:R-:W-:Y:S05]  /*2920*/  @P0 BRA `(.L_x_50) ;  /* 0xfffffffc00ec0947 */ /* 0x000fea000383ffff */
.L_x_49:
        /* <DEDUP_REMOVED lines=17> */
.L_x_54:
[----:B------:R-:W-:-:S13]  /*2a40*/  ISETP.EQ.OR P6, PT, R27, UR16, P2 ;  /* 0x000000101b007c0c */ /* 0x000fda00097c2670 */
[----:B------:R-:W-:-:S04]  /*2a50*/  @!P6 IMAD R15, R22, R27, R13 ;  /* 0x0000001b160fe224 */ /* 0x000fc800078e020d */
[----:B------:R-:W-:-:S06]  /*2a60*/  @!P6 IMAD.WIDE.U32 R14, R15, 0x8, R28 ;  /* 0x000000080f0ee825 */ /* 0x000fcc00078e001c */
[----:B------:R-:W2:Y:S01]  /*2a70*/  @!P6 LDG.E.64 R14, desc[UR14][R14.64] ;  /* 0x0000000e0e0ee981 */ /* 0x000ea2000c1e1b00 */
[C---:B------:R-:W-:Y:S02]  /*2a80*/  IADD3 R17, R27.reuse, 0x1, RZ ;  /* 0x000000011b117810 */ /* 0x040fe40007ffe0ff */
[----:B------:R-:W-:Y:S02]  /*2a90*/  IADD3 R19, R27, 0x2, RZ ;  /* 0x000000021b137810 */ /* 0x000fe40007ffe0ff */
[----:B------:R-:W-:Y:S02]  /*2aa0*/  ISETP.EQ.OR P4, PT, R17, UR16, P2 ;  /* 0x0000001011007c0c */ /* 0x000fe40009782670 */
[----:B------:R-:W-:Y:S02]  /*2ab0*/  ISETP.EQ.OR P5, PT, R19, UR16, P2 ;  /* 0x0000001013007c0c */ /* 0x000fe400097a2670 */
[----:B------:R-:W-:-:S09]  /*2ac0*/  IADD3 R18, R27, 0x3, RZ ;  /* 0x000000031b127810 */ /* 0x000fd20007ffe0ff */
[C-C-:B------:R-:W-:Y:S02]  /*2ad0*/  @!P4 IMAD R17, R22.reuse, R17, R13.reuse ;  /* 0x000000111611c224 */ /* 0x140fe400078e020d */
[----:B------:R-:W-:Y:S02]  /*2ae0*/  @!P5 IMAD R19, R22, R19, R13 ;  /* 0x000000131613d224 */ /* 0x000fe400078e020d */
[----:B--2---:R-:W-:Y:S01]  /*2af0*/  @!P6 FADD.FTZ R8, R8, R14 ;  /* 0x0000000e0808e221 */ /* 0x004fe20000010000 */
        /* <DEDUP_REMOVED lines=103> */
.L_x_53:
        /* <DEDUP_REMOVED lines=13> */
[----:B------:R-:W2:Y:S02]  /*3240*/  @!P0 LDG.E.64 R14, desc[UR14][R14.64] ;  /* 0x0000000e0e0e8981 */ /* 0x000ea4000c1e1b00 */
[C-C-:B------:R-:W-:Y:S02]  /*3250*/  @!P6 IMAD R19, R22.reuse, R19, R13.reuse ;  /* 0x000000131613e224 */ /* 0x140fe400078e020d */
[----:B------:R-:W-:Y:S01]  /*3260*/  @!P4 IMAD R21, R22, R21, R13 ;  /* 0x000000151615c224 */ /* 0x000fe200078e020d */
[----:B------:R-:W3:Y:S01]  /*3270*/  @!P5 LDG.E.64 R16, desc[UR14][R16.64] ;  /* 0x0000000e1010d981 */ /* 0x000ee2000c1e1b00 */
[----:B------:R-:W-:-:S04]  /*3280*/  @!P6 IMAD.WIDE.U32 R18, R19, 0x8, R28 ;  /* 0x000000081312e825 */ /* 0x000fc800078e001c */
[----:B------:R-:W-:Y:S02]  /*3290*/  @!P4 IMAD.WIDE.U32 R20, R21, 0x8, R28 ;  /* 0x000000081514c825 */ /* 0x000fe400078e001c */
[----:B------:R-:W4:Y:S04]  /*32a0*/  @!P6 LDG.E.64 R18, desc[UR14][R18.64] ;  /* 0x0000000e1212e981 */ /* 0x000f28000c1e1b00 */
[----:B------:R-:W5:Y:S01]  /*32b0*/  @!P4 LDG.E.64 R20, desc[UR14][R20.64] ;  /* 0x0000000e1414c981 */ /* 0x000f62000c1e1b00 */
[----:B------:R-:W-:Y:S01]  /*32c0*/  IADD3 R27, R27, 0x4, RZ ;  /* 0x000000041b1b7810 */ /* 0x000fe20007ffe0ff */
[----:B--2---:R-:W-:Y:S01]  /*32d0*/  @!P0 FADD.FTZ R8, R8, R14 ;  /* 0x0000000e08088221 */ /* 0x004fe20000010000 */
[----:B------:R-:W-:Y:S02]  /*32e0*/  @!P0 FADD.FTZ R9, R9, R15 ;  /* 0x0000000f09098221 */ /* 0x000fe40000010000 */
[----:B------:R-:W-:-:S02]  /*32f0*/  IADD3 R14, R27, 0x1, RZ ;  /* 0x000000011b0e7810 */ /* 0x000fc40007ffe0ff */
[----:B------:R-:W-:Y:S01]  /*3300*/  ISETP.EQ.OR P0, PT, R27, UR16, P2 ;  /* 0x000000101b007c0c */ /* 0x000fe20009702670 */
[----:B---3--:R-:W-:Y:S01]  /*3310*/  @!P5 FADD.FTZ R8, R8, R16 ;  /* 0x000000100808d221 */ /* 0x008fe20000010000 */
[----:B------:R-:W-:Y:S01]  /*3320*/  @!P5 FADD.FTZ R9, R9, R17 ;  /* 0x000000110909d221 */ /* 0x000fe20000010000 */
[----:B------:R-:W-:Y:S02]  /*3330*/  IADD3 R16, R27, 0x2, RZ ;  /* 0x000000021b107810 */ /* 0x000fe40007ffe0ff */
[----:B------:R-:W-:Y:S01]  /*3340*/  ISETP.EQ.OR P5, PT, R14, UR16, P2 ;  /* 0x000000100e007c0c */ /* 0x000fe200097a2670 */
[----:B----4-:R-:W-:Y:S01]  /*3350*/  @!P6 FADD.FTZ R8, R8, R18 ;  /* 0x000000120808e221 */ /* 0x010fe20000010000 */
[----:B------:R-:W-:Y:S01]  /*3360*/  @!P6 FADD.FTZ R9, R9, R19 ;  /* 0x000000130909e221 */ /* 0x000fe20000010000 */
[----:B------:R-:W-:Y:S02]  /*3370*/  IADD3 R18, R27, 0x3, RZ ;  /* 0x000000031b127810 */ /* 0x000fe40007ffe0ff */
[----:B------:R-:W-:Y:S01]  /*3380*/  ISETP.EQ.OR P6, PT, R16, UR16, P2 ;  /* 0x0000001010007c0c */ /* 0x000fe200097c2670 */
[----:B-----5:R-:W-:Y:S01]  /*3390*/  @!P4 FADD.FTZ R8, R8, R20 ;  /* 0x000000140808c221 */ /* 0x020fe20000010000 */
        /* <DEDUP_REMOVED lines=26> */
.L_x_55:
[----:B------:R-:W-:-:S13]  /*3540*/  ISETP.NE.OR P0, PT, R26, RZ, P0 ;  /* 0x000000ff1a00720c */ /* 0x000fda0000705670 */
[----:B------:R-:W-:Y:S05]  /*3550*/  @!P0 BRA `(.L_x_51) ;  /* 0x00000000007c8947 */ /* 0x000fea0003800000 */
.L_x_52:
        /* <DEDUP_REMOVED lines=10> */
[----:B------:R-:W2:Y:S01]  /*3600*/  @!P5 LDG.E.64 R14, desc[UR14][R14.64] ;  /* 0x0000000e0e0ed981 */ /* 0x000ea2000c1e1b00 */
[----:B------:R-:W-:Y:S02]  /*3610*/  @!P4 IMAD R19, R22, R19, R13 ;  /* 0x000000131613c224 */ /* 0x000fe400078e020d */
        /* <DEDUP_REMOVED lines=8> */
[----:B------:R-:W-:Y:S01]  /*36a0*/  IADD3 R27, R27, 0x4, RZ ;  /* 0x000000041b1b7810 */ /* 0x000fe20007ffe0ff */
[----:B--2---:R-:W-:Y:S01]  /*36b0*/  @!P5 FADD.FTZ R8, R8, R14 ;  /* 0x0000000e0808d221 */ /* 0x004fe20000010000 */
[----:B------:R-:W-:Y:S01]  /*36c0*/  @!P5 FADD.FTZ R9, R9, R15 ;  /* 0x0000000f0909d221 */ /* 0x000fe20000010000 */
[----:B------:R-:W-:Y:S02]  /*36d0*/  ISETP.NE.AND P5, PT, R26, RZ, PT ;  /* 0x000000ff1a00720c */ /* 0x000fe40003fa5270 */
[----:B---3--:R-:W-:Y:S01]  /*36e0*/  @!P6 FADD.FTZ R8, R8, R16 ;  /* 0x000000100808e221 */ /* 0x008fe20000010000 */
[----:B------:R-:W-:-:S03]  /*36f0*/  @!P6 FADD.FTZ R9, R9, R17 ;  /* 0x000000110909e221 */ /* 0x000fc60000010000 */
[----:B----4-:R-:W-:Y:S01]  /*3700*/  @!P4 FADD.FTZ R8, R8, R18 ;  /* 0x000000120808c221 */ /* 0x010fe20000010000 */
[----:B------:R-:W-:-:S03]  /*3710*/  @!P4 FADD.FTZ R9, R9, R19 ;  /* 0x000000130909c221 */ /* 0x000fc60000010000 */
[----:B-----5:R-:W-:Y:S01]  /*3720*/  @!P0 FADD.FTZ R8, R8, R20 ;  /* 0x0000001408088221 */ /* 0x020fe20000010000 */
[----:B------:R-:W-:Y:S02]  /*3730*/  @!P0 FADD.FTZ R9, R9, R21 ;  /* 0x0000001509098221 */ /* 0x000fe40000010000 */
[----:B------:R-:W-:Y:S05]  /*3740*/  @P5 BRA `(.L_x_52) ;  /* 0xfffffffc00845947 */ /* 0x000fea000383ffff */
.L_x_51:
        /* <DEDUP_REMOVED lines=8> */
[----:B------:R-:W2:Y:S02]  /*37d0*/  LDG.E.64 R14, desc[UR14][R14.64] ;  /* 0x0000000e0e0e7981 */ /* 0x000ea4000c1e1b00 */
[----:B--2---:R-:W-:Y:S01]  /*37e0*/  FADD.FTZ R8, R8, R14 ;  /* 0x0000000e08087221 */ /* 0x004fe20000010000 */
[----:B------:R-:W-:-:S07]  /*37f0*/  FADD.FTZ R9, R9, R15 ;  /* 0x0000000f09097221 */ /* 0x000fce0000010000 */
.L_x_57:
[----:B------:R-:W-:Y:S05]  /*3800*/  BSYNC B0 ;  /* 0x0000000000007941 */ /* 0x000fea0003800000 */
.L_x_56:
        /* <DEDUP_REMOVED lines=10> */
[----:B------:R-:W2:Y:S04]  /*38b0*/  @!P4 LDG.E.64 R12, desc[UR14][R12.64] ;  /* 0x0000000e0c0cc981 */ /* 0x000ea8000c1e1b00 */
[----:B------:R-:W3:Y:S01]  /*38c0*/  @!P0 LDG.E.64 R28, desc[UR14][R28.64] ;  /* 0x0000000e1c1c8981 */ /* 0x000ee2000c1e1b00 */
[----:B--2---:R-:W-:Y:S01]  /*38d0*/  @!P4 FADD.FTZ R8, R8, R12 ;  /* 0x0000000c0808c221 */ /* 0x004fe20000010000 */
[----:B------:R-:W-:-:S03]  /*38e0*/  @!P4 FADD.FTZ R9, R9, R13 ;  /* 0x0000000d0909c221 */ /* 0x000fc60000010000 */
[----:B---3--:R-:W-:Y:S01]  /*38f0*/  @!P0 FADD.FTZ R8, R8, R28 ;  /* 0x0000001c08088221 */ /* 0x008fe20000010000 */
[----:B------:R-:W-:-:S07]  /*3900*/  @!P0 FADD.FTZ R9, R9, R29 ;  /* 0x0000001d09098221 */ /* 0x000fce0000010000 */
.L_x_48:
[----:B------:R-:W1:Y:S01]  /*3910*/  S2UR UR12, SR_CgaCtaId ;  /* 0x00000000000c79c3 */ /* 0x000e620000008800 */
[----:B------:R-:W-:Y:S01]  /*3920*/  UMOV UR11, 0x400 ;  /* 0x00000400000b7882 */ /* 0x000fe20000000000 */
[C---:B------:R-:W-:Y:S02]  /*3930*/  PRMT R12, R40.reuse, 0x7632, R12 ;  /* 0x00007632280c7816 */ /* 0x040fe4000000000c */
[----:B------:R-:W-:Y:S02]  /*3940*/  SHF.L.U32 R40, R40, 0x10, RZ ;  /* 0x0000001028287819 */ /* 0x000fe400000006ff */
[----:B------:R-:W-:Y:S02]  /*3950*/  SHF.L.U32 R12, R12, 0x10, RZ ;  /* 0x000000100c0c7819 */ /* 0x000fe400000006ff */
[C---:B------:R-:W-:Y:S01]  /*3960*/  PRMT R13, R39.reuse, 0x7632, R13 ;  /* 0x00007632270d7816 */ /* 0x040fe2000000000d */
[----:B------:R-:W-:Y:S01]  /*3970*/  FADD.FTZ R40, R40, -UR19 ;  /* 0x8000001328287e21 */ /* 0x000fe20008010000 */
[----:B------:R-:W-:Y:S01]  /*3980*/  SHF.L.U32 R39, R39, 0x10, RZ ;  /* 0x0000001027277819 */ /* 0x000fe200000006ff */
[----:B------:R-:W-:Y:S01]  /*3990*/  FADD.FTZ R12, R12, -UR19 ;  /* 0x800000130c0c7e21 */ /* 0x000fe20008010000 */
[----:B------:R-:W-:Y:S01]  /*39a0*/  PRMT R17, R41, 0x7632, R17 ;  /* 0x0000763229117816 */ /* 0x000fe20000000011 */
[----:B0-----:R-:W-:Y:S01]  /*39b0*/  FMUL.FTZ R29, R40, UR13 ;  /* 0x0000000d281d7c20 */ /* 0x001fe20008410000 */
[----:B------:R-:W-:Y:S01]  /*39c0*/  IADD3 R16, R44, 0x20, RZ ;  /* 0x000000202c107810 */ /* 0x000fe20007ffe0ff */
[----:B------:R-:W-:Y:S01]  /*39d0*/  FMUL.FTZ R26, R12, UR13 ;  /* 0x0000000d0c1a7c20 */ /* 0x000fe20008410000 */
[----:B-1----:R-:W-:-:S09]  /*39e0*/  ULEA UR11, UR12, UR11, 0x18 ;  /* 0x0000000b0c0b7291 */ /* 0x002fd2000f8ec03f */
[----:B------:R0:W-:Y:S01]  /*39f0*/  @!P2 STS.64 [UR11+0x78], R8 ;  /* 0x00007808ff00a988 */ /* 0x0001e20008000a0b */
[----:B------:R-:W-:Y:S01]  /*3a00*/  BAR.SYNC.DEFER_BLOCKING 0x0 ;  /* 0x0000000000007b1d */ /* 0x000fe20000010000 */
[----:B0-----:R-:W-:-:S05]  /*3a10*/  SHF.L.U32 R8, R13, 0x10, RZ ;  /* 0x000000100d087819 */ /* 0x001fca00000006ff */
        /* <DEDUP_REMOVED lines=23> */
.L_x_58:
[----:B------:R-:W-:Y:S04]  /*3b90*/  BSSY B0, `(.L_x_59) ;  /* 0x0000015000007945 */ /* 0x000fe80003800000 */
[----:B------:R-:W-:Y:S05]  /*3ba0*/  @!P1 BRA `(.L_x_60) ;  /* 0x00000000004c9947 */ /* 0x000fea0003800000 */
[C-C-:B------:R-:W-:Y:S01]  /*3bb0*/  FFMA.FTZ R9, R14.reuse, R26, R15.reuse ;  /* 0x0000001a0e097223 */ /* 0x140fe2000001000f */
[----:B------:R-:W-:Y:S01]  /*3bc0*/  SHF.R.S32.HI R13, RZ, 0x1f, R44 ;  /* 0x0000001fff0d7819 */ /* 0x000fe2000001142c */
[----:B------:R-:W-:Y:S01]  /*3bd0*/  ULDC.64 UR20, c[0x0][0x288] ;  /* 0x0000a20000147ab9 */ /* 0x000fe20000000a00 */
[----:B------:R-:W-:Y:S01]  /*3be0*/  FFMA.FTZ R12, R14, R29, R15 ;  /* 0x0000001d0e0c7223 */ /* 0x000fe2000001000f */
[----:B------:R-:W-:Y:S01]  /*3bf0*/  FFMA.FTZ R18, R8, R5, -R9 ;  /* 0x0000000508127223 */ /* 0x000fe20000010809 */
[----:B------:R-:W-:Y:S01]  /*3c00*/  MOV R8, R48 ;  /* 0x0000003000087202 */ /* 0x000fe20000000f00 */
[----:B------:R-:W-:Y:S01]  /*3c10*/  IMAD R13, R13, UR20, RZ ;  /* 0x000000140d0d7c24 */ /* 0x000fe2000f8e02ff */
[----:B------:R-:W-:Y:S01]  /*3c20*/  MOV R9, R51 ;  /* 0x0000003300097202 */ /* 0x000fe20000000f00 */
[----:B------:R-:W-:Y:S01]  /*3c30*/  FFMA.FTZ R12, R39, R4, -R12 ;  /* 0x00000004270c7223 */ /* 0x000fe2000001080c */
[----:B------:R-:W-:Y:S01]  /*3c40*/  FMUL.FTZ R18, R18, UR13 ;  /* 0x0000000d12127c20 */ /* 0x000fe20008410000 */
[----:B------:R-:W-:-:S02]  /*3c50*/  IMAD R13, R44, UR21, R13 ;  /* 0x000000152c0d7c24 */ /* 0x000fc4000f8e020d */
[----:B------:R-:W-:Y:S01]  /*3c60*/  IMAD.WIDE.U32 R8, R44, UR20, R8 ;  /* 0x000000142c087c25 */ /* 0x000fe2000f8e0008 */
[----:B------:R-:W-:-:S03]  /*3c70*/  ULDC.64 UR20, c[0x0][0x210] ;  /* 0x0000840000147ab9 */ /* 0x000fc60000000a00 */
[----:B------:R-:W-:Y:S01]  /*3c80*/  FMUL.FTZ R19, R12, UR13 ;  /* 0x0000000d0c137c20 */ /* 0x000fe20008410000 */
[----:B------:R-:W-:Y:S02]  /*3c90*/  LEA R12, P0, R8, UR20, 0x1 ;  /* 0x00000014080c7c11 */ /* 0x000fe4000f8008ff */
[----:B------:R-:W-:Y:S02]  /*3ca0*/  IADD3 R13, R9, R13, RZ ;  /* 0x0000000d090d7210 */ /* 0x000fe40007ffe0ff */
[----:B------:R-:W-:Y:S02]  /*3cb0*/  F2FP.BF16.F32.PACK_AB R9, R18, R19 ;  /* 0x000000131209723e */ /* 0x000fe400000010ff */
[----:B------:R-:W-:-:S05]  /*3cc0*/  LEA.HI.X R13, R8, UR21, R13, 0x1, P0 ;  /* 0x00000015080d7c11 */ /* 0x000fca00080f0c0d */
[----:B------:R0:W-:Y:S02]  /*3cd0*/  STG.E desc[UR14][R12.64], R9 ;  /* 0x000000090c007986 */ /* 0x0001e4000c10190e */
.L_x_60:
[----:B------:R-:W-:Y:S05]  /*3ce0*/  BSYNC B0 ;  /* 0x0000000000007941 */ /* 0x000fea0003800000 */
.L_x_59:
[----:B------:R-:W-:Y:S01]  /*3cf0*/  ULDC.64 UR20, c[0x0][0x290] ;  /* 0x0000a40000147ab9 */ /* 0x000fe20000000a00 */
[----:B------:R-:W-:Y:S02]  /*3d00*/  SHF.L.U32 R41, R41, 0x10, RZ ;  /* 0x0000001029297819 */ /* 0x000fe400000006ff */
[----:B------:R-:W-:Y:S02]  /*3d10*/  SHF.L.U32 R17, R17, 0x10, RZ ;  /* 0x0000001011117819 */ /* 0x000fe400000006ff */
[----:B------:R-:W-:Y:S01]  /*3d20*/  ISETP.GE.U32.AND P0, PT, R16, UR20, PT ;  /* 0x0000001410007c0c */ /* 0x000fe2000bf06070 */
[----:B------:R-:W-:Y:S01]  /*3d30*/  FADD.FTZ R41, R41, -UR19 ;  /* 0x8000001329297e21 */ /* 0x000fe20008010000 */
[----:B0-----:R-:W-:Y:S01]  /*3d40*/  SHF.R.S32.HI R12, RZ, 0x1f, R16 ;  /* 0x0000001fff0c7819 */ /* 0x001fe20000011410 */
[----:B------:R-:W-:Y:S01]  /*3d50*/  FADD.FTZ R17, R17, -UR19 ;  /* 0x8000001311117e21 */ /* 0x000fe20008010000 */
[----:B------:R-:W-:Y:S01]  /*3d60*/  SHF.R.S32.HI R9, RZ, 0x1f, R43 ;  /* 0x0000001fff097819 */ /* 0x000fe2000001142b */
[----:B------:R-:W-:Y:S01]  /*3d70*/  FMUL.FTZ R41, R41, UR13 ;  /* 0x0000000d29297c20 */ /* 0x000fe20008410000 */
[----:B------:R-:W-:Y:S01]  /*3d80*/  ISETP.GE.U32.AND P2, PT, R43, UR20, PT ;  /* 0x000000142b007c0c */ /* 0x000fe2000bf46070 */
[----:B------:R-:W-:Y:S01]  /*3d90*/  FMUL.FTZ R32, R17, UR13 ;  /* 0x0000000d11207c20 */ /* 0x000fe20008410000 */
[----:B------:R-:W-:-:S02]  /*3da0*/  SHF.R.S32.HI R8, RZ, 0x1f, R42 ;  /* 0x0000001fff087819 */ /* 0x000fc4000001142a */
[----:B------:R-:W-:Y:S02]  /*3db0*/  ISETP.GE.U32.AND P5, PT, R42, UR20, PT ;  /* 0x000000142a007c0c */ /* 0x000fe4000bfa6070 */
[----:B------:R-:W-:Y:S02]  /*3dc0*/  ISETP.GE.AND.EX P4, PT, R12, UR21, PT, P0 ;  /* 0x000000150c007c0c */ /* 0x000fe4000bf86300 */
[----:B------:R-:W-:Y:S02]  /*3dd0*/  PRMT R18, R38, 0x7632, R18 ;  /* 0x0000763226127816 */ /* 0x000fe40000000012 */
[----:B------:R-:W-:Y:S02]  /*3de0*/  ISETP.GE.AND.EX P0, PT, R9, UR21, PT, P2 ;  /* 0x0000001509007c0c */ /* 0x000fe4000bf06320 */
[----:B------:R-:W-:Y:S02]  /*3df0*/  ISETP.GE.AND.EX P2, PT, R8, UR21, PT, P5 ;  /* 0x0000001508007c0c */ /* 0x000fe4000bf46350 */
[----:B------:R-:W-:-:S02]  /*3e00*/  ISETP.GT.U32.OR P4, PT, R46, 0x17f, P4 ;  /* 0x0000017f2e00780c */ /* 0x000fc40002784470 */
[----:B------:R-:W-:Y:S02]  /*3e10*/  SHF.L.U32 R13, R38, 0x10, RZ ;  /* 0x00000010260d7819 */ /* 0x000fe400000006ff */
[----:B------:R-:W-:Y:S01]  /*3e20*/  SHF.L.U32 R18, R18, 0x10, RZ ;  /* 0x0000001012127819 */ /* 0x000fe200000006ff */
[----:B------:R-:W-:Y:S08]  /*3e30*/  @!P3 BRA `(.L_x_61) ;  /* 0x000000000048b947 */ /* 0x000ff00003800000 */
        /* <DEDUP_REMOVED lines=18> */
.L_x_61:
[----:B------:R-:W-:Y:S04]  /*3f60*/  BSSY B0, `(.L_x_62) ;  /* 0x0000014000007945 */ /* 0x000fe80003800000 */
[----:B------:R-:W-:Y:S05]  /*3f70*/  @P4 BRA `(.L_x_63) ;  /* 0x0000000000484947 */ /* 0x000fea0003800000 */
[C-C-:B------:R-:W-:Y:S01]  /*3f80*/  FFMA.FTZ R20, R14.reuse, R41, R15.reuse ;  /* 0x000000290e147223 */ /* 0x140fe2000001000f */
[----:B------:R-:W-:Y:S01]  /*3f90*/  ULDC.64 UR20, c[0x0][0x288] ;  /* 0x0000a20000147ab9 */ /* 0x000fe20000000a00 */
[----:B------:R-:W-:Y:S01]  /*3fa0*/  FFMA.FTZ R17, R14, R32, R15 ;  /* 0x000000200e117223 */ /* 0x000fe2000001000f */
[----:B------:R-:W-:Y:S02]  /*3fb0*/  IMAD R19, R12, UR20, RZ ;  /* 0x000000140c137c24 */ /* 0x000fe4000f8e02ff */
[----:B------:R-:W-:Y:S01]  /*3fc0*/  FFMA.FTZ R20, R13, R4, -R20 ;  /* 0x000000040d147223 */ /* 0x000fe20000010814 */
[----:B------:R-:W-:Y:S01]  /*3fd0*/  MOV R12, R48 ;  /* 0x00000030000c7202 */ /* 0x000fe20000000f00 */
[----:B------:R-:W-:Y:S01]  /*3fe0*/  FFMA.FTZ R18, R18, R5, -R17 ;  /* 0x0000000512127223 */ /* 0x000fe20000010811 */
[----:B------:R-:W-:Y:S01]  /*3ff0*/  MOV R13, R51 ;  /* 0x00000033000d7202 */ /* 0x000fe20000000f00 */
[----:B------:R-:W-:Y:S02]  /*4000*/  IMAD R17, R16, UR21, R19 ;  /* 0x0000001510117c24 */ /* 0x000fe4000f8e0213 */
[----:B------:R-:W-:Y:S01]  /*4010*/  FMUL.FTZ R19, R20, UR13 ;  /* 0x0000000d14137c20 */ /* 0x000fe20008410000 */
[----:B------:R-:W-:Y:S01]  /*4020*/  FMUL.FTZ R18, R18, UR13 ;  /* 0x0000000d12127c20 */ /* 0x000fe20008410000 */
[----:B------:R-:W-:Y:S01]  /*4030*/  IMAD.WIDE.U32 R12, R16, UR20, R12 ;  /* 0x00000014100c7c25 */ /* 0x000fe2000f8e000c */
[----:B------:R-:W-:-:S02]  /*4040*/  ULDC.64 UR20, c[0x0][0x210] ;  /* 0x0000840000147ab9 */ /* 0x000fc40000000a00 */
[----:B------:R-:W-:Y:S02]  /*4050*/  LEA R16, P4, R12, UR20, 0x1 ;  /* 0x000000140c107c11 */ /* 0x000fe4000f8808ff */
[----:B------:R-:W-:Y:S02]  /*4060*/  IADD3 R17, R13, R17, RZ ;  /* 0x000000110d117210 */ /* 0x000fe40007ffe0ff */
[----:B------:R-:W-:Y:S02]  /*4070*/  F2FP.BF16.F32.PACK_AB R13, R18, R19 ;  /* 0x00000013120d723e */ /* 0x000fe400000010ff */
[----:B------:R-:W-:-:S05]  /*4080*/  LEA.HI.X R17, R12, UR21, R17, 0x1, P4 ;  /* 0x000000150c117c11 */ /* 0x000fca000a0f0c11 */
[----:B------:R0:W-:Y:S02]  /*4090*/  STG.E desc[UR14][R16.64], R13 ;  /* 0x0000000d10007986 */ /* 0x0001e4000c10190e */
.L_x_63:
[----:B------:R-:W-:Y:S05]  /*40a0*/  BSYNC B0 ;  /* 0x0000000000007941 */ /* 0x000fea0003800000 */
.L_x_62:
[----:B------:R-:W-:Y:S02]  /*40b0*/  SHF.L.U32 R36, R36, 0x10, RZ ;  /* 0x0000001024247819 */ /* 0x000fe400000006ff */
[----:B------:R-:W-:Y:S02]  /*40c0*/  SHF.L.U32 R3, R3, 0x10, RZ ;  /* 0x0000001003037819 */ /* 0x000fe400000006ff */
[----:B------:R-:W-:Y:S01]  /*40d0*/  SHF.L.U32 R12, R25, 0x10, RZ ;  /* 0x00000010190c7819 */ /* 0x000fe200000006ff */
[----:B------:R-:W-:Y:S01]  /*40e0*/  FADD.FTZ R36, R36, -UR19 ;  /* 0x8000001324247e21 */ /* 0x000fe20008010000 */
[----:B------:R-:W-:Y:S01]  /*40f0*/  SHF.L.U32 R11, R11, 0x10, RZ ;  /* 0x000000100b0b7819 */ /* 0x000fe200000006ff */
[----:B------:R-:W-:Y:S01]  /*4100*/  FADD.FTZ R3, R3, -UR19 ;  /* 0x8000001303037e21 */ /* 0x000fe20008010000 */
[----:B------:R-:W-:Y:S01]  /*4110*/  ISETP.GT.U32.OR P0, PT, R46, 0x17f, P0 ;  /* 0x0000017f2e00780c */ /* 0x000fe20000704470 */
[----:B------:R-:W-:Y:S01]  /*4120*/  FMUL.FTZ R25, R36, UR13 ;  /* 0x0000000d24197c20 */ /* 0x000fe20008410000 */
[----:B------:R-:W-:Y:S01]  /*4130*/  ISETP.GT.U32.OR P2, PT, R46, 0x17f, P2 ;  /* 0x0000017f2e00780c */ /* 0x000fe20001744470 */
[----:B------:R-:W-:Y:S01]  /*4140*/  FMUL.FTZ R28, R3, UR13 ;  /* 0x0000000d031c7c20 */ /* 0x000fe20008410000 */
[----:B------:R-:W-:-:S02]  /*4150*/  SHF.L.U32 R37, R37, 0x10, RZ ;  /* 0x0000001025257819 */ /* 0x000fc400000006ff */
[----:B------:R-:W-:Y:S01]  /*4160*/  SHF.L.U32 R24, R24, 0x10, RZ ;  /* 0x0000001018187819 */ /* 0x000fe200000006ff */
[----:B------:R-:W-:Y:S08]  /*4170*/  @!P3 BRA `(.L_x_64) ;  /* 0x000000000048b947 */ /* 0x000ff00003800000 */
[----:B------:R-:W-:Y:S01]  /*4180*/  FFMA.FTZ R3, R25, R4, R6 ;  /* 0x0000000419037223 */ /* 0x000fe20000010006 */
[----:B0-----:R-:W-:-:S03]  /*4190*/  FFMA.FTZ R13, R28, R5, R7 ;  /* 0x000000051c0d7223 */ /* 0x001fc60000010007 */
        /* <DEDUP_REMOVED lines=16> */
.L_x_64:
[----:B------:R-:W-:Y:S04]  /*42a0*/  BSSY B0, `(.L_x_65) ;  /* 0x0000014000007945 */ /* 0x000fe80003800000 */
[----:B------:R-:W-:Y:S05]  /*42b0*/  @P0 BRA `(.L_x_66) ;  /* 0x0000000000480947 */ /* 0x000fea0003800000 */
[C-C-:B------:R-:W-:Y:S01]  /*42c0*/  FFMA.FTZ R3, R14.reuse, R28, R15.reuse ;  /* 0x0000001c0e037223 */ /* 0x140fe2000001000f */
[----:B------:R-:W-:Y:S01]  /*42d0*/  ULDC.64 UR20, c[0x0][0x288] ;  /* 0x0000a20000147ab9 */ /* 0x000fe20000000a00 */
[----:B0-----:R-:W-:Y:S01]  /*42e0*/  MOV R13, R51 ;  /* 0x00000033000d7202 */ /* 0x001fe20000000f00 */
[----:B------:R-:W-:Y:S01]  /*42f0*/  FFMA.FTZ R16, R14, R25, R15 ;  /* 0x000000190e107223 */ /* 0x000fe2000001000f */
[----:B------:R-:W-:Y:S01]  /*4300*/  FFMA.FTZ R3, R12, R5, -R3 ;  /* 0x000000050c037223 */ /* 0x000fe20000010803 */
[----:B------:R-:W-:Y:S01]  /*4310*/  MOV R12, R48 ;  /* 0x00000030000c7202 */ /* 0x000fe20000000f00 */
[----:B------:R-:W-:Y:S02]  /*4320*/  IMAD R18, R9, UR20, RZ ;  /* 0x0000001409127c24 */ /* 0x000fe4000f8e02ff */
[----:B------:R-:W-:Y:S01]  /*4330*/  FFMA.FTZ R16, R11, R4, -R16 ;  /* 0x000000040b107223 */ /* 0x000fe20000010810 */
[----:B------:R-:W-:Y:S01]  /*4340*/  FMUL.FTZ R3, R3, UR13 ;  /* 0x0000000d03037c20 */ /* 0x000fe20008410000 */
[----:B------:R-:W-:-:S04]  /*4350*/  IMAD.WIDE.U32 R12, R43, UR20, R12 ;  /* 0x000000142b0c7c25 */ /* 0x000fc8000f8e000c */
[----:B------:R-:W-:Y:S01]  /*4360*/  IMAD R9, R43, UR21, R18 ;  /* 0x000000152b097c24 */ /* 0x000fe2000f8e0212 */
[----:B------:R-:W-:Y:S01]  /*4370*/  ULDC.64 UR20, c[0x0][0x210] ;  /* 0x0000840000147ab9 */ /* 0x000fe20000000a00 */
[----:B------:R-:W-:Y:S01]  /*4380*/  FMUL.FTZ R18, R16, UR13 ;  /* 0x0000000d10127c20 */ /* 0x000fe20008410000 */
[C---:B------:R-:W-:Y:S02]  /*4390*/  LEA R16, P0, R12.reuse, UR20, 0x1 ;  /* 0x000000140c107c11 */ /* 0x040fe4000f8008ff */
[----:B------:R-:W-:Y:S02]  /*43a0*/  IADD3 R9, R13, R9, RZ ;  /* 0x000000090d097210 */ /* 0x000fe40007ffe0ff */
[----:B------:R-:W-:Y:S02]  /*43b0*/  F2FP.BF16.F32.PACK_AB R3, R3, R18 ;  /* 0x000000120303723e */ /* 0x000fe400000010ff */
[----:B------:R-:W-:-:S05]  /*43c0*/  LEA.HI.X R17, R12, UR21, R9, 0x1, P0 ;  /* 0x000000150c117c11 */ /* 0x000fca00080f0c09 */
[----:B------:R1:W-:Y:S02]  /*43d0*/  STG.E desc[UR14][R16.64], R3 ;  /* 0x0000000310007986 */ /* 0x0003e4000c10190e */
.L_x_66:
[----:B------:R-:W-:Y:S05]  /*43e0*/  BSYNC B0 ;  /* 0x0000000000007941 */ /* 0x000fea0003800000 */
.L_x_65:
[----:B------:R-:W-:Y:S01]  /*43f0*/  FADD.FTZ R37, R37, -UR19 ;  /* 0x8000001325257e21 */ /* 0x000fe20008010000 */
[----:B------:R-:W-:Y:S01]  /*4400*/  FADD.FTZ R24, R24, -UR19 ;  /* 0x8000001318187e21 */ /* 0x000fe20008010000 */
[----:B-1----:R-:W-:Y:S02]  /*4410*/  SHF.L.U32 R3, R10, 0x10, RZ ;  /* 0x000000100a037819 */ /* 0x002fe400000006ff */
[----:B------:R-:W-:Y:S01]  /*4420*/  SHF.L.U32 R10, R23, 0x10, RZ ;  /* 0x00000010170a7819 */ /* 0x000fe200000006ff */
[----:B------:R-:W-:Y:S01]  /*4430*/  FMUL.FTZ R37, R37, UR13 ;  /* 0x0000000d25257c20 */ /* 0x000fe20008410000 */
[----:B------:R-:W-:Y:S01]  /*4440*/  FMUL.FTZ R24, R24, UR13 ;  /* 0x0000000d18187c20 */ /* 0x000fe20008410000 */
[----:B------:R-:W-:Y:S06]  /*4450*/  @!P3 BRA `(.L_x_67) ;  /* 0x000000000048b947 */ /* 0x000fec0003800000 */
[----:B------:R-:W-:Y:S01]  /*4460*/  FFMA.FTZ R6, R37, R4, R6 ;  /* 0x0000000425067223 */ /* 0x000fe20000010006 */
[----:B------:R-:W-:-:S03]  /*4470*/  FFMA.FTZ R7, R24, R5, R7 ;  /* 0x0000000518077223 */ /* 0x000fc60000010007 */
[----:B------:R-:W-:Y:S01]  /*4480*/  FMUL.FTZ R9, R6, -1.4426950216293334961 ;  /* 0xbfb8aa3b06097820 */ /* 0x000fe20000410000 */
[----:B0-----:R-:W-:-:S05]  /*4490*/  FMUL.FTZ R13, R7, -1.4426950216293334961 ;  /* 0xbfb8aa3b070d7820 */ /* 0x001fca0000410000 */
        /* <DEDUP_REMOVED lines=14> */
.L_x_67:
[----:B------:R-:W-:Y:S04]  /*4580*/  BSSY B0, `(.L_x_68) ;  /* 0x0000013000007945 */ /* 0x000fe80003800000 */
        /* <DEDUP_REMOVED lines=18> */
.L_x_69:
[----:B------:R-:W-:Y:S05]  /*46b0*/  BSYNC B0 ;  /* 0x0000000000007941 */ /* 0x000fea0003800000 */
.L_x_68:
[----:B------:R-:W-:Y:S01]  /*46c0*/  ULDC UR11, c[0x0][0x10] ;  /* 0x00000400000b7ab9 */ /* 0x000fe20000000800 */
[----:B------:R-:W-:Y:S02]  /*46d0*/  UIADD3 UR4, UR4, 0x1, URZ ;  /* 0x0000000104047890 */ /* 0x000fe4000fffe03f */
[----:B------:R-:W-:-:S04]  /*46e0*/  UIADD3 UR10, UR11, UR10, URZ ;  /* 0x0000000a0b0a7290 */ /* 0x000fc8000fffe03f */
[----:B------:R-:W-:-:S06]  /*46f0*/  UISETP.GE.AND UP0, UPT, UR10, UR5, UPT ;  /* 0x000000050a00728c */ /* 0x000fcc000bf06270 */
[----:B------:R-:W-:-:S13]  /*4700*/  PLOP3.LUT P0, PT, PT, PT, UP0, 0x80, 0x0 ;  /* 0x000000000000781c */ /* 0x000fda0003f0f008 */
[----:B------:R-:W-:Y:S05]  /*4710*/  @!P0 BRA `(.L_x_70) ;  /* 0xffffffb800f88947 */ /* 0x000fea000383ffff */
.L_x_35:
[----:B-1----:R-:W1:Y:S01]  /*4720*/  LDC R4, c[0x0][0xc] ;  /* 0x00000300ff047b82 */ /* 0x002e620000000800 */
[----:B------:R-:W-:Y:S01]  /*4730*/  ISETP.NE.AND P1, PT, R46, RZ, PT ;  /* 0x000000ff2e00720c */ /* 0x000fe20003f25270 */
[----:B------:R-:W-:Y:S06]  /*4740*/  BSSY B0, `(.L_x_71) ;  /* 0x0000011000007945 */ /* 0x000fec0003800000 */
[----:B------:R-:W2:Y:S08]  /*4750*/  LDC R7, c[0x0][0x10] ;  /* 0x00000400ff077b82 */ /* 0x000eb00000000800 */
[----:B------:R-:W3:Y:S01]  /*4760*/  LDC.64 R2, c[0x0][0x258] ;  /* 0x00009600ff027b82 */ /* 0x000ee20000000a00 */
[----:B-1----:R-:W-:-:S02]  /*4770*/  ISETP.NE.AND P0, PT, R4, 0x1, PT ;  /* 0x000000010400780c */ /* 0x002fc40003f05270 */
[----:B--2---:R-:W-:-:S04]  /*4780*/  SHF.L.U32 R0, R7, 0x1, RZ ;  /* 0x0000000107007819 */ /* 0x004fc800000006ff */
[----:B------:R-:W-:-:S05]  /*4790*/  SEL R5, R0, RZ, P0 ;  /* 0x000000ff00057207 */ /* 0x000fca0000000000 */
[----:B---3--:R-:W-:Y:S01]  /*47a0*/  IMAD.WIDE.U32 R2, R5, 0x4, R2 ;  /* 0x0000000405027825 */ /* 0x008fe200078e0002 */
[----:B------:R-:W-:Y:S06]  /*47b0*/  @P1 BRA `(.L_x_72) ;  /* 0x0000000000241947 */ /* 0x000fec0003800000 */
[----:B------:R-:W1:Y:S01]  /*47c0*/  S2R R0, SR_LANEID ;  /* 0x0000000000007919 */ /* 0x000e620000000000 */
[----:B------:R-:W-:Y:S02]  /*47d0*/  VOTEU.ANY UR4, UPT, PT ;  /* 0x0000000000047886 */ /* 0x000fe400038e0100 */
[----:B------:R-:W-:Y:S02]  /*47e0*/  UFLO.U32 UR5, UR4 ;  /* 0x00000004000572bd */ /* 0x000fe400080e0000 */
[----:B------:R-:W2:Y:S04]  /*47f0*/  POPC R5, UR4 ;  /* 0x0000000400057d09 */ /* 0x000ea80008000000 */
[----:B-1----:R-:W-:-:S13]  /*4800*/  ISETP.EQ.U32.AND P0, PT, R0, UR5, PT ;  /* 0x0000000500007c0c */ /* 0x002fda000bf02070 */
[----:B------:R-:W-:Y:S06]  /*4810*/  @P0 MEMBAR.ALL.GPU ;  /* 0x0000000000000992 */ /* 0x000fec000000a000 */
[----:B------:R-:W-:-:S00]  /*4820*/  @P0 ERRBAR ;  /* 0x00000000000009ab */ /* 0x000fc00000000000 */
[----:B------:R-:W-:Y:S06]  /*4830*/  @P0 CGAERRBAR ;  /* 0x00000000000005ab */ /* 0x000fec0000000000 */
[----:B--2---:R1:W-:Y:S02]  /*4840*/  @P0 REDG.E.ADD.S32.STRONG.GPU desc[UR14][R2.64], R5 ;  /* 0x000000050200098e */ /* 0x0043e4000c10e38e */
.L_x_72:
[----:B------:R-:W-:Y:S05]  /*4850*/  BSYNC B0 ;  /* 0x0000000000007941 */ /* 0x000fea0003800000 */
.L_x_71:
[----:B------:R-:W2:Y:S01]  /*4860*/  S2UR UR4, SR_CTAID.X ;  /* 0x00000000000479c3 */ /* 0x000ea20000002500 */
[----:B------:R-:W-:Y:S02]  /*4870*/  IADD3 R0, R4, -0x1, RZ ;  /* 0xffffffff04007810 */ /* 0x000fe40007ffe0ff */
[----:B-1----:R-:W-:-:S05]  /*4880*/  IADD3 R5, R7, -0x1, RZ ;  /* 0xffffffff07057810 */ /* 0x002fca0007ffe0ff */
[----:B------:R-:W1:Y:S01]  /*4890*/  S2UR UR5, SR_CTAID.Y ;  /* 0x00000000000579c3 */ /* 0x000e620000002600 */
[----:B--2---:R-:W-:-:S04]  /*48a0*/  ISETP.NE.AND P0, PT, R0, UR4, PT ;  /* 0x0000000400007c0c */ /* 0x004fc8000bf05270 */
[----:B-1----:R-:W-:-:S13]  /*48b0*/  ISETP.NE.OR P0, PT, R5, UR5, P0 ;  /* 0x0000000505007c0c */ /* 0x002fda0008705670 */
[----:B------:R-:W-:Y:S05]  /*48c0*/  @P0 EXIT ;  /* 0x000000000000094d */ /* 0x000fea0003800000 */
[----:B------:R-:W-:Y:S05]  /*48d0*/  @P1 BRA `(.L_x_73) ;  /* 0x0000000000201947 */ /* 0x000fea0003800000 */
[----:B------:R-:W-:-:S05]  /*48e0*/  IMAD R0, R4, R7, RZ ;  /* 0x0000000704007224 */ /* 0x000fca00078e02ff */
[----:B------:R-:W-:-:S13]  /*48f0*/  ISETP.NE.AND P0, PT, R0, -0x1, PT ;  /* 0xffffffff0000780c */ /* 0x000fda0003f05270 */
[----:B------:R-:W-:Y:S05]  /*4900*/  @!P0 BRA `(.L_x_73) ;  /* 0x0000000000148947 */ /* 0x000fea0003800000 */
.L_x_74:
[----:B------:R-:W2:Y:S04]  /*4910*/  LDG.E.STRONG.GPU R5, desc[UR14][R2.64] ;  /* 0x0000000e02057981 */ /* 0x000ea8000c1ef900 */
[----:B--2---:R-:W-:Y:S01]  /*4920*/  CCTL.IVALL ;  /* 0x00000000ff00798f */ /* 0x004fe20002000000 */
[----:B------:R-:W-:Y:S05]  /*4930*/  YIELD ;  /* 0x0000000000007946 */ /* 0x000fea0003800000 */
[----:B------:R-:W-:-:S13]  /*4940*/  ISETP.NE.AND P0, PT, R5, R0, PT ;  /* 0x000000000500720c */ /* 0x000fda0003f05270 */
[----:B------:R-:W-:Y:S05]  /*4950*/  @P0 BRA `(.L_x_74) ;  /* 0xfffffffc00ec0947 */ /* 0x000fea000383ffff */
.L_x_73:
[----:B------:R-:W-:Y:S05]  /*4960*/  WARPSYNC.ALL ;  /* 0x0000000000007948 */ /* 0x000fea0003800000 */
[----:B------:R-:W1:Y:S08]  /*4970*/  LDC.64 R2, c[0x0][0x288] ;  /* 0x0000a200ff027b82 */ /* 0x000e700000000a00 */
[----:B------:R-:W-:Y:S01]  /*4980*/  BAR.SYNC.DEFER_BLOCKING 0x0 ;  /* 0x0000000000007b1d */ /* 0x000fe20000010000 */
[----:B-1----:R-:W-:-:S04]  /*4990*/  LEA.HI R0, P0, R3, R2, RZ, 0x1 ;  /* 0x0000000203007211 */ /* 0x002fc800078108ff */
[----:B------:R-:W-:-:S04]  /*49a0*/  IADD3.X R5, RZ, R3, RZ, P0, !PT ;  /* 0x00000003ff057210 */ /* 0x000fc800007fe4ff */
[--C-:B------:R-:W-:Y:S02]  /*49b0*/  SHF.R.S64 R25, R0, 0x1, R5.reuse ;  /* 0x0000000100197819 */ /* 0x100fe40000001005 */
[----:B------:R-:W-:Y:S02]  /*49c0*/  SHF.R.S32.HI R0, RZ, 0x1f, R46 ;  /* 0x0000001fff007819 */ /* 0x000fe4000001142e */
[----:B------:R-:W-:Y:S02]  /*49d0*/  SHF.R.S32.HI R27, RZ, 0x1, R5 ;  /* 0x00000001ff1b7819 */ /* 0x000fe40000011405 */
[----:B------:R-:W-:-:S04]  /*49e0*/  ISETP.GT.U32.AND P0, PT, R25, R46, PT ;  /* 0x0000002e1900720c */ /* 0x000fc80003f04070 */
[----:B------:R-:W-:-:S13]  /*49f0*/  ISETP.GT.AND.EX P0, PT, R27, R0, PT, P0 ;  /* 0x000000001b00720c */ /* 0x000fda0003f04300 */
[----:B------:R-:W-:Y:S05]  /*4a00*/  @!P0 EXIT ;  /* 0x000000000000894d */ /* 0x000fea0003800000 */
[C---:B------:R-:W-:Y:S01]  /*4a10*/  IMAD.WIDE.U32 R8, R2.reuse, 0x3, RZ ;  /* 0x0000000302087825 */ /* 0x040fe200078e00ff */
[----:B------:R-:W-:Y:S01]  /*4a20*/  LEA R11, R3, R3, 0x1 ;  /* 0x00000003030b7211 */ /* 0x000fe200078e08ff */
[----:B------:R-:W1:Y:S01]  /*4a30*/  LDC.64 R6, c[0x0][0x218] ;  /* 0x00008600ff067b82 */ /* 0x000e620000000a00 */
[----:B------:R-:W-:Y:S01]  /*4a40*/  SHF.L.U64.HI R3, R2, 0x2, R3 ;  /* 0x0000000202037819 */ /* 0x000fe20000010203 */
[----:B------:R-:W-:Y:S01]  /*4a50*/  ULDC.64 UR4, c[0x0][0x268] ;  /* 0x00009a0000047ab9 */ /* 0x000fe20000000a00 */
[----:B------:R-:W-:Y:S02]  /*4a60*/  IADD3 R11, R9, R11, RZ ;  /* 0x0000000b090b7210 */ /* 0x000fe40007ffe0ff */
[----:B------:R-:W-:Y:S02]  /*4a70*/  SHF.L.U64.HI R33, R25, 0x2, R27 ;  /* 0x0000000219217819 */ /* 0x000fe4000001021b */
[----:B------:R-:W-:Y:S01]  /*4a80*/  LEA.HI R8, P0, R11, R8, RZ, 0x1 ;  /* 0x000000080b087211 */ /* 0x000fe200078108ff */
[----:B------:R-:W2:Y:S03]  /*4a90*/  LDC.64 R4, c[0x0][0x220] ;  /* 0x00008800ff047b82 */ /* 0x000ea60000000a00 */
[----:B------:R-:W-:-:S04]  /*4aa0*/  IADD3.X R11, RZ, R11, RZ, P0, !PT ;  /* 0x0000000bff0b7210 */ /* 0x000fc800007fe4ff */
[--C-:B------:R-:W-:Y:S02]  /*4ab0*/  SHF.R.S64 R29, R8, 0x1, R11.reuse ;  /* 0x00000001081d7819 */ /* 0x100fe4000000100b */
[----:B------:R-:W-:-:S04]  /*4ac0*/  SHF.R.S32.HI R8, RZ, 0x1, R11 ;  /* 0x00000001ff087819 */ /* 0x000fc8000001140b */
[----:B------:R-:W-:-:S07]  /*4ad0*/  SHF.L.U64.HI R31, R29, 0x2, R8 ;  /* 0x000000021d1f7819 */ /* 0x000fce0000010208 */
.L_x_75:
[----:B------:R-:W-:-:S04]  /*4ae0*/  LEA R12, P0, R46, UR4, 0x2 ;  /* 0x000000042e0c7c11 */ /* 0x000fc8000f8010ff */
[----:B0-----:R-:W-:Y:S02]  /*4af0*/  LEA.HI.X R13, R46, UR5, R0, 0x2, P0 ;  /* 0x000000052e0d7c11 */ /* 0x001fe400080f1400 */
[-C--:B------:R-:W-:Y:S02]  /*4b00*/  LEA R14, P0, R25, R12.reuse, 0x2 ;  /* 0x0000000c190e7211 */ /* 0x080fe400078010ff */
[-C--:B------:R-:W-:Y:S01]  /*4b10*/  LEA R18, P1, R2, R12.reuse, 0x2 ;  /* 0x0000000c02127211 */ /* 0x080fe200078210ff */
[----:B---3--:R-:W3:Y:S01]  /*4b20*/  LDG.E R20, desc[UR14][R12.64] ;  /* 0x0000000e0c147981 */ /* 0x008ee2000c1e1900 */
[----:B------:R-:W-:Y:S02]  /*4b30*/  LEA R16, P2, R29, R12, 0x2 ;  /* 0x0000000c1d107211 */ /* 0x000fe400078410ff */
[----:B------:R-:W-:Y:S02]  /*4b40*/  IADD3.X R15, R13, R33, RZ, P0, !PT ;  /* 0x000000210d0f7210 */ /* 0x000fe400007fe4ff */
[----:B------:R-:W-:-:S02]  /*4b50*/  IADD3.X R19, R3, R13, RZ, P1, !PT ;  /* 0x0000000d03137210 */ /* 0x000fc40000ffe4ff */
[----:B------:R-:W-:Y:S01]  /*4b60*/  IADD3.X R17, R13, R31, RZ, P2, !PT ;  /* 0x0000001f0d117210 */ /* 0x000fe200017fe4ff */
[----:B------:R-:W3:Y:S04]  /*4b70*/  LDG.E R21, desc[UR14][R14.64] ;  /* 0x0000000e0e157981 */ /* 0x000ee8000c1e1900 */
[----:B------:R-:W4:Y:S04]  /*4b80*/  LDG.E R22, desc[UR14][R18.64] ;  /* 0x0000000e12167981 */ /* 0x000f28000c1e1900 */
[----:B------:R-:W4:Y:S01]  /*4b90*/  LDG.E R23, desc[UR14][R16.64] ;  /* 0x0000000e10177981 */ /* 0x000f22000c1e1900 */
[----:B------:R-:W-:-:S02]  /*4ba0*/  SHF.L.U32 R11, R46, 0x1, RZ ;  /* 0x000000012e0b7819 */ /* 0x000fc400000006ff */
[----:B------:R-:W-:-:S03]  /*4bb0*/  IADD3 R46, R46, 0x180, RZ ;  /* 0x000001802e2e7810 */ /* 0x000fc60007ffe0ff */
[----:B-1----:R-:W-:-:S04]  /*4bc0*/  IMAD.WIDE R8, R11, 0x4, R6 ;  /* 0x000000040b087825 */ /* 0x002fc800078e0206 */
[----:B--2---:R-:W-:Y:S01]  /*4bd0*/  IMAD.WIDE R10, R11, 0x4, R4 ;  /* 0x000000040b0a7825 */ /* 0x004fe200078e0204 */
[----:B------:R-:W-:Y:S02]  /*4be0*/  ISETP.GT.U32.AND P0, PT, R25, R46, PT ;  /* 0x0000002e1900720c */ /* 0x000fe40003f04070 */
[----:B------:R-:W-:-:S04]  /*4bf0*/  SHF.R.S32.HI R0, RZ, 0x1f, R46 ;  /* 0x0000001fff007819 */ /* 0x000fc8000001142e */
[----:B------:R-:W-:Y:S01]  /*4c00*/  ISETP.GT.AND.EX P0, PT, R27, R0, PT, P0 ;  /* 0x000000001b00720c */ /* 0x000fe20003f04300 */
[----:B---3--:R3:W-:Y:S04]  /*4c10*/  STG.E.64 desc[UR14][R8.64], R20 ;  /* 0x0000001408007986 */ /* 0x0087e8000c101b0e */
[----:B----4-:R3:W-:Y:S08]  /*4c20*/  STG.E.64 desc[UR14][R10.64], R22 ;  /* 0x000000160a007986 */ /* 0x0107f0000c101b0e */
[----:B------:R-:W-:Y:S05]  /*4c30*/  @P0 BRA `(.L_x_75) ;  /* 0xfffffffc00a80947 */ /* 0x000fea000383ffff */
[----:B------:R-:W-:Y:S05]  /*4c40*/  EXIT ;  /* 0x000000000000794d */ /* 0x000fea0003800000 */
.L_x_76:
        /* <DEDUP_REMOVED lines=11> */
.L_x_3243:


//--------------------- .text._Z35group_norm_nhwc_bwd_one_pass_kernelI11Bf16IOFp32WLi256ELi24ELi384EEv26Group_norm_nhwc_bwd_params --------------------------
	.section	.text._Z35group_norm_nhwc_bwd_one_pass_kernelI11Bf16IOFp32WLi256ELi24ELi384EEv26Group_norm_nhwc_bwd_params,"ax",@progbits
	.align	128
        .global         _Z35group_norm_nhwc_bwd_one_pass_kernelI11Bf16IOFp32WLi256ELi24ELi384EEv26Group_norm_nhwc_bwd_params
        .type           _Z35group_norm_nhwc_bwd_one_pass_kernelI11Bf16IOFp32WLi256ELi24ELi384EEv26Group_norm_nhwc_bwd_params,@function
        .size           _Z35group_norm_nhwc_bwd_one_pass_kernelI11Bf16IOFp32WLi256ELi24ELi384EEv26Group_norm_nhwc_bwd_params,(.L_x_3244 - _Z35group_norm_nhwc_bwd_one_pass_kernelI11Bf16IOFp32WLi256ELi24ELi384EEv26Group_norm_nhwc_bwd_params)
        .other          _Z35group_norm_nhwc_bwd_one_pass_kernelI11Bf16IOFp32WLi256ELi24ELi384EEv26Group_norm_nhwc_bwd_params,@"STO_CUDA_ENTRY STV_DEFAULT"
_Z35group_norm_nhwc_bwd_one_pass_kernelI11Bf16IOFp32WLi256ELi24ELi384EEv26Group_norm_nhwc_bwd_params:
.text._Z35group_norm_nhwc_bwd_one_pass_kernelI11Bf16IOFp32WLi256ELi24ELi384EEv26Group_norm_nhwc_bwd_params:
[----:B------:R-:W-:Y:S01]  /*0000*/  LDC R1, c[0x0][0x28] ;  /* 0x00000a00ff017b82 */ /* 0x000fe20000000800 */
[----:B------:R-:W0:Y:S01]  /*0010*/  S2R R0, SR_CTAID.Y ;  /* 0x0000000000007919 */ /* 0x000e220000002600 */
[----:B------:R-:W-:Y:S01]  /*0020*/  ULDC UR4, c[0x0][0x2a0] ;  /* 0x0000a80000047ab9 */ /* 0x000fe20000000800 */
[----:B------:R-:W-:-:S05]  /*0030*/  ULDC UR5, c[0x0][0x270] ;  /* 0x00009c0000057ab9 */ /* 0x000fca0000000800 */
[----:B------:R-:W1:Y:S01]  /*0040*/  S2UR UR14, SR_CTAID.X ;  /* 0x00000000000e79c3 */ /* 0x000e620000002500 */
[----:B------:R-:W-:Y:S01]  /*0050*/  UIMAD UR4, UR4, UR5, URZ ;  /* 0x00000005040472a4 */ /* 0x000fe2000f8e023f */
[----:B------:R-:W2:Y:S01]  /*0060*/  S2R R60, SR_TID.X ;  /* 0x00000000003c7919 */ /* 0x000ea20000002100 */
[----:B------:R-:W-:-:S04]  /*0070*/  ULDC.64 UR12, c[0x0][0x208] ;  /* 0x00008200000c7ab9 */ /* 0x000fc80000000a00 */
[----:B0-----:R-:W-:-:S13]  /*0080*/  ISETP.GE.AND P0, PT, R0, UR4, PT ;  /* 0x0000000400007c0c */ /* 0x001fda000bf06270 */
[----:B-12---:R-:W-:Y:S05]  /*0090*/  @P0 BRA `(.L_x_77) ;  /* 0x00000064005c0947 */ /* 0x006fea0003800000 */
[----:B------:R-:W0:Y:S01]  /*00a0*/  LDC R5, c[0x0][0x2ac] ;  /* 0x0000ab00ff057b82 */ /* 0x000e220000000800 */
[C---:B------:R-:W-:Y:S01]  /*00b0*/  IMAD.WIDE.U32 R2, R60.reuse, -0x55555555, RZ ;  /* 0xaaaaaaab3c027825 */ /* 0x040fe200078e00ff */
[----:B------:R-:W-:Y:S01]  /*00c0*/  ULDC.64 UR16, c[0x0][0x290] ;  /* 0x0000a40000107ab9 */ /* 0x000fe20000000a00 */
[----:B------:R-:W-:Y:S01]  /*00d0*/  ISETP.GE.U32.AND P1, PT, R60, 0x180, PT ;  /* 0x000001803c00780c */ /* 0x000fe20003f26070 */
[----:B------:R-:W-:Y:S01]  /*00e0*/  ULDC.64 UR10, c[0x0][0x288] ;  /* 0x0000a200000a7ab9 */ /* 0x000fe20000000a00 */
[----:B------:R-:W-:Y:S01]  /*00f0*/  UMOV UR4, 0x400 ;  /* 0x0000040000047882 */ /* 0x000fe20000000000 */
[----:B------:R-:W-:Y:S01]  /*0100*/  SHF.R.U32.HI R2, RZ, 0x3, R3 ;  /* 0x00000003ff027819 */ /* 0x000fe20000011603 */
[----:B------:R-:W-:Y:S01]  /*0110*/  UIMAD.WIDE.U32 UR6, UR10, 0x3, URZ ;  /* 0x000000030a0678a5 */ /* 0x000fe2000f8e003f */
[----:B------:R-:W1:Y:S01]  /*0120*/  S2UR UR8, SR_CgaCtaId ;  /* 0x00000000000879c3 */ /* 0x000e620000008800 */
[----:B------:R-:W-:Y:S01]  /*0130*/  ULEA.HI UR5, UP0, UR11, UR10, URZ, 0x1 ;  /* 0x0000000a0b057291 */ /* 0x000fe2000f81083f */
[----:B------:R-:W-:Y:S01]  /*0140*/  SHF.R.S32.HI R7, RZ, 0x1f, R60 ;  /* 0x0000001fff077819 */ /* 0x000fe2000001143c */
[----:B------:R-:W-:Y:S01]  /*0150*/  UIMAD UR10, UR11, 0x3, URZ ;  /* 0x000000030b0a78a4 */ /* 0x000fe2000f8e023f */
[----:B------:R-:W-:Y:S01]  /*0160*/  LOP3.LUT R59, R59, 0xfffffffd, RZ, 0xc0, !PT ;  /* 0xfffffffd3b3b7812 */ /* 0x000fe200078ec0ff */
[----:B------:R-:W-:Y:S01]  /*0170*/  UIADD3.X UR9, URZ, UR11, URZ, UP0, !UPT ;  /* 0x0000000b3f097290 */ /* 0x000fe200087fe43f */
[----:B------:R-:W-:Y:S01]  /*0180*/  LEA.HI R7, R7, R60, RZ, 0x5 ;  /* 0x0000003c07077211 */ /* 0x000fe200078f28ff */
[----:B------:R-:W-:Y:S01]  /*0190*/  UIADD3 UR7, UR7, UR10, URZ ;  /* 0x0000000a07077290 */ /* 0x000fe2000fffe03f */
[----:B------:R-:W-:Y:S01]  /*01a0*/  HFMA2.MMA R55, -RZ, RZ, 0, 0 ;  /* 0x00000000ff377435 */ /* 0x000fe200000001ff */
[----:B------:R-:W-:Y:S01]  /*01b0*/  MOV R54, R0 ;  /* 0x0000000000367202 */ /* 0x000fe20000000f00 */
[----:B0-----:R-:W-:-:S05]  /*01c0*/  IMAD R58, R5, UR14, R2 ;  /* 0x0000000e053a7c24 */ /* 0x001fca000f8e0202 */
[C---:B------:R-:W-:Y:S02]  /*01d0*/  IADD3 R2, R58.reuse, 0x20, RZ ;  /* 0x000000203a027810 */ /* 0x040fe40007ffe0ff */
[----:B------:R-:W-:Y:S01]  /*01e0*/  IADD3 R4, R58, 0x80, RZ ;  /* 0x000000803a047810 */ /* 0x000fe20007ffe0ff */
[----:B-1----:R-:W-:Y:S01]  /*01f0*/  ULEA UR8, UR8, UR4, 0x18 ;  /* 0x0000000408087291 */ /* 0x002fe2000f8ec03f */
[----:B------:R-:W-:Y:S01]  /*0200*/  ISETP.LT.U32.AND P5, PT, R2, UR16, PT ;  /* 0x0000001002007c0c */ /* 0x000fe2000bfa1070 */
[----:B------:R-:W-:Y:S01]  /*0210*/  USHF.R.S64 UR4, UR5, 0x1, UR9 ;  /* 0x0000000105047899 */ /* 0x000fe20008001009 */
[----:B------:R-:W-:Y:S01]  /*0220*/  SHF.R.S32.HI R3, RZ, 0x1f, R2 ;  /* 0x0000001fff037819 */ /* 0x000fe20000011402 */
[----:B------:R-:W-:Y:S01]  /*0230*/  ULEA.HI UR5, UP0, UR7, UR6, URZ, 0x1 ;  /* 0x0000000607057291 */ /* 0x000fe2000f81083f */
[C---:B------:R-:W-:Y:S01]  /*0240*/  IADD3 R2, R58.reuse, 0x40, RZ ;  /* 0x000000403a027810 */ /* 0x040fe20007ffe0ff */
[----:B------:R-:W-:Y:S01]  /*0250*/  USHF.R.S32.HI UR6, URZ, 0x1, UR9 ;  /* 0x000000013f067899 */ /* 0x000fe20008011409 */
[----:B------:R-:W-:Y:S01]  /*0260*/  ISETP.LT.AND.EX P5, PT, R3, UR17, !P1, P5 ;  /* 0x0000001103007c0c */ /* 0x000fe2000cfa1350 */
[----:B------:R-:W-:Y:S01]  /*0270*/  UIADD3.X UR7, URZ, UR7, URZ, UP0, !UPT ;  /* 0x000000073f077290 */ /* 0x000fe200087fe43f */
[----:B------:R-:W-:Y:S01]  /*0280*/  IADD3 R3, R58, 0x60, RZ ;  /* 0x000000603a037810 */ /* 0x000fe20007ffe0ff */
[----:B------:R-:W-:Y:S01]  /*0290*/  USHF.L.U64.HI UR6, UR4, 0x2, UR6 ;  /* 0x0000000204067899 */ /* 0x000fe20008010206 */
[----:B------:R-:W-:Y:S01]  /*02a0*/  ISETP.LT.U32.AND P4, PT, R2, UR16, PT ;  /* 0x0000001002007c0c */ /* 0x000fe2000bf81070 */
[----:B------:R-:W-:Y:S01]  /*02b0*/  USHF.R.S64 UR5, UR5, 0x1, UR7 ;  /* 0x0000000105057899 */ /* 0x000fe20008001007 */
[----:B------:R-:W-:Y:S01]  /*02c0*/  ISETP.LT.U32.AND P3, PT, R3, UR16, PT ;  /* 0x0000001003007c0c */ /* 0x000fe2000bf61070 */
[----:B------:R-:W-:Y:S01]  /*02d0*/  USHF.R.S32.HI UR7, URZ, 0x1, UR7 ;  /* 0x000000013f077899 */ /* 0x000fe20008011407 */
[----:B------:R-:W-:-:S02]  /*02e0*/  SHF.R.S32.HI R3, RZ, 0x1f, R3 ;  /* 0x0000001fff037819 */ /* 0x000fc40000011403 */
[----:B------:R-:W-:Y:S01]  /*02f0*/  SHF.R.S32.HI R2, RZ, 0x1f, R2 ;  /* 0x0000001fff027819 */ /* 0x000fe20000011402 */
[----:B------:R-:W-:Y:S01]  /*0300*/  USHF.L.U64.HI UR7, UR5, 0x2, UR7 ;  /* 0x0000000205077899 */ /* 0x000fe20008010207 */
[----:B------:R-:W-:Y:S02]  /*0310*/  ISETP.LT.AND.EX P3, PT, R3, UR17, !P1, P3 ;  /* 0x0000001103007c0c */ /* 0x000fe4000cf61330 */
[----:B------:R-:W0:Y:S01]  /*0320*/  LDC R3, c[0x0][0x10] ;  /* 0x00000400ff037b82 */ /* 0x000e220000000800 */
[----:B------:R-:W-:Y:S02]  /*0330*/  ISETP.LT.U32.AND P2, PT, R4, UR16, PT ;  /* 0x0000001004007c0c */ /* 0x000fe4000bf41070 */
[----:B------:R-:W-:Y:S02]  /*0340*/  SHF.R.S32.HI R5, RZ, 0x1f, R4 ;  /* 0x0000001fff057819 */ /* 0x000fe40000011404 */
[----:B------:R-:W-:Y:S02]  /*0350*/  ISETP.LT.AND.EX P4, PT, R2, UR17, !P1, P4 ;  /* 0x0000001102007c0c */ /* 0x000fe4000cf81340 */
[----:B------:R-:W1:Y:S01]  /*0360*/  S2R R2, SR_LANEID ;  /* 0x0000000000027919 */ /* 0x000e620000000000 */
[----:B------:R-:W2:Y:S01]  /*0370*/  LDC R4, c[0x0][0xc] ;  /* 0x00000300ff047b82 */ /* 0x000ea20000000800 */
[----:B------:R-:W-:-:S02]  /*0380*/  ISETP.LT.AND.EX P2, PT, R5, UR17, !P1, P2 ;  /* 0x0000001105007c0c */ /* 0x000fc4000cf41320 */
[C---:B------:R-:W-:Y:S02]  /*0390*/  ISETP.LT.U32.AND P6, PT, R58.reuse, UR16, PT ;  /* 0x000000103a007c0c */ /* 0x040fe4000bfc1070 */
[----:B------:R-:W-:Y:S02]  /*03a0*/  SHF.R.S32.HI R5, RZ, 0x1f, R58 ;  /* 0x0000001fff057819 */ /* 0x000fe4000001143a */
[----:B------:R-:W-:Y:S02]  /*03b0*/  IADD3 R6, R58, 0xa0, RZ ;  /* 0x000000a03a067810 */ /* 0x000fe40007ffe0ff */
[----:B------:R-:W-:Y:S02]  /*03c0*/  ISETP.LT.AND.EX P6, PT, R5, UR17, !P1, P6 ;  /* 0x0000001105007c0c */ /* 0x000fe4000cfc1360 */
[----:B------:R-:W-:Y:S02]  /*03d0*/  ISETP.LT.U32.AND P0, PT, R6, UR16, PT ;  /* 0x0000001006007c0c */ /* 0x000fe4000bf01070 */
[----:B------:R-:W-:Y:S01]  /*03e0*/  SHF.R.S32.HI R6, RZ, 0x1f, R6 ;  /* 0x0000001fff067819 */ /* 0x000fe20000011406 */
[----:B0-----:R-:W-:-:S03]  /*03f0*/  IMAD R56, R3, UR14, R0 ;  /* 0x0000000e03387c24 */ /* 0x001fc6000f8e0200 */
[----:B------:R-:W-:Y:S02]  /*0400*/  ISETP.LT.AND.EX P1, PT, R6, UR17, !P1, P0 ;  /* 0x0000001106007c0c */ /* 0x000fe4000cf21300 */
[----:B------:R-:W-:-:S03]  /*0410*/  SHF.R.S32.HI R6, RZ, 0x5, R7 ;  /* 0x00000005ff067819 */ /* 0x000fc60000011407 */
[----:B------:R-:W-:Y:S02]  /*0420*/  @P6 LOP3.LUT R59, R59, 0x2, RZ, 0xfc, !PT ;  /* 0x000000023b3b6812 */ /* 0x000fe400078efcff */
[----:B--2---:R-:W-:Y:S02]  /*0430*/  LOP3.LUT R57, R4, 0x3, RZ, 0xc0, !PT ;  /* 0x0000000304397812 */ /* 0x004fe400078ec0ff */
[----:B-1----:R-:W-:-:S07]  /*0440*/  LEA R6, R6, UR8, 0x3 ;  /* 0x0000000806067c11 */ /* 0x002fce000f8e18ff */
.L_x_128:
[----:B0-----:R-:W0:Y:S01]  /*0450*/  LDC R13, c[0x0][0x2a0] ;  /* 0x0000a800ff0d7b82 */ /* 0x001e220000000800 */
[----:B------:R-:W-:Y:S01]  /*0460*/  IABS R10, R54 ;  /* 0x00000036000a7213 */ /* 0x000fe20000000000 */
[----:B------:R-:W-:Y:S01]  /*0470*/  ULDC.64 UR8, c[0x0][0x298] ;  /* 0x0000a60000087ab9 */ /* 0x000fe20000000a00 */
[----:B------:R-:W-:Y:S02]  /*0480*/  LOP3.LUT P6, RZ, R59, 0x2, RZ, 0xc0, !PT ;  /* 0x000000023bff7812 */ /* 0x000fe400078cc0ff */
[C---:B------:R-:W-:Y:S02]  /*0490*/  IADD3 R19, R58.reuse, 0x20, RZ ;  /* 0x000000203a137810 */ /* 0x040fe40007ffe0ff */
[C---:B-1234-:R-:W-:Y:S01]  /*04a0*/  IADD3 R21, R58.reuse, 0x60, RZ ;  /* 0x000000603a157810 */ /* 0x05efe20007ffe0ff */
[----:B------:R-:W1:Y:S01]  /*04b0*/  @P5 LDC.64 R34, c[0x0][0x230] ;  /* 0x00008c00ff225b82 */ /* 0x000e620000000a00 */
[----:B------:R-:W-:Y:S02]  /*04c0*/  SHF.R.S32.HI R17, RZ, 0x1f, R19 ;  /* 0x0000001fff117819 */ /* 0x000fe40000011413 */
[----:B------:R-:W-:-:S02]  /*04d0*/  IADD3 R41, R58, 0x80, RZ ;  /* 0x000000803a297810 */ /* 0x000fc40007ffe0ff */
[----:B------:R-:W-:-:S03]  /*04e0*/  IADD3 R43, R58, 0xa0, RZ ;  /* 0x000000a03a2b7810 */ /* 0x000fc60007ffe0ff */
[----:B------:R-:W2:Y:S01]  /*04f0*/  @P6 LDC.64 R14, c[0x0][0x288] ;  /* 0x0000a200ff0e6b82 */ /* 0x000ea20000000a00 */
[----:B0-----:R-:W-:-:S07]  /*0500*/  IABS R12, R13 ;  /* 0x0000000d000c7213 */ /* 0x001fce0000000000 */
[----:B------:R-:W0:Y:S01]  /*0510*/  @P6 LDC.64 R38, c[0x0][0x230] ;  /* 0x00008c00ff266b82 */ /* 0x000e220000000a00 */
[----:B------:R-:W3:Y:S07]  /*0520*/  I2F.RP R7, R12 ;  /* 0x0000000c00077306 */ /* 0x000eee0000209400 */
[----:B------:R-:W4:Y:S08]  /*0530*/  @P6 LDC.64 R36, c[0x0][0x228] ;  /* 0x00008a00ff246b82 */ /* 0x000f300000000a00 */
[----:B------:R-:W1:Y:S01]  /*0540*/  @P5 LDC.64 R32, c[0x0][0x228] ;  /* 0x00008a00ff205b82 */ /* 0x000e620000000a00 */
[----:B---3--:R-:W3:Y:S07]  /*0550*/  MUFU.RCP R7, R7 ;  /* 0x0000000700077308 */ /* 0x008eee0000001000 */
[----:B------:R-:W1:Y:S08]  /*0560*/  @P4 LDC.64 R30, c[0x0][0x230] ;  /* 0x00008c00ff1e4b82 */ /* 0x000e700000000a00 */
[----:B------:R-:W1:Y:S01]  /*0570*/  @P4 LDC.64 R28, c[0x0][0x228] ;  /* 0x00008a00ff1c4b82 */ /* 0x000e620000000a00 */
[----:B---3--:R-:W-:-:S04]  /*0580*/  IADD3 R8, R7, 0xffffffe, RZ ;  /* 0x0ffffffe07087810 */ /* 0x008fc80007ffe0ff */
[----:B------:R3:W2:Y:S03]  /*0590*/  F2I.FTZ.U32.TRUNC.NTZ R9, R8 ;  /* 0x0000000800097305 */ /* 0x0006a6000021f000 */
[----:B------:R-:W1:Y:S01]  /*05a0*/  @P3 LDC.64 R26, c[0x0][0x230] ;  /* 0x00008c00ff1a3b82 */ /* 0x000e620000000a00 */
[----:B---3--:R-:W-:-:S07]  /*05b0*/  MOV R8, RZ ;  /* 0x000000ff00087202 */ /* 0x008fce0000000f00 */
[----:B------:R-:W3:Y:S01]  /*05c0*/  @P3 LDC.64 R24, c[0x0][0x228] ;  /* 0x00008a00ff183b82 */ /* 0x000ee20000000a00 */
[----:B--2---:R-:W-:-:S07]  /*05d0*/  IADD3 R11, RZ, -R9, RZ ;  /* 0x80000009ff0b7210 */ /* 0x004fce0007ffe0ff */
[----:B------:R-:W2:Y:S01]  /*05e0*/  @P2 LDC.64 R22, c[0x0][0x230] ;  /* 0x00008c00ff162b82 */ /* 0x000ea20000000a00 */
[----:B------:R-:W-:-:S04]  /*05f0*/  IMAD R11, R11, R12, RZ ;  /* 0x0000000c0b0b7224 */ /* 0x000fc800078e02ff */
[----:B------:R-:W-:Y:S01]  /*0600*/  IMAD.HI.U32 R9, R9, R11, R8 ;  /* 0x0000000b09097227 */ /* 0x000fe200078e0008 */
[----:B------:R-:W-:-:S05]  /*0610*/  MOV R11, R10 ;  /* 0x0000000a000b7202 */ /* 0x000fca0000000f00 */
[----:B------:R-:W-:-:S05]  /*0620*/  IMAD.HI.U32 R10, R9, R11, RZ ;  /* 0x0000000b090a7227 */ /* 0x000fca00078e00ff */
[----:B------:R-:W-:-:S05]  /*0630*/  IADD3 R7, -R10, RZ, RZ ;  /* 0x000000ff0a077210 */ /* 0x000fca0007ffe1ff */
[----:B------:R-:W-:-:S05]  /*0640*/  IMAD R7, R12, R7, R11 ;  /* 0x000000070c077224 */ /* 0x000fca00078e020b */
[----:B------:R-:W-:-:S13]  /*0650*/  ISETP.GT.U32.AND P0, PT, R12, R7, PT ;  /* 0x000000070c00720c */ /* 0x000fda0003f04070 */
[-C--:B------:R-:W-:Y:S02]  /*0660*/  @!P0 IADD3 R7, R7, -R12.reuse, RZ ;  /* 0x8000000c07078210 */ /* 0x080fe40007ffe0ff */
[----:B------:R-:W-:Y:S02]  /*0670*/  @!P0 IADD3 R10, R10, 0x1, RZ ;  /* 0x000000010a0a8810 */ /* 0x000fe40007ffe0ff */
[----:B------:R-:W-:Y:S02]  /*0680*/  ISETP.GT.U32.AND P0, PT, R12, R7, PT ;  /* 0x000000070c00720c */ /* 0x000fe40003f04070 */
[----:B------:R-:W-:-:S04]  /*0690*/  IADD3 R8, R7, -R12, RZ ;  /* 0x8000000c07087210 */ /* 0x000fc80007ffe0ff */
[----:B------:R-:W-:Y:S02]  /*06a0*/  SEL R11, R8, R7, !P0 ;  /* 0x00000007080b7207 */ /* 0x000fe40004000000 */
[----:B------:R-:W-:Y:S02]  /*06b0*/  ISETP.GE.U32.AND P0, PT, R7, R12, PT ;  /* 0x0000000c0700720c */ /* 0x000fe40003f06070 */
[----:B------:R-:W0:Y:S01]  /*06c0*/  S2R R7, SR_TID.X ;  /* 0x0000000000077919 */ /* 0x000e220000002100 */
[----:B------:R-:W-:-:S10]  /*06d0*/  LOP3.LUT R8, R54, R13, RZ, 0x3c, !PT ;  /* 0x0000000d36087212 */ /* 0x000fd400078e3cff */
[----:B------:R-:W-:Y:S02]  /*06e0*/  @P0 IADD3 R10, R10, 0x1, RZ ;  /* 0x000000010a0a0810 */ /* 0x000fe40007ffe0ff */
[----:B------:R-:W-:-:S13]  /*06f0*/  ISETP.GE.AND P0, PT, R54, RZ, PT ;  /* 0x000000ff3600720c */ /* 0x000fda0003f06270 */
[----:B------:R-:W-:Y:S02]  /*0700*/  @!P0 IADD3 R11, -R11, RZ, RZ ;  /* 0x000000ff0b0b8210 */ /* 0x000fe40007ffe1ff */
[----:B------:R-:W-:Y:S01]  /*0710*/  ISETP.GE.AND P0, PT, R8, RZ, PT ;  /* 0x000000ff0800720c */ /* 0x000fe20003f06270 */
[----:B0-----:R-:W-:Y:S01]  /*0720*/  IMAD.WIDE.U32 R8, R7, -0x55555555, RZ ;  /* 0xaaaaaaab07087825 */ /* 0x001fe200078e00ff */
[----:B------:R-:W-:-:S04]  /*0730*/  LOP3.LUT R8, RZ, R13, RZ, 0x33, !PT ;  /* 0x0000000dff087212 */ /* 0x000fc800078e33ff */
[----:B------:R-:W-:-:S07]  /*0740*/  SHF.R.U32.HI R12, RZ, 0x3, R9 ;  /* 0x00000003ff0c7819 */ /* 0x000fce0000011609 */
[----:B------:R-:W-:Y:S01]  /*0750*/  @!P0 IADD3 R10, -R10, RZ, RZ ;  /* 0x000000ff0a0a8210 */ /* 0x000fe20007ffe1ff */
[----:B------:R-:W-:Y:S01]  /*0760*/  IMAD R12, R12, -0xc, R7 ;  /* 0xfffffff40c0c7824 */ /* 0x000fe200078e0207 */
[----:B------:R-:W-:-:S04]  /*0770*/  ISETP.NE.AND P0, PT, R13, RZ, PT ;  /* 0x000000ff0d00720c */ /* 0x000fc80003f05270 */
[----:B------:R-:W-:Y:S02]  /*0780*/  SEL R7, R8, R11, !P0 ;  /* 0x0000000b08077207 */ /* 0x000fe40004000000 */
[----:B------:R-:W-:Y:S02]  /*0790*/  SHF.L.U32 R61, R12, 0x1, RZ ;  /* 0x000000010c3d7819 */ /* 0x000fe400000006ff */
[----:B------:R-:W-:Y:S01]  /*07a0*/  SEL R9, R8, R10, !P0 ;  /* 0x0000000a08097207 */ /* 0x000fe20004000000 */
[----:B------:R-:W-:Y:S01]  /*07b0*/  IMAD R66, R7, 0x18, RZ ;  /* 0x0000001807427824 */ /* 0x000fe200078e02ff */
[----:B------:R-:W-:Y:S02]  /*07c0*/  SHF.R.S32.HI R11, RZ, 0x1f, R61 ;  /* 0x0000001fff0b7819 */ /* 0x000fe4000001143d */
[----:B------:R-:W-:Y:S02]  /*07d0*/  SHF.R.S32.HI R8, RZ, 0x1f, R9 ;  /* 0x0000001fff087819 */ /* 0x000fe40000011409 */
[----:B------:R-:W-:-:S03]  /*07e0*/  IADD3 R62, P0, R61, R66, RZ ;  /* 0x000000423d3e7210 */ /* 0x000fc60007f1e0ff */
[----:B------:R-:W-:Y:S01]  /*07f0*/  IMAD R8, R8, UR8, RZ ;  /* 0x0000000808087c24 */ /* 0x000fe2000f8e02ff */
[----:B------:R-:W-:Y:S02]  /*0800*/  LEA.HI.X.SX32 R63, R66, R11, 0x1, P0 ;  /* 0x0000000b423f7211 */ /* 0x000fe400000f0eff */
[----:B------:R-:W0:Y:S01]  /*0810*/  @P5 LDC.64 R10, c[0x0][0x288] ;  /* 0x0000a200ff0a5b82 */ /* 0x000e220000000a00 */
[C---:B------:R-:W-:Y:S02]  /*0820*/  IMAD R65, R9.reuse, UR9, R8 ;  /* 0x0000000909417c24 */ /* 0x040fe4000f8e0208 */
[----:B------:R-:W-:Y:S01]  /*0830*/  IMAD.WIDE.U32 R62, R9, UR8, R62 ;  /* 0x00000008093e7c25 */ /* 0x000fe2000f8e003e */
[----:B------:R-:W-:-:S03]  /*0840*/  ULDC.64 UR8, c[0x0][0x290] ;  /* 0x0000a40000087ab9 */ /* 0x000fc60000000a00 */
[----:B------:R-:W-:Y:S01]  /*0850*/  @P6 IMAD R8, R5, R14, RZ ;  /* 0x0000000e05086224 */ /* 0x000fe200078e02ff */
[----:B------:R-:W-:Y:S02]  /*0860*/  IADD3 R65, R63, R65, RZ ;  /* 0x000000413f417210 */ /* 0x000fe40007ffe0ff */
[----:B------:R-:W-:Y:S01]  /*0870*/  @P6 MOV R64, R62 ;  /* 0x0000003e00406202 */ /* 0x000fe20000000f00 */
[C---:B------:R-:W-:Y:S02]  /*0880*/  @P6 IMAD R15, R58.reuse, R15, R8 ;  /* 0x0000000f3a0f6224 */ /* 0x040fe400078e0208 */
[----:B------:R-:W1:Y:S02]  /*0890*/  @P4 LDC.64 R8, c[0x0][0x288] ;  /* 0x0000a200ff084b82 */ /* 0x000e640000000a00 */
[----:B------:R-:W-:-:S05]  /*08a0*/  @P6 IMAD.WIDE.U32 R12, R58, R14, R64 ;  /* 0x0000000e3a0c6225 */ /* 0x000fca00078e0040 */
[----:B------:R-:W-:Y:S02]  /*08b0*/  @P6 IADD3 R13, R13, R15, RZ ;  /* 0x0000000f0d0d6210 */ /* 0x000fe40007ffe0ff */
[C---:B------:R-:W-:Y:S02]  /*08c0*/  @P6 SHF.L.U32 R15, R12.reuse, 0x1, RZ ;  /* 0x000000010c0f6819 */ /* 0x040fe400000006ff */
[----:B------:R-:W-:Y:S01]  /*08d0*/  @P6 SHF.L.U64.HI R14, R12, 0x1, R13 ;  /* 0x000000010c0e6819 */ /* 0x000fe2000001020d */
[----:B0-----:R-:W-:Y:S01]  /*08e0*/  @P5 IMAD R16, R17, R10, RZ ;  /* 0x0000000a11105224 */ /* 0x001fe200078e02ff */
[----:B------:R-:W-:Y:S02]  /*08f0*/  @P5 MOV R12, R62 ;  /* 0x0000003e000c5202 */ /* 0x000fe40000000f00 */
[----:B------:R-:W-:Y:S01]  /*0900*/  @P5 MOV R13, R65 ;  /* 0x00000041000d5202 */ /* 0x000fe20000000f00 */
[----:B------:R-:W-:Y:S01]  /*0910*/  @P5 IMAD R17, R19, R11, R16 ;  /* 0x0000000b13115224 */ /* 0x000fe200078e0210 */
[----:B------:R-:W-:Y:S01]  /*0920*/  @P6 IADD3 R38, P0, R15, R38, RZ ;  /* 0x000000260f266210 */ /* 0x000fe20007f1e0ff */
[----:B------:R-:W-:Y:S01]  /*0930*/  @P5 IMAD.WIDE.U32 R10, R19, R10, R12 ;  /* 0x0000000a130a5225 */ /* 0x000fe200078e000c */
[----:B------:R-:W-:-:S02]  /*0940*/  IADD3 R19, R58, 0x40, RZ ;  /* 0x000000403a137810 */ /* 0x000fc40007ffe0ff */
[----:B------:R-:W0:Y:S01]  /*0950*/  @P3 LDC.64 R12, c[0x0][0x288] ;  /* 0x0000a200ff0c3b82 */ /* 0x000e220000000a00 */
[----:B------:R-:W-:Y:S02]  /*0960*/  @P6 IADD3.X R39, R14, R39, RZ, P0, !PT ;  /* 0x000000270e276210 */ /* 0x000fe400007fe4ff */
[----:B----4-:R-:W-:Y:S02]  /*0970*/  @P6 IADD3 R36, P0, R15, R36, RZ ;  /* 0x000000240f246210 */ /* 0x010fe40007f1e0ff */
[----:B------:R-:W-:Y:S02]  /*0980*/  @P5 IADD3 R15, R11, R17, RZ ;  /* 0x000000110b0f5210 */ /* 0x000fe40007ffe0ff */
[----:B------:R-:W-:Y:S02]  /*0990*/  SHF.R.S32.HI R17, RZ, 0x1f, R19 ;  /* 0x0000001fff117819 */ /* 0x000fe40000011413 */
[----:B------:R-:W-:Y:S02]  /*09a0*/  @P5 SHF.L.U32 R11, R10, 0x1, RZ ;  /* 0x000000010a0b5819 */ /* 0x000fe400000006ff */
[----:B------:R-:W-:-:S02]  /*09b0*/  @P6 IADD3.X R37, R14, R37, RZ, P0, !PT ;  /* 0x000000250e256210 */ /* 0x000fc400007fe4ff */
[----:B------:R-:W-:Y:S01]  /*09c0*/  @P5 SHF.L.U64.HI R16, R10, 0x1, R15 ;  /* 0x000000010a105819 */ /* 0x000fe2000001020f */
[----:B-1----:R-:W-:Y:S01]  /*09d0*/  @P4 IMAD R10, R17, R8, RZ ;  /* 0x00000008110a4224 */ /* 0x002fe200078e02ff */
[----:B------:R-:W-:Y:S02]  /*09e0*/  @P5 IADD3 R34, P0, R11, R34, RZ ;  /* 0x000000220b225210 */ /* 0x000fe40007f1e0ff */
[----:B------:R-:W-:Y:S01]  /*09f0*/  @P4 MOV R14, R62 ;  /* 0x0000003e000e4202 */ /* 0x000fe20000000f00 */
[----:B------:R-:W-:Y:S01]  /*0a00*/  @P4 IMAD R17, R19, R9, R10 ;  /* 0x0000000913114224 */ /* 0x000fe200078e020a */
[----:B------:R-:W-:Y:S02]  /*0a10*/  @P4 MOV R15, R65 ;  /* 0x00000041000f4202 */ /* 0x000fe40000000f00 */
[----:B------:R-:W-:Y:S02]  /*0a20*/  @P5 IADD3.X R35, R16, R35, RZ, P0, !PT ;  /* 0x0000002310235210 */ /* 0x000fe400007fe4ff */
[----:B------:R-:W-:Y:S01]  /*0a30*/  @P5 IADD3 R32, P0, R11, R32, RZ ;  /* 0x000000200b205210 */ /* 0x000fe20007f1e0ff */
[----:B------:R-:W-:Y:S01]  /*0a40*/  @P4 IMAD.WIDE.U32 R8, R19, R8, R14 ;  /* 0x0000000813084225 */ /* 0x000fe200078e000e */
[----:B------:R-:W1:Y:S01]  /*0a50*/  @P2 LDC.64 R10, c[0x0][0x288] ;  /* 0x0000a200ff0a2b82 */ /* 0x000e620000000a00 */
[----:B------:R-:W-:-:S02]  /*0a60*/  SHF.R.S32.HI R15, RZ, 0x1f, R21 ;  /* 0x0000001fff0f7819 */ /* 0x000fc40000011415 */
[----:B------:R-:W-:Y:S02]  /*0a70*/  @P5 IADD3.X R33, R16, R33, RZ, P0, !PT ;  /* 0x0000002110215210 */ /* 0x000fe400007fe4ff */
[----:B------:R-:W-:Y:S01]  /*0a80*/  @P4 IADD3 R9, R9, R17, RZ ;  /* 0x0000001109094210 */ /* 0x000fe20007ffe0ff */
[----:B0-----:R-:W-:Y:S01]  /*0a90*/  @P3 IMAD R14, R15, R12, RZ ;  /* 0x0000000c0f0e3224 */ /* 0x001fe200078e02ff */
[----:B------:R-:W-:Y:S02]  /*0aa0*/  @P3 MOV R15, R65 ;  /* 0x00000041000f3202 */ /* 0x000fe40000000f00 */
[C---:B------:R-:W-:Y:S01]  /*0ab0*/  @P4 SHF.L.U32 R17, R8.reuse, 0x1, RZ ;  /* 0x0000000108114819 */ /* 0x040fe200000006ff */
[----:B------:R-:W-:Y:S01]  /*0ac0*/  @P3 IMAD R19, R21, R13, R14 ;  /* 0x0000000d15133224 */ /* 0x000fe200078e020e */
[----:B------:R-:W-:Y:S02]  /*0ad0*/  @P3 MOV R14, R62 ;  /* 0x0000003e000e3202 */ /* 0x000fe40000000f00 */
[----:B------:R-:W-:-:S02]  /*0ae0*/  @P4 SHF.L.U64.HI R16, R8, 0x1, R9 ;  /* 0x0000000108104819 */ /* 0x000fc40000010209 */
[----:B------:R-:W0:Y:S01]  /*0af0*/  @P1 LDC.64 R8, c[0x0][0x288] ;  /* 0x0000a200ff081b82 */ /* 0x000e220000000a00 */
[----:B------:R-:W-:Y:S01]  /*0b00*/  @P3 IMAD.WIDE.U32 R12, R21, R12, R14 ;  /* 0x0000000c150c3225 */ /* 0x000fe200078e000e */
[----:B------:R-:W-:Y:S02]  /*0b10*/  @P4 IADD3 R30, P0, R17, R30, RZ ;  /* 0x0000001e111e4210 */ /* 0x000fe40007f1e0ff */
[----:B------:R-:W-:Y:S02]  /*0b20*/  SHF.R.S32.HI R15, RZ, 0x1f, R41 ;  /* 0x0000001fff0f7819 */ /* 0x000fe40000011429 */
[----:B------:R-:W-:Y:S02]  /*0b30*/  @P4 IADD3.X R31, R16, R31, RZ, P0, !PT ;  /* 0x0000001f101f4210 */ /* 0x000fe400007fe4ff */
[----:B------:R-:W-:Y:S01]  /*0b40*/  @P3 IADD3 R13, R13, R19, RZ ;  /* 0x000000130d0d3210 */ /* 0x000fe20007ffe0ff */
[----:B-1----:R-:W-:Y:S01]  /*0b50*/  @P2 IMAD R18, R15, R10, RZ ;  /* 0x0000000a0f122224 */ /* 0x002fe200078e02ff */
[----:B------:R-:W-:Y:S01]  /*0b60*/  @P4 IADD3 R28, P0, R17, R28, RZ ;  /* 0x0000001c111c4210 */ /* 0x000fe20007f1e0ff */
[----:B------:R-:W1:Y:S01]  /*0b70*/  @P2 LDC.64 R20, c[0x0][0x228] ;  /* 0x00008a00ff142b82 */ /* 0x000e620000000a00 */
[C---:B------:R-:W-:Y:S01]  /*0b80*/  @P3 SHF.L.U32 R15, R12.reuse, 0x1, RZ ;  /* 0x000000010c0f3819 */ /* 0x040fe200000006ff */
[----:B------:R-:W-:Y:S01]  /*0b90*/  @P2 IMAD R17, R41, R11, R18 ;  /* 0x0000000b29112224 */ /* 0x000fe200078e0212 */
[----:B------:R-:W-:-:S02]  /*0ba0*/  @P3 SHF.L.U64.HI R14, R12, 0x1, R13 ;  /* 0x000000010c0e3819 */ /* 0x000fc4000001020d */
[----:B------:R-:W-:Y:S02]  /*0bb0*/  @P4 IADD3.X R29, R16, R29, RZ, P0, !PT ;  /* 0x0000001d101d4210 */ /* 0x000fe400007fe4ff */
[----:B------:R-:W-:Y:S01]  /*0bc0*/  @P2 MOV R12, R62 ;  /* 0x0000003e000c2202 */ /* 0x000fe20000000f00 */
[----:B------:R-:W4:Y:S01]  /*0bd0*/  @P1 LDC.64 R18, c[0x0][0x230] ;  /* 0x00008c00ff121b82 */ /* 0x000f220000000a00 */
[----:B------:R-:W-:Y:S02]  /*0be0*/  @P2 MOV R13, R65 ;  /* 0x00000041000d2202 */ /* 0x000fe40000000f00 */
[----:B------:R-:W-:Y:S01]  /*0bf0*/  @P3 IADD3 R26, P0, R15, R26, RZ ;  /* 0x0000001a0f1a3210 */ /* 0x000fe20007f1e0ff */
[----:B------:R-:W-:-:S03]  /*0c00*/  @P2 IMAD.WIDE.U32 R12, R41, R10, R12 ;  /* 0x0000000a290c2225 */ /* 0x000fc600078e000c */
[C---:B------:R-:W-:Y:S01]  /*0c10*/  @P3 IADD3.X R27, R14.reuse, R27, RZ, P0, !PT ;  /* 0x0000001b0e1b3210 */ /* 0x040fe200007fe4ff */
[----:B------:R-:W4:Y:S01]  /*0c20*/  LDC R16, c[0x0][0x2ac] ;  /* 0x0000ab00ff107b82 */ /* 0x000f220000000800 */
[----:B------:R-:W-:Y:S02]  /*0c30*/  SHF.R.S32.HI R41, RZ, 0x1f, R43 ;  /* 0x0000001fff297819 */ /* 0x000fe4000001142b */
[----:B---3--:R-:W-:Y:S02]  /*0c40*/  @P3 IADD3 R24, P0, R15, R24, RZ ;  /* 0x000000180f183210 */ /* 0x008fe40007f1e0ff */
[----:B------:R-:W-:Y:S01]  /*0c50*/  @P2 IADD3 R13, R13, R17, RZ ;  /* 0x000000110d0d2210 */ /* 0x000fe20007ffe0ff */
[----:B0-----:R-:W-:Y:S01]  /*0c60*/  @P1 IMAD R42, R41, R8, RZ ;  /* 0x00000008292a1224 */ /* 0x001fe200078e02ff */
[----:B------:R-:W-:Y:S01]  /*0c70*/  @P3 IADD3.X R25, R14, R25, RZ, P0, !PT ;  /* 0x000000190e193210 */ /* 0x000fe200007fe4ff */
[----:B------:R-:W0:Y:S01]  /*0c80*/  @P1 LDC.64 R10, c[0x0][0x228] ;  /* 0x00008a00ff0a1b82 */ /* 0x000e220000000a00 */
[----:B------:R-:W-:Y:S01]  /*0c90*/  @P1 MOV R14, R62 ;  /* 0x0000003e000e1202 */ /* 0x000fe20000000f00 */
[----:B------:R-:W-:Y:S01]  /*0ca0*/  @P1 IMAD R41, R43, R9, R42 ;  /* 0x000000092b291224 */ /* 0x000fe200078e022a */
[----:B------:R-:W-:-:S02]  /*0cb0*/  @P1 MOV R15, R65 ;  /* 0x00000041000f1202 */ /* 0x000fc40000000f00 */
[C---:B------:R-:W-:Y:S02]  /*0cc0*/  @P2 SHF.L.U32 R17, R12.reuse, 0x1, RZ ;  /* 0x000000010c112819 */ /* 0x040fe400000006ff */
[----:B------:R-:W-:Y:S01]  /*0cd0*/  @P2 SHF.L.U64.HI R40, R12, 0x1, R13 ;  /* 0x000000010c282819 */ /* 0x000fe2000001020d */
[----:B------:R-:W-:Y:S01]  /*0ce0*/  @P1 IMAD.WIDE.U32 R8, R43, R8, R14 ;  /* 0x000000082b081225 */ /* 0x000fe200078e000e */
[----:B--2---:R-:W-:-:S03]  /*0cf0*/  @P2 IADD3 R22, P0, R17, R22, RZ ;  /* 0x0000001611162210 */ /* 0x004fc60007f1e0ff */
[----:B------:R-:W-:Y:S01]  /*0d00*/  IMAD.WIDE.U32 R12, R60, -0x55555555, RZ ;  /* 0xaaaaaaab3c0c7825 */ /* 0x000fe200078e00ff */
[----:B------:R-:W-:Y:S02]  /*0d10*/  @P2 IADD3.X R23, R40, R23, RZ, P0, !PT ;  /* 0x0000001728172210 */ /* 0x000fe400007fe4ff */
[----:B-1----:R-:W-:Y:S02]  /*0d20*/  @P2 IADD3 R20, P0, R17, R20, RZ ;  /* 0x0000001411142210 */ /* 0x002fe40007f1e0ff */
[----:B------:R-:W-:Y:S02]  /*0d30*/  @P1 IADD3 R15, R9, R41, RZ ;  /* 0x00000029090f1210 */ /* 0x000fe40007ffe0ff */
[----:B------:R-:W-:Y:S02]  /*0d40*/  SHF.R.U32.HI R13, RZ, 0x3, R13 ;  /* 0x00000003ff0d7819 */ /* 0x000fe4000001160d */
[----:B------:R-:W-:Y:S02]  /*0d50*/  @P1 SHF.L.U32 R9, R8, 0x1, RZ ;  /* 0x0000000108091819 */ /* 0x000fe400000006ff */
[----:B------:R-:W-:Y:S01]  /*0d60*/  @P2 IADD3.X R21, R40, R21, RZ, P0, !PT ;  /* 0x0000001528152210 */ /* 0x000fe200007fe4ff */
[----:B----4-:R-:W-:Y:S01]  /*0d70*/  IMAD R16, R16, UR14, R13 ;  /* 0x0000000e10107c24 */ /* 0x010fe2000f8e020d */
[----:B------:R-:W-:-:S02]  /*0d80*/  @P1 SHF.L.U64.HI R8, R8, 0x1, R15 ;  /* 0x0000000108081819 */ /* 0x000fc4000001020f */
[C---:B------:R-:W-:Y:S02]  /*0d90*/  @P1 IADD3 R18, P0, R9.reuse, R18, RZ ;  /* 0x0000001209121210 */ /* 0x040fe40007f1e0ff */
[----:B------:R-:W-:Y:S02]  /*0da0*/  IADD3 R16, R16, 0xc0, RZ ;  /* 0x000000c010107810 */ /* 0x000fe40007ffe0ff */
[----:B------:R-:W-:Y:S02]  /*0db0*/  @P1 IADD3.X R19, R8, R19, RZ, P0, !PT ;  /* 0x0000001308131210 */ /* 0x000fe400007fe4ff */
[----:B0-----:R-:W-:Y:S02]  /*0dc0*/  @P1 IADD3 R10, P0, R9, R10, RZ ;  /* 0x0000000a090a1210 */ /* 0x001fe40007f1e0ff */
[----:B------:R-:W-:Y:S02]  /*0dd0*/  IADD3 R17, R58, 0xc0, RZ ;  /* 0x000000c03a117810 */ /* 0x000fe40007ffe0ff */
[----:B------:R-:W-:-:S02]  /*0de0*/  @P1 IADD3.X R11, R8, R11, RZ, P0, !PT ;  /* 0x0000000b080b1210 */ /* 0x000fc400007fe4ff */
[----:B------:R-:W-:Y:S02]  /*0df0*/  ISETP.GE.U32.AND P0, PT, R16, UR8, PT ;  /* 0x0000000810007c0c */ /* 0x000fe4000bf06070 */
[----:B------:R-:W-:Y:S02]  /*0e00*/  SHF.R.S32.HI R16, RZ, 0x1f, R16 ;  /* 0x0000001fff107819 */ /* 0x000fe40000011410 */
[----:B------:R-:W-:Y:S02]  /*0e10*/  SHF.R.S32.HI R13, RZ, 0x1f, R17 ;  /* 0x0000001fff0d7819 */ /* 0x000fe40000011411 */
[----:B------:R-:W-:Y:S02]  /*0e20*/  ISETP.GE.AND.EX P0, PT, R16, UR9, PT, P0 ;  /* 0x0000000910007c0c */ /* 0x000fe4000bf06300 */
[----:B------:R-:W-:Y:S02]  /*0e30*/  MOV R40, RZ ;  /* 0x000000ff00287202 */ /* 0x000fe40000000f00 */
[----:B------:R-:W-:-:S02]  /*0e40*/  ISETP.LT.U32.AND P0, PT, R60, 0x180, !P0 ;  /* 0x000001803c00780c */ /* 0x000fc40004701070 */
[----:B------:R-:W-:-:S11]  /*0e50*/  IADD3 R41, R58, 0xe0, RZ ;  /* 0x000000e03a297810 */ /* 0x000fd60007ffe0ff */
[----:B------:R-:W0:Y:S08]  /*0e60*/  @P0 LDC.64 R14, c[0x0][0x288] ;  /* 0x0000a200ff0e0b82 */ /* 0x000e300000000a00 */
[----:B------:R-:W1:Y:S01]  /*0e70*/  @P0 LDC.64 R8, c[0x0][0x230] ;  /* 0x00008c00ff080b82 */ /* 0x000e620000000a00 */
[----:B0-----:R-:W-:Y:S01]  /*0e80*/  @P0 IMAD R12, R13, R14, RZ ;  /* 0x0000000e0d0c0224 */ /* 0x001fe200078e02ff */
[----:B------:R-:W-:-:S03]  /*0e90*/  @P0 MOV R13, R65 ;  /* 0x00000041000d0202 */ /* 0x000fc60000000f00 */
[----:B------:R-:W-:Y:S01]  /*0ea0*/  @P0 IMAD R15, R17, R15, R12 ;  /* 0x0000000f110f0224 */ /* 0x000fe200078e020c */
[----:B------:R-:W-:-:S05]  /*0eb0*/  @P0 MOV R12, R62 ;  /* 0x0000003e000c0202 */ /* 0x000fca0000000f00 */
[----:B------:R-:W-:-:S05]  /*0ec0*/  @P0 IMAD.WIDE.U32 R12, R17, R14, R12 ;  /* 0x0000000e110c0225 */ /* 0x000fca00078e000c */
[----:B------:R-:W-:Y:S02]  /*0ed0*/  @P0 IADD3 R13, R13, R15, RZ ;  /* 0x0000000f0d0d0210 */ /* 0x000fe40007ffe0ff */
[C---:B------:R-:W-:Y:S02]  /*0ee0*/  @P0 SHF.L.U32 R43, R12.reuse, 0x1, RZ ;  /* 0x000000010c2b0819 */ /* 0x040fe400000006ff */
[----:B------:R-:W-:Y:S02]  /*0ef0*/  @P0 SHF.L.U64.HI R12, R12, 0x1, R13 ;  /* 0x000000010c0c0819 */ /* 0x000fe4000001020d */
[----:B-1----:R-:W-:-:S04]  /*0f00*/  @P0 IADD3 R14, P6, R43, R8, RZ ;  /* 0x000000082b0e0210 */ /* 0x002fc80007fde0ff */
[C---:B------:R-:W-:Y:S02]  /*0f10*/  @P0 IADD3.X R15, R12.reuse, R9, RZ, P6, !PT ;  /* 0x000000090c0f0210 */ /* 0x040fe400037fe4ff */
[----:B------:R-:W0:Y:S03]  /*0f20*/  @P0 LDC.64 R8, c[0x0][0x228] ;  /* 0x00008a00ff080b82 */ /* 0x000e260000000a00 */
[----:B------:R1:W5:Y:S01]  /*0f30*/  @P0 LDG.E R40, desc[UR12][R14.64] ;  /* 0x0000000c0e280981 */ /* 0x000362000c1e1900 */
[----:B0-----:R-:W-:Y:S02]  /*0f40*/  @P0 IADD3 R42, P6, R43, R8, RZ ;  /* 0x000000082b2a0210 */ /* 0x001fe40007fde0ff */
[----:B------:R-:W-:Y:S02]  /*0f50*/  MOV R8, RZ ;  /* 0x000000ff00087202 */ /* 0x000fe40000000f00 */
[----:B------:R-:W-:-:S02]  /*0f60*/  @P0 IADD3.X R43, R12, R9, RZ, P6, !PT ;  /* 0x000000090c2b0210 */ /* 0x000fc400037fe4ff */
[----:B------:R-:W-:-:S03]  /*0f70*/  SHF.R.S32.HI R9, RZ, 0x1f, R41 ;  /* 0x0000001fff097819 */ /* 0x000fc60000011429 */
[----:B------:R0:W5:Y:S01]  /*0f80*/  @P0 LDG.E R8, desc[UR12][R42.64] ;  /* 0x0000000c2a080981 */ /* 0x000162000c1e1900 */
[----:B------:R-:W-:-:S04]  /*0f90*/  ISETP.GE.U32.AND P0, PT, R41, UR8, PT ;  /* 0x0000000829007c0c */ /* 0x000fc8000bf06070 */
[----:B------:R-:W-:-:S04]  /*0fa0*/  ISETP.GE.AND.EX P0, PT, R9, UR9, PT, P0 ;  /* 0x0000000909007c0c */ /* 0x000fc8000bf06300 */
[----:B------:R-:W-:-:S13]  /*0fb0*/  ISETP.LT.U32.AND P0, PT, R60, 0x180, !P0 ;  /* 0x000001803c00780c */ /* 0x000fda0004701070 */
[----:B------:R-:W2:Y:S08]  /*0fc0*/  @P0 LDC.64 R16, c[0x0][0x288] ;  /* 0x0000a200ff100b82 */ /* 0x000eb00000000a00 */
[----:B------:R-:W3:Y:S01]  /*0fd0*/  @P0 LDC.64 R12, c[0x0][0x230] ;  /* 0x00008c00ff0c0b82 */ /* 0x000ee20000000a00 */
[----:B-1----:R-:W-:Y:S02]  /*0fe0*/  @P0 MOV R14, R62 ;  /* 0x0000003e000e0202 */ /* 0x002fe40000000f00 */
[----:B------:R-:W-:-:S05]  /*0ff0*/  @P0 MOV R15, R65 ;  /* 0x00000041000f0202 */ /* 0x000fca0000000f00 */
[----:B0-----:R-:W0:Y:S01]  /*1000*/  @P0 LDC.64 R42, c[0x0][0x228] ;  /* 0x00008a00ff2a0b82 */ /* 0x001e220000000a00 */
[----:B--2---:R-:W-:-:S04]  /*1010*/  @P0 IMAD R44, R9, R16, RZ ;  /* 0x00000010092c0224 */ /* 0x004fc800078e02ff */
[C---:B------:R-:W-:Y:S02]  /*1020*/  @P0 IMAD R9, R41.reuse, R17, R44 ;  /* 0x0000001129090224 */ /* 0x040fe400078e022c */
[----:B------:R-:W-:-:S05]  /*1030*/  @P0 IMAD.WIDE.U32 R16, R41, R16, R14 ;  /* 0x0000001029100225 */ /* 0x000fca00078e000e */
[----:B------:R-:W-:Y:S02]  /*1040*/  @P0 IADD3 R9, R17, R9, RZ ;  /* 0x0000000911090210 */ /* 0x000fe40007ffe0ff */
[C---:B------:R-:W-:Y:S02]  /*1050*/  @P0 SHF.L.U32 R15, R16.reuse, 0x1, RZ ;  /* 0x00000001100f0819 */ /* 0x040fe400000006ff */
[----:B------:R-:W-:Y:S02]  /*1060*/  @P0 SHF.L.U64.HI R16, R16, 0x1, R9 ;  /* 0x0000000110100819 */ /* 0x000fe40000010209 */
[----:B---3--:R-:W-:-:S04]  /*1070*/  @P0 IADD3 R12, P6, R15, R12, RZ ;  /* 0x0000000c0f0c0210 */ /* 0x008fc80007fde0ff */
[----:B------:R-:W-:Y:S02]  /*1080*/  @P0 IADD3.X R13, R16, R13, RZ, P6, !PT ;  /* 0x0000000d100d0210 */ /* 0x000fe400037fe4ff */
[----:B0-----:R-:W-:-:S04]  /*1090*/  @P0 IADD3 R14, P6, R15, R42, RZ ;  /* 0x0000002a0f0e0210 */ /* 0x001fc80007fde0ff */
[----:B------:R-:W-:Y:S02]  /*10a0*/  @P0 IADD3.X R15, R16, R43, RZ, P6, !PT ;  /* 0x0000002b100f0210 */ /* 0x000fe400037fe4ff */
[----:B------:R-:W0:Y:S02]  /*10b0*/  LDC.64 R16, c[0x0][0x248] ;  /* 0x00009200ff107b82 */ /* 0x000e240000000a00 */
[----:B0-----:R-:W-:-:S06]  /*10c0*/  IMAD.WIDE R16, R54, 0x8, R16 ;  /* 0x0000000836107825 */ /* 0x001fcc00078e0210 */
[----:B------:R-:W2:Y:S01]  /*10d0*/  LDG.E.64 R16, desc[UR12][R16.64] ;  /* 0x0000000c10107981 */ /* 0x000ea2000c1e1b00 */
[----:B------:R-:W-:Y:S02]  /*10e0*/  LOP3.LUT P6, RZ, R59, 0x2, RZ, 0xc0, !PT ;  /* 0x000000023bff7812 */ /* 0x000fe400078cc0ff */
[----:B------:R-:W-:Y:S02]  /*10f0*/  CS2R R52, SRZ ;  /* 0x0000000000347805 */ /* 0x000fe4000001ff00 */
[----:B------:R-:W-:Y:S02]  /*1100*/  CS2R R50, SRZ ;  /* 0x0000000000327805 */ /* 0x000fe4000001ff00 */
[----:B------:R-:W-:Y:S02]  /*1110*/  CS2R R48, SRZ ;  /* 0x0000000000307805 */ /* 0x000fe4000001ff00 */
[----:B------:R-:W-:Y:S02]  /*1120*/  CS2R R46, SRZ ;  /* 0x00000000002e7805 */ /* 0x000fe4000001ff00 */
[----:B------:R-:W-:-:S02]  /*1130*/  CS2R R44, SRZ ;  /* 0x00000000002c7805 */ /* 0x000fc4000001ff00 */
[----:B------:R-:W-:Y:S01]  /*1140*/  CS2R R42, SRZ ;  /* 0x00000000002a7805 */ /* 0x000fe2000001ff00 */
[----:B------:R-:W5:Y:S04]  /*1150*/  @P5 LDG.E R53, desc[UR12][R34.64] ;  /* 0x0000000c22355981 */ /* 0x000f68000c1e1900 */
[----:B------:R-:W5:Y:S04]  /*1160*/  @P5 LDG.E R50, desc[UR12][R32.64] ;  /* 0x0000000c20325981 */ /* 0x000f68000c1e1900 */
[----:B------:R-:W3:Y:S04]  /*1170*/  @P6 LDG.E R52, desc[UR12][R38.64] ;  /* 0x0000000c26346981 */ /* 0x000ee8000c1e1900 */
[----:B------:R-:W5:Y:S04]  /*1180*/  @P6 LDG.E R51, desc[UR12][R36.64] ;  /* 0x0000000c24336981 */ /* 0x000f68000c1e1900 */
[----:B------:R-:W5:Y:S04]  /*1190*/  @P4 LDG.E R48, desc[UR12][R30.64] ;  /* 0x0000000c1e304981 */ /* 0x000f68000c1e1900 */
[----:B------:R-:W5:Y:S04]  /*11a0*/  @P4 LDG.E R47, desc[UR12][R28.64] ;  /* 0x0000000c1c2f4981 */ /* 0x000f68000c1e1900 */
[----:B------:R-:W5:Y:S04]  /*11b0*/  @P3 LDG.E R49, desc[UR12][R26.64] ;  /* 0x0000000c1a313981 */ /* 0x000f68000c1e1900 */
[----:B------:R-:W5:Y:S04]  /*11c0*/  @P3 LDG.E R46, desc[UR12][R24.64] ;  /* 0x0000000c182e3981 */ /* 0x000f68000c1e1900 */
[----:B------:R-:W5:Y:S04]  /*11d0*/  @P2 LDG.E R44, desc[UR12][R22.64] ;  /* 0x0000000c162c2981 */ /* 0x000f68000c1e1900 */
[----:B------:R-:W5:Y:S04]  /*11e0*/  @P2 LDG.E R43, desc[UR12][R20.64] ;  /* 0x0000000c142b2981 */ /* 0x000f68000c1e1900 */
[----:B------:R-:W5:Y:S01]  /*11f0*/  @P1 LDG.E R45, desc[UR12][R18.64] ;  /* 0x0000000c122d1981 */ /* 0x000f62000c1e1900 */
[----:B------:R-:W-:-:S02]  /*1200*/  MOV R41, RZ ;  /* 0x000000ff00297202 */ /* 0x000fc40000000f00 */
[----:B------:R-:W-:Y:S01]  /*1210*/  MOV R9, RZ ;  /* 0x000000ff00097202 */ /* 0x000fe20000000f00 */
[----:B------:R-:W-:Y:S01]  /*1220*/  UMOV UR10, 0x3f800000 ;  /* 0x3f800000000a7882 */ /* 0x000fe20000000000 */
[----:B------:R-:W-:Y:S01]  /*1230*/  BSSY B0, `(.L_x_78) ;  /* 0x0000020000007945 */ /* 0x000fe20003800000 */
[----:B------:R0:W5:Y:S04]  /*1240*/  @P1 LDG.E R42, desc[UR12][R10.64] ;  /* 0x0000000c0a2a1981 */ /* 0x000168000c1e1900 */
[----:B------:R1:W5:Y:S04]  /*1250*/  @P0 LDG.E R41, desc[UR12][R12.64] ;  /* 0x0000000c0c290981 */ /* 0x000368000c1e1900 */
[----:B------:R4:W5:Y:S01]  /*1260*/  @P0 LDG.E R9, desc[UR12][R14.64] ;  /* 0x0000000c0e090981 */ /* 0x000962000c1e1900 */
[----:B0-----:R-:W-:-:S02]  /*1270*/  CS2R R10, SRZ ;  /* 0x00000000000a7805 */ /* 0x001fc4000001ff00 */
[----:B-1----:R-:W-:Y:S02]  /*1280*/  CS2R R12, SRZ ;  /* 0x00000000000c7805 */ /* 0x002fe4000001ff00 */
[----:B--2---:R-:W-:-:S13]  /*1290*/  R2UR UR11, R16 ;  /* 0x00000000100b72ca */ /* 0x004fda00000e0000 */
[----:B------:R-:W-:-:S05]  /*12a0*/  MOV R16, UR11 ;  /* 0x0000000b00107c02 */ /* 0x000fca0008000f00 */
[----:B------:R-:W-:-:S05]  /*12b0*/  FFMA.FTZ R17, -R16, UR11, R17 ;  /* 0x0000000b10117c23 */ /* 0x000fca0008010111 */
[----:B------:R-:W-:-:S13]  /*12c0*/  FSETP.GTU.FTZ.AND P0, PT, R17, RZ, PT ;  /* 0x000000ff1100720b */ /* 0x000fda0003f1c000 */
[----:B------:R-:W-:Y:S01]  /*12d0*/  VOTEU.ANY UP0, P0 ;  /* 0x00000000003f7886 */ /* 0x000fe20000000100 */
[----:B------:R-:W-:-:S04]  /*12e0*/  PLOP3.LUT P0, PT, PT, PT, UP0, 0x80, 0x0 ;  /* 0x000000000000781c */ /* 0x000fc80003f0f008 */
[----:B------:R-:W-:-:S09]  /*12f0*/  @UP0 ULDC UR8, c[0x0][0x250] ;  /* 0x0000940000080ab9 */ /* 0x000fd20000000800 */
[----:B------:R-:W-:Y:S01]  /*1300*/  @P0 FADD.FTZ R16, R17, UR8 ;  /* 0x0000000811100e21 */ /* 0x000fe20008010000 */
[----:B------:R-:W-:Y:S01]  /*1310*/  PLOP3.LUT P0, PT, PT, PT, UP0, 0x80, 0x0 ;  /* 0x000000000000781c */ /* 0x000fe20003f0f008 */
[----:B------:R-:W-:-:S12]  /*1320*/  ULDC.U8 UR8, c[0x0][0x2a4] ;  /* 0x0000a90000087ab9 */ /* 0x000fd80000000000 */
[----:B------:R-:W0:Y:S01]  /*1330*/  @P0 MUFU.RSQ R16, R16 ;  /* 0x0000001000100308 */ /* 0x000e220000001400 */
[----:B------:R-:W-:-:S13]  /*1340*/  PLOP3.LUT P0, PT, PT, PT, UP0, 0x80, 0x0 ;  /* 0x000000000000781c */ /* 0x000fda0003f0f008 */
[----:B0-----:R-:W-:Y:S02]  /*1350*/  @P0 R2UR UR10, R16 ;  /* 0x00000000100a02ca */ /* 0x001fe400000e0000 */
[----:B------:R-:W-:Y:S02]  /*1360*/  ISETP.GT.U32.AND P0, PT, R60, 0x17f, PT ;  /* 0x0000017f3c00780c */ /* 0x000fe40003f04070 */
[----:B---3--:R-:W-:-:S11]  /*1370*/  PRMT R17, R52, 0x7632, R17 ;  /* 0x0000763234117816 */ /* 0x008fd60000000011 */
[----:B----4-:R-:W-:Y:S05]  /*1380*/  @P0 BRA `(.L_x_79) ;  /* 0x0000000000280947 */ /* 0x010fea0003800000 */
[----:B------:R-:W-:Y:S02]  /*1390*/  ISETP.NE.AND P0, PT, RZ, UR8, PT ;  /* 0x00000008ff007c0c */ /* 0x000fe4000bf05270 */
[----:B------:R-:W-:-:S04]  /*13a0*/  IADD3 R61, R61, R66, RZ ;  /* 0x000000423d3d7210 */ /* 0x000fc80007ffe0ff */
[----:B------:R-:W-:-:S07]  /*13b0*/  SHF.R.S32.HI R10, RZ, 0x1f, R61 ;  /* 0x0000001fff0a7819 */ /* 0x000fce000001143d */
[----:B------:R-:W0:Y:S02]  /*13c0*/  @P0 LDC.64 R14, c[0x0][0x240] ;  /* 0x00009000ff0e0b82 */ /* 0x000e240000000a00 */
[----:B0-----:R-:W-:-:S04]  /*13d0*/  @P0 LEA R14, P6, R61, R14, 0x2 ;  /* 0x0000000e3d0e0211 */ /* 0x001fc800078c10ff */
[C---:B------:R-:W-:Y:S02]  /*13e0*/  @P0 LEA.HI.X R15, R61.reuse, R15, R10, 0x2, P6 ;  /* 0x0000000f3d0f0211 */ /* 0x040fe400030f140a */
[----:B------:R-:W0:Y:S03]  /*13f0*/  LDC.64 R10, c[0x0][0x238] ;  /* 0x00008e00ff0a7b82 */ /* 0x000e260000000a00 */
[----:B------:R1:W5:Y:S01]  /*1400*/  @P0 LDG.E.64 R12, desc[UR12][R14.64] ;  /* 0x0000000c0e0c0981 */ /* 0x000362000c1e1b00 */
[----:B0-----:R-:W-:-:S06]  /*1410*/  IMAD.WIDE R10, R61, 0x4, R10 ;  /* 0x000000043d0a7825 */ /* 0x001fcc00078e020a */
[----:B-1----:R-:W5:Y:S02]  /*1420*/  LDG.E.64 R10, desc[UR12][R10.64] ;  /* 0x0000000c0a0a7981 */ /* 0x002f64000c1e1b00 */
.L_x_79:
[----:B------:R-:W-:Y:S05]  /*1430*/  BSYNC B0 ;  /* 0x0000000000007941 */ /* 0x000fea0003800000 */
.L_x_78:
[----:B------:R-:W-:Y:S02]  /*1440*/  ISETP.NE.AND P0, PT, RZ, UR8, PT ;  /* 0x00000008ff007c0c */ /* 0x000fe4000bf05270 */
[----:B------:R-:W-:Y:S02]  /*1450*/  SHF.L.U32 R14, R52, 0x10, RZ ;  /* 0x00000010340e7819 */ /* 0x000fe400000006ff */
[----:B------:R-:W-:Y:S02]  /*1460*/  SHF.L.U32 R17, R17, 0x10, RZ ;  /* 0x0000001011117819 */ /* 0x000fe400000006ff */
[----:B-----5:R-:W-:Y:S01]  /*1470*/  PRMT R15, R51, 0x7632, R15 ;  /* 0x00007632330f7816 */ /* 0x020fe2000000000f */
[----:B------:R-:W-:Y:S01]  /*1480*/  FADD.FTZ R14, R14, -UR11 ;  /* 0x8000000b0e0e7e21 */ /* 0x000fe20008010000 */
[----:B------:R-:W-:Y:S01]  /*1490*/  LOP3.LUT R59, R59, 0xfffffffb, RZ, 0xc0, !PT ;  /* 0xfffffffb3b3b7812 */ /* 0x000fe200078ec0ff */
[----:B------:R-:W-:Y:S01]  /*14a0*/  FADD.FTZ R18, R17, -UR11 ;  /* 0x8000000b11127e21 */ /* 0x000fe20008010000 */
[----:B------:R-:W-:Y:S01]  /*14b0*/  SHF.L.U32 R17, R15, 0x10, RZ ;  /* 0x000000100f117819 */ /* 0x000fe200000006ff */
[----:B------:R-:W-:Y:S01]  /*14c0*/  FMUL.FTZ R15, R14, UR10 ;  /* 0x0000000a0e0f7c20 */ /* 0x000fe20008410000 */
[----:B------:R-:W-:Y:S01]  /*14d0*/  SHF.L.U32 R16, R51, 0x10, RZ ;  /* 0x0000001033107819 */ /* 0x000fe200000006ff */
[----:B------:R-:W-:Y:S01]  /*14e0*/  FMUL.FTZ R14, R18, UR10 ;  /* 0x0000000a120e7c20 */ /* 0x000fe20008410000 */
[----:B------:R-:W-:Y:S01]  /*14f0*/  @P0 LOP3.LUT R59, R59, 0x4, RZ, 0xfc, !PT ;  /* 0x000000043b3b0812 */ /* 0x000fe200078efcff */
        /* <DEDUP_REMOVED lines=19> */
.L_x_80:
[----:B------:R-:W-:Y:S01]  /*1630*/  FMUL.FTZ R18, R16, R10 ;  /* 0x0000000a10127220 */ /* 0x000fe20000410000 */
[----:B------:R-:W-:Y:S01]  /*1640*/  PRMT R20, R53, 0x7632, R20 ;  /* 0x0000763235147816 */ /* 0x000fe20000000014 */
[----:B------:R-:W-:Y:S01]  /*1650*/  FMUL.FTZ R21, R17, R11 ;  /* 0x0000000b11157220 */ /* 0x000fe20000410000 */
[----:B------:R-:W-:Y:S01]  /*1660*/  SHF.L.U32 R22, R53, 0x10, RZ ;  /* 0x0000001035167819 */ /* 0x000fe200000006ff */
[C---:B------:R-:W-:Y:S01]  /*1670*/  FFMA.FTZ R19, R15.reuse, R18, RZ ;  /* 0x000000120f137223 */ /* 0x040fe200000100ff */
[----:B------:R-:W-:Y:S01]  /*1680*/  SHF.L.U32 R23, R20, 0x10, RZ ;  /* 0x0000001014177819 */ /* 0x000fe200000006ff */
[----:B------:R-:W-:Y:S01]  /*1690*/  FADD.FTZ R18, RZ, R18 ;  /* 0x00000012ff127221 */ /* 0x000fe20000010000 */
[----:B------:R-:W-:Y:S01]  /*16a0*/  FFMA.FTZ R32, R15, R16, RZ ;  /* 0x000000100f207223 */ /* 0x000fe200000100ff */
[--C-:B------:R-:W-:Y:S01]  /*16b0*/  FFMA.FTZ R20, R14, R21, R19.reuse ;  /* 0x000000150e147223 */ /* 0x100fe20000010013 */
[----:B------:R-:W-:Y:S01]  /*16c0*/  PRMT R19, R50, 0x7632, R19 ;  /* 0x0000763232137816 */ /* 0x000fe20000000013 */
[----:B------:R-:W-:Y:S01]  /*16d0*/  FADD.FTZ R22, R22, -UR11 ;  /* 0x8000000b16167e21 */ /* 0x000fe20008010000 */
[----:B------:R-:W-:Y:S01]  /*16e0*/  FADD.FTZ R23, R23, -UR11 ;  /* 0x8000000b17177e21 */ /* 0x000fe20008010000 */
[----:B------:R-:W-:Y:S01]  /*16f0*/  FADD.FTZ R18, R21, R18 ;  /* 0x0000001215127221 */ /* 0x000fe20000010000 */
[----:B------:R-:W-:Y:S01]  /*1700*/  SHF.L.U32 R21, R50, 0x10, RZ ;  /* 0x0000001032157819 */ /* 0x000fe200000006ff */
        /* <DEDUP_REMOVED lines=22> */
.L_x_81:
[----:B------:R-:W-:Y:S01]  /*1870*/  FADD.FTZ R16, RZ, R16 ;  /* 0x00000010ff107221 */ /* 0x000fe20000010000 */
[----:B------:R-:W-:Y:S01]  /*1880*/  FMUL.FTZ R23, R21, R10 ;  /* 0x0000000a15177220 */ /* 0x000fe20000410000 */
[C---:B------:R-:W-:Y:S01]  /*1890*/  FFMA.FTZ R19, R29.reuse, R21, R32 ;  /* 0x000000151d137223 */ /* 0x040fe20000010020 */
[----:B------:R-:W-:Y:S01]  /*18a0*/  FFMA.FTZ R25, R14, R17, RZ ;  /* 0x000000110e197223 */ /* 0x000fe200000100ff */
[----:B------:R-:W-:Y:S01]  /*18b0*/  FADD.FTZ R16, R16, R21 ;  /* 0x0000001510107221 */ /* 0x000fe20000010000 */
[----:B------:R-:W-:Y:S01]  /*18c0*/  FFMA.FTZ R20, R29, R23, R20 ;  /* 0x000000171d147223 */ /* 0x000fe20000010014 */
[----:B------:R-:W-:Y:S01]  /*18d0*/  FMUL.FTZ R21, R24, R11 ;  /* 0x0000000b18157220 */ /* 0x000fe20000410000 */
[----:B------:R-:W-:Y:S01]  /*18e0*/  PRMT R14, R48, 0x7632, R14 ;  /* 0x00007632300e7816 */ /* 0x000fe2000000000e */
[----:B------:R-:W-:Y:S01]  /*18f0*/  FADD.FTZ R18, R18, R23 ;  /* 0x0000001712127221 */ /* 0x000fe20000010000 */
[----:B------:R-:W-:Y:S01]  /*1900*/  FADD.FTZ R15, RZ, R17 ;  /* 0x00000011ff0f7221 */ /* 0x000fe20000010000 */
[----:B------:R-:W-:Y:S01]  /*1910*/  FFMA.FTZ R31, R34, R21, R20 ;  /* 0x00000015221f7223 */ /* 0x000fe20000010014 */
[----:B------:R-:W-:Y:S01]  /*1920*/  SHF.L.U32 R20, R48, 0x10, RZ ;  /* 0x0000001030147819 */ /* 0x000fe200000006ff */
[--C-:B------:R-:W-:Y:S01]  /*1930*/  FADD.FTZ R33, R21, R18.reuse ;  /* 0x0000001215217221 */ /* 0x100fe20000010000 */
[----:B------:R-:W-:Y:S01]  /*1940*/  SHF.L.U32 R14, R14, 0x10, RZ ;  /* 0x000000100e0e7819 */ /* 0x000fe200000006ff */
[----:B------:R-:W-:Y:S01]  /*1950*/  FFMA.FTZ R17, R34, R24, R25 ;  /* 0x0000001822117223 */ /* 0x000fe20000010019 */
[----:B------:R-:W-:Y:S01]  /*1960*/  PRMT R18, R47, 0x7632, R18 ;  /* 0x000076322f127816 */ /* 0x000fe20000000012 */
[----:B------:R-:W-:Y:S01]  /*1970*/  FADD.FTZ R20, R20, -UR11 ;  /* 0x8000000b14147e21 */ /* 0x000fe20008010000 */
[----:B------:R-:W-:Y:S01]  /*1980*/  FADD.FTZ R15, R15, R24 ;  /* 0x000000180f0f7221 */ /* 0x000fe20000010000 */
[----:B------:R-:W-:Y:S01]  /*1990*/  FADD.FTZ R21, R14, -UR11 ;  /* 0x8000000b0e157e21 */ /* 0x000fe20008010000 */
[----:B------:R-:W-:Y:S01]  /*19a0*/  SHF.L.U32 R14, R18, 0x10, RZ ;  /* 0x00000010120e7819 */ /* 0x000fe200000006ff */
[----:B------:R-:W-:Y:S01]  /*19b0*/  FMUL.FTZ R32, R20, UR10 ;  /* 0x0000000a14207c20 */ /* 0x000fe20008410000 */
[----:B------:R-:W-:Y:S01]  /*19c0*/  SHF.L.U32 R23, R47, 0x10, RZ ;  /* 0x000000102f177819 */ /* 0x000fe200000006ff */
[----:B------:R-:W-:Y:S01]  /*19d0*/  FMUL.FTZ R18, R21, UR10 ;  /* 0x0000000a15127c20 */ /* 0x000fe20008410000 */
[----:B------:R-:W-:Y:S01]  /*19e0*/  PRMT R30, R49, 0x7632, R30 ;  /* 0x00007632311e7816 */ /* 0x000fe2000000001e */
        /* <DEDUP_REMOVED lines=19> */
.L_x_82:
[----:B------:R-:W-:Y:S01]  /*1b20*/  FMUL.FTZ R20, R23, R10 ;  /* 0x0000000a17147220 */ /* 0x000fe20000410000 */
[----:B------:R-:W-:Y:S01]  /*1b30*/  SHF.L.U32 R21, R49, 0x10, RZ ;  /* 0x0000001031157819 */ /* 0x000fe200000006ff */
[----:B------:R-:W-:Y:S01]  /*1b40*/  FADD.FTZ R16, R16, R23 ;  /* 0x0000001710107221 */ /* 0x000fe20000010000 */
[----:B------:R-:W-:Y:S01]  /*1b50*/  SHF.L.U32 R30, R30, 0x10, RZ ;  /* 0x000000101e1e7819 */ /* 0x000fe200000006ff */
[C---:B------:R-:W-:Y:S01]  /*1b60*/  FFMA.FTZ R19, R32.reuse, R23, R19 ;  /* 0x0000001720137223 */ /* 0x040fe20000010013 */
[----:B------:R-:W-:Y:S01]  /*1b70*/  FFMA.FTZ R23, R32, R20, R31 ;  /* 0x0000001420177223 */ /* 0x000fe2000001001f */
[--C-:B------:R-:W-:Y:S01]  /*1b80*/  FADD.FTZ R26, R33, R20.reuse ;  /* 0x00000014211a7221 */ /* 0x100fe20000010000 */
[----:B------:R-:W-:Y:S01]  /*1b90*/  PRMT R20, R46, 0x7632, R20 ;  /* 0x000076322e147816 */ /* 0x000fe20000000014 */
[----:B------:R-:W-:Y:S01]  /*1ba0*/  FADD.FTZ R22, R21, -UR11 ;  /* 0x8000000b15167e21 */ /* 0x000fe20008010000 */
[----:B------:R-:W-:Y:S01]  /*1bb0*/  FADD.FTZ R24, R30, -UR11 ;  /* 0x8000000b1e187e21 */ /* 0x000fe20008010000 */
[----:B------:R-:W-:Y:S01]  /*1bc0*/  SHF.L.U32 R21, R46, 0x10, RZ ;  /* 0x000000102e157819 */ /* 0x000fe200000006ff */
[----:B------:R-:W-:Y:S01]  /*1bd0*/  FMUL.FTZ R25, R14, R11 ;  /* 0x0000000b0e197220 */ /* 0x000fe20000410000 */
[----:B------:R-:W-:Y:S01]  /*1be0*/  SHF.L.U32 R20, R20, 0x10, RZ ;  /* 0x0000001014147819 */ /* 0x000fe200000006ff */
[----:B------:R-:W-:Y:S01]  /*1bf0*/  FMUL.FTZ R22, R22, UR10 ;  /* 0x0000000a16167c20 */ /* 0x000fe20008410000 */
        /* <DEDUP_REMOVED lines=20> */
.L_x_83:
[--C-:B------:R-:W-:Y:S01]  /*1d40*/  FFMA.FTZ R27, R18, R25, R23.reuse ;  /* 0x00000019121b7223 */ /* 0x100fe20000010017 */
[C---:B------:R-:W-:Y:S01]  /*1d50*/  PRMT R23, R44.reuse, 0x7632, R23 ;  /* 0x000076322c177816 */ /* 0x040fe20000000017 */
[----:B------:R-:W-:Y:S01]  /*1d60*/  FMUL.FTZ R29, R21, R10 ;  /* 0x0000000a151d7220 */ /* 0x000fe20000410000 */
[----:B------:R-:W-:Y:S01]  /*1d70*/  FADD.FTZ R28, R25, R26 ;  /* 0x0000001a191c7221 */ /* 0x000fe20000010000 */
[----:B------:R-:W-:Y:S01]  /*1d80*/  SHF.L.U32 R26, R44, 0x10, RZ ;  /* 0x000000102c1a7819 */ /* 0x000fe200000006ff */
[----:B------:R-:W-:Y:S01]  /*1d90*/  FMUL.FTZ R32, R20, R11 ;  /* 0x0000000b14207220 */ /* 0x000fe20000410000 */
[----:B------:R-:W-:Y:S01]  /*1da0*/  SHF.L.U32 R23, R23, 0x10, RZ ;  /* 0x0000001017177819 */ /* 0x000fe200000006ff */
[----:B------:R-:W-:Y:S01]  /*1db0*/  FFMA.FTZ R27, R22, R29, R27 ;  /* 0x0000001d161b7223 */ /* 0x000fe2000001001b */
[----:B------:R-:W-:Y:S01]  /*1dc0*/  FADD.FTZ R29, R28, R29 ;  /* 0x0000001d1c1d7221 */ /* 0x000fe20000010000 */
        /* <DEDUP_REMOVED lines=27> */
.L_x_84:
        /* <DEDUP_REMOVED lines=34> */
.L_x_85:
[----:B------:R-:W-:Y:S01]  /*21a0*/  FFMA.FTZ R38, R28, R34, R31 ;  /* 0x000000221c267223 */ /* 0x000fe2000001001f */
[----:B------:R-:W-:Y:S01]  /*21b0*/  FMUL.FTZ R36, R27, R10 ;  /* 0x0000000a1b247220 */ /* 0x000fe20000410000 */
[--C-:B------:R-:W-:Y:S01]  /*21c0*/  FADD.FTZ R37, R34, R33.reuse ;  /* 0x0000002122257221 */ /* 0x100fe20000010000 */
[----:B------:R-:W-:Y:S01]  /*21d0*/  PRMT R33, R40, 0x7632, R33 ;  /* 0x0000763228217816 */ /* 0x000fe20000000021 */
[----:B------:R-:W-:Y:S01]  /*21e0*/  FMUL.FTZ R35, R30, R11 ;  /* 0x0000000b1e237220 */ /* 0x000fe20000410000 */
[----:B------:R-:W-:Y:S01]  /*21f0*/  FFMA.FTZ R31, R29, R36, R38 ;  /* 0x000000241d1f7223 */ /* 0x000fe20000010026 */
[----:B------:R-:W-:Y:S01]  /*2200*/  FADD.FTZ R36, R37, R36 ;  /* 0x0000002425247221 */ /* 0x000fe20000010000 */
[----:B------:R-:W-:Y:S02]  /*2210*/  SHF.L.U32 R34, R40, 0x10, RZ ;  /* 0x0000001028227819 */ /* 0x000fe400000006ff */
        /* <DEDUP_REMOVED lines=29> */
.L_x_86:
[----:B------:R-:W-:Y:S01]  /*23f0*/  FMUL.FTZ R66, R31, R10 ;  /* 0x0000000a1f427220 */ /* 0x000fe20000410000 */
[----:B------:R-:W-:-:S03]  /*2400*/  FFMA.FTZ R17, R18, R14, R17 ;  /* 0x0000000e12117223 */ /* 0x000fc60000010011 */
[----:B------:R-:W-:Y:S01]  /*2410*/  FFMA.FTZ R37, R33, R66, R38 ;  /* 0x0000004221257223 */ /* 0x000fe20000010026 */
[----:B------:R-:W-:Y:S01]  /*2420*/  FADD.FTZ R66, R35, R66 ;  /* 0x0000004223427221 */ /* 0x000fe20000010000 */
[----:B------:R-:W-:Y:S01]  /*2430*/  FMUL.FTZ R35, R34, R11 ;  /* 0x0000000b22237220 */ /* 0x000fe20000410000 */
[----:B------:R-:W-:-:S03]  /*2440*/  SHF.L.U32 R38, R41, 0x10, RZ ;  /* 0x0000001029267819 */ /* 0x000fc600000006ff */
[--C-:B------:R-:W-:Y:S01]  /*2450*/  FFMA.FTZ R18, R36, R35, R37.reuse ;  /* 0x0000002324127223 */ /* 0x100fe20000010025 */
[----:B------:R-:W-:Y:S01]  /*2460*/  PRMT R37, R41, 0x7632, R37 ;  /* 0x0000763229257816 */ /* 0x000fe20000000025 */
[----:B------:R-:W-:Y:S01]  /*2470*/  FADD.FTZ R39, R38, -UR11 ;  /* 0x8000000b26277e21 */ /* 0x000fe20008010000 */
[----:B------:R-:W-:Y:S01]  /*2480*/  PRMT R38, R9, 0x7632, R38 ;  /* 0x0000763209267816 */ /* 0x000fe20000000026 */
[----:B------:R-:W-:Y:S01]  /*2490*/  FADD.FTZ R35, R35, R66 ;  /* 0x0000004223237221 */ /* 0x000fe20000010000 */
[----:B------:R-:W-:Y:S01]  /*24a0*/  SHF.L.U32 R37, R37, 0x10, RZ ;  /* 0x0000001025257819 */ /* 0x000fe200000006ff */
[----:B------:R-:W-:Y:S01]  /*24b0*/  FMUL.FTZ R39, R39, UR10 ;  /* 0x0000000a27277c20 */ /* 0x000fe20008410000 */
[----:B------:R-:W-:-:S03]  /*24c0*/  SHF.L.U32 R38, R38, 0x10, RZ ;  /* 0x0000001026267819 */ /* 0x000fc600000006ff */
[----:B------:R-:W-:-:S04]  /*24d0*/  FADD.FTZ R37, R37, -UR11 ;  /* 0x8000000b25257e21 */ /* 0x000fc80008010000 */
[----:B------:R-:W-:Y:S01]  /*24e0*/  FMUL.FTZ R66, R37, UR10 ;  /* 0x0000000a25427c20 */ /* 0x000fe20008410000 */
[----:B------:R-:W-:Y:S01]  /*24f0*/  SHF.L.U32 R37, R9, 0x10, RZ ;  /* 0x0000001009257819 */ /* 0x000fe200000006ff */
[----:B------:R-:W-:Y:S06]  /*2500*/  @!P0 BRA `(.L_x_87) ;  /* 0x0000000000488947 */ /* 0x000fec0003800000 */
[----:B------:R-:W-:-:S04]  /*2510*/  FFMA.FTZ R61, R39, R10, R12 ;  /* 0x0000000a273d7223 */ /* 0x000fc8000001000c */
[----:B------:R-:W-:-:S06]  /*2520*/  FMUL.FTZ R67, R61, -1.4426950216293334961 ;  /* 0xbfb8aa3b3d437820 */ /* 0x000fcc0000410000 */
[----:B------:R-:W0:Y:S02]  /*2530*/  MUFU.EX2 R67, R67 ;  /* 0x0000004300437308 */ /* 0x000e240000000800 */
[----:B0-----:R-:W-:-:S06]  /*2540*/  FADD.FTZ R68, R67, 1 ;  /* 0x3f80000043447421 */ /* 0x001fcc0000010000 */
[----:B------:R-:W0:Y:S02]  /*2550*/  MUFU.RCP R68, R68 ;  /* 0x0000004400447308 */ /* 0x000e240000001000 */
[----:B0-----:R-:W-:Y:S01]  /*2560*/  FADD.FTZ R70, -R68, 1 ;  /* 0x3f80000044467421 */ /* 0x001fe20000010100 */
[----:B------:R-:W-:-:S03]  /*2570*/  FMUL.FTZ R37, R37, R68 ;  /* 0x0000004425257220 */ /* 0x000fc60000410000 */
[----:B------:R-:W-:Y:S01]  /*2580*/  FFMA.FTZ R70, R61, R70, 1 ;  /* 0x3f8000003d467423 */ /* 0x000fe20000010046 */
[----:B------:R-:W-:-:S03]  /*2590*/  FFMA.FTZ R61, R66, R11, R13 ;  /* 0x0000000b423d7223 */ /* 0x000fc6000001000d */
[----:B------:R-:W-:Y:S01]  /*25a0*/  FMUL.FTZ R37, R37, R70 ;  /* 0x0000004625257220 */ /* 0x000fe20000410000 */
[----:B------:R-:W-:-:S06]  /*25b0*/  FMUL.FTZ R69, R61, -1.4426950216293334961 ;  /* 0xbfb8aa3b3d457820 */ /* 0x000fcc0000410000 */
[----:B------:R-:W0:Y:S02]  /*25c0*/  MUFU.EX2 R69, R69 ;  /* 0x0000004500457308 */ /* 0x000e240000000800 */
[----:B0-----:R-:W-:-:S06]  /*25d0*/  FADD.FTZ R70, R69, 1 ;  /* 0x3f80000045467421 */ /* 0x001fcc0000010000 */
[----:B------:R-:W0:Y:S02]  /*25e0*/  MUFU.RCP R67, R70 ;  /* 0x0000004600437308 */ /* 0x000e240000001000 */
[----:B0-----:R-:W-:Y:S01]  /*25f0*/  FADD.FTZ R68, -R67, 1 ;  /* 0x3f80000043447421 */ /* 0x001fe20000010100 */
[----:B------:R-:W-:-:S03]  /*2600*/  FMUL.FTZ R38, R38, R67 ;  /* 0x0000004326267220 */ /* 0x000fc60000410000 */
[----:B------:R-:W-:-:S04]  /*2610*/  FFMA.FTZ R61, R61, R68, 1 ;  /* 0x3f8000003d3d7423 */ /* 0x000fc80000010044 */
[----:B------:R-:W-:-:S07]  /*2620*/  FMUL.FTZ R38, R38, R61 ;  /* 0x0000003d26267220 */ /* 0x000fce0000410000 */
.L_x_87:
[----:B------:R-:W-:Y:S01]  /*2630*/  FMUL.FTZ R68, R37, R10 ;  /* 0x0000000a25447220 */ /* 0x000fe20000410000 */
[----:B------:R-:W-:Y:S01]  /*2640*/  FMUL.FTZ R67, R38, R11 ;  /* 0x0000000b26437220 */ /* 0x000fe20000410000 */
[----:B------:R-:W-:Y:S01]  /*2650*/  ISETP.GT.AND P0, PT, R2, 0x1e, PT ;  /* 0x0000001e0200780c */ /* 0x000fe20003f04270 */
[----:B------:R-:W0:Y:S01]  /*2660*/  S2UR UR15, SR_CgaCtaId ;  /* 0x00000000000f79c3 */ /* 0x000e220000008800 */
[----:B------:R-:W-:Y:S01]  /*2670*/  FFMA.FTZ R61, R39, R68, R18 ;  /* 0x00000044273d7223 */ /* 0x000fe20000010012 */
[----:B------:R-:W-:Y:S01]  /*2680*/  FADD.FTZ R68, R35, R68 ;  /* 0x0000004423447221 */ /* 0x000fe20000010000 */
[----:B------:R-:W-:Y:S01]  /*2690*/  FADD.FTZ R15, R15, R14 ;  /* 0x0000000e0f0f7221 */ /* 0x000fe20000010000 */
[----:B------:R-:W-:Y:S01]  /*26a0*/  FFMA.FTZ R22, R22, R21, R19 ;  /* 0x0000001516167223 */ /* 0x000fe20000010013 */
[----:B------:R-:W-:Y:S01]  /*26b0*/  FFMA.FTZ R18, R66, R67, R61 ;  /* 0x0000004342127223 */ /* 0x000fe2000001003d */
[----:B------:R-:W-:Y:S01]  /*26c0*/  FADD.FTZ R67, R67, R68 ;  /* 0x0000004443437221 */ /* 0x000fe20000010000 */
[----:B------:R-:W-:Y:S01]  /*26d0*/  FADD.FTZ R16, R16, R21 ;  /* 0x0000001510107221 */ /* 0x000fe20000010000 */
[----:B------:R-:W-:Y:S01]  /*26e0*/  FFMA.FTZ R17, R24, R20, R17 ;  /* 0x0000001418117223 */ /* 0x000fe20000010011 */
[----:B------:R-:W-:Y:S01]  /*26f0*/  FADD.FTZ R15, R15, R20 ;  /* 0x000000140f0f7221 */ /* 0x000fe20000010000 */
[----:B------:R-:W1:Y:S01]  /*2700*/  SHFL.DOWN PT, R35, R18, 0x1, 0x1f ;  /* 0x08201f0012237f89 */ /* 0x000e6200000e0000 */
[----:B------:R-:W-:Y:S01]  /*2710*/  FFMA.FTZ R22, R23, R25, R22 ;  /* 0x0000001917167223 */ /* 0x000fe20000010016 */
[----:B------:R-:W-:Y:S01]  /*2720*/  FADD.FTZ R16, R16, R25 ;  /* 0x0000001910107221 */ /* 0x000fe20000010000 */
[----:B------:R-:W-:Y:S01]  /*2730*/  FFMA.FTZ R17, R28, R26, R17 ;  /* 0x0000001a1c117223 */ /* 0x000fe20000010011 */
[----:B------:R-:W2:Y:S01]  /*2740*/  SHFL.DOWN PT, R68, R67, 0x1, 0x1f ;  /* 0x08201f0043447f89 */ /* 0x000ea200000e0000 */
[----:B------:R-:W-:Y:S01]  /*2750*/  FADD.FTZ R15, R15, R26 ;  /* 0x0000001a0f0f7221 */ /* 0x000fe20000010000 */
[----:B------:R-:W-:Y:S01]  /*2760*/  UMOV UR9, 0x400 ;  /* 0x0000040000097882 */ /* 0x000fe20000000000 */
[----:B------:R-:W-:Y:S01]  /*2770*/  FFMA.FTZ R22, R29, R27, R22 ;  /* 0x0000001b1d167223 */ /* 0x000fe20000010016 */
[----:B------:R-:W-:Y:S01]  /*2780*/  UIADD3 UR8, UR9, 0x80, URZ ;  /* 0x0000008009087890 */ /* 0x000fe2000fffe03f */
[----:B------:R-:W-:Y:S01]  /*2790*/  FADD.FTZ R16, R16, R27 ;  /* 0x0000001b10107221 */ /* 0x000fe20000010000 */
[----:B------:R-:W-:Y:S01]  /*27a0*/  FFMA.FTZ R17, R32, R30, R17 ;  /* 0x0000001e20117223 */ /* 0x000fe20000010011 */
[----:B------:R-:W-:Y:S01]  /*27b0*/  FADD.FTZ R15, R15, R30 ;  /* 0x0000001e0f0f7221 */ /* 0x000fe20000010000 */
[----:B------:R-:W-:Y:S01]  /*27c0*/  FFMA.FTZ R22, R33, R31, R22 ;  /* 0x0000001f21167223 */ /* 0x000fe20000010016 */
[----:B------:R-:W-:Y:S01]  /*27d0*/  FADD.FTZ R16, R16, R31 ;  /* 0x0000001f10107221 */ /* 0x000fe20000010000 */
[----:B0-----:R-:W-:Y:S01]  /*27e0*/  ULEA UR8, UR15, UR8, 0x18 ;  /* 0x000000080f087291 */ /* 0x001fe2000f8ec03f */
[----:B------:R-:W-:Y:S01]  /*27f0*/  FFMA.FTZ R17, R36, R34, R17 ;  /* 0x0000002224117223 */ /* 0x000fe20000010011 */
[----:B------:R-:W-:Y:S01]  /*2800*/  FADD.FTZ R15, R15, R34 ;  /* 0x000000220f0f7221 */ /* 0x000fe20000010000 */
[----:B------:R-:W-:Y:S01]  /*2810*/  FFMA.FTZ R32, R39, R37, R22 ;  /* 0x0000002527207223 */ /* 0x000fe20000010016 */
[----:B------:R-:W-:Y:S01]  /*2820*/  FADD.FTZ R34, R16, R37 ;  /* 0x0000002510227221 */ /* 0x000fe20000010000 */
[----:B------:R-:W-:Y:S01]  /*2830*/  FFMA.FTZ R33, R66, R38, R17 ;  /* 0x0000002642217223 */ /* 0x000fe20000010011 */
[----:B------:R-:W-:Y:S01]  /*2840*/  LEA R61, R60, UR8, 0x4 ;  /* 0x000000083c3d7c11 */ /* 0x000fe2000f8e20ff */
[----:B------:R-:W-:Y:S01]  /*2850*/  BSSY B0, `(.L_x_88) ;  /* 0x000003d000007945 */ /* 0x000fe20003800000 */
        /* <DEDUP_REMOVED lines=21> */
[----:B------:R-:W-:Y:S01]  /*29b0*/  FADD.FTZ R35, R15, R38 ;  /* 0x000000260f237221 */ /* 0x000fe20000010000 */
[----:B-1----:R-:W-:Y:S01]  /*29c0*/  @!P0 FADD.FTZ R67, R67, R68 ;  /* 0x0000004443438221 */ /* 0x002fe20000010000 */
[----:B------:R-:W-:-:S03]  /*29d0*/  ISETP.NE.AND P0, PT, R2, RZ, PT ;  /* 0x000000ff0200720c */ /* 0x000fc60003f05270 */
[----:B------:R0:W-:Y:S01]  /*29e0*/  STS.128 [R61], R32 ;  /* 0x000000203d007388 */ /* 0x0001e20000000c00 */
[----:B------:R-:W-:Y:S02]  /*29f0*/  MOV R14, R18 ;  /* 0x00000012000e7202 */ /* 0x000fe40000000f00 */
[----:B------:R-:W-:-:S07]  /*2a00*/  MOV R15, R67 ;  /* 0x00000043000f7202 */ /* 0x000fce0000000f00 */
[----:B------:R0:W-:Y:S01]  /*2a10*/  @!P0 STS.64 [R6+0x10], R14 ;  /* 0x0000100e06008388 */ /* 0x0001e20000000a00 */
[----:B------:R-:W-:Y:S01]  /*2a20*/  BAR.SYNC.DEFER_BLOCKING 0x0 ;  /* 0x0000000000007b1d */ /* 0x000fe20000010000 */
[----:B------:R-:W-:-:S13]  /*2a30*/  ISETP.NE.AND P0, PT, R60, RZ, PT ;  /* 0x000000ff3c00720c */ /* 0x000fda0003f05270 */
[----:B0-----:R-:W-:Y:S05]  /*2a40*/  @P0 BRA `(.L_x_89) ;  /* 0x0000000000740947 */ /* 0x001fea0003800000 */
[----:B------:R-:W-:-:S09]  /*2a50*/  ULEA UR8, UR15, UR9, 0x18 ;  /* 0x000000090f087291 */ /* 0x000fd2000f8ec03f */
[----:B------:R-:W0:Y:S04]  /*2a60*/  LDS.64 R36, [UR8+0x18] ;  /* 0x00001808ff247984 */ /* 0x000e280008000a00 */
[----:B------:R-:W1:Y:S04]  /*2a70*/  LDS.128 R28, [UR8+0x20] ;  /* 0x00002008ff1c7984 */ /* 0x000e680008000c00 */
[----:B------:R-:W2:Y:S04]  /*2a80*/  LDS.128 R24, [UR8+0x30] ;  /* 0x00003008ff187984 */ /* 0x000ea80008000c00 */
[----:B------:R-:W3:Y:S04]  /*2a90*/  LDS.128 R20, [UR8+0x40] ;  /* 0x00004008ff147984 */ /* 0x000ee80008000c00 */
[----:B------:R-:W4:Y:S01]  /*2aa0*/  LDS.128 R16, [UR8+0x50] ;  /* 0x00005008ff107984 */ /* 0x000f220008000c00 */
[----:B0-----:R-:W-:Y:S01]  /*2ab0*/  FADD.FTZ R67, R14, R36 ;  /* 0x000000240e437221 */ /* 0x001fe20000010000 */
[----:B------:R-:W-:-:S02]  /*2ac0*/  FADD.FTZ R14, R15, R37 ;  /* 0x000000250f0e7221 */ /* 0x000fc40000010000 */
[----:B------:R-:W0:Y:S01]  /*2ad0*/  LDS.128 R36, [UR8+0x60] ;  /* 0x00006008ff247984 */ /* 0x000e220008000c00 */
[----:B-1----:R-:W-:Y:S01]  /*2ae0*/  FADD.FTZ R67, R67, R28 ;  /* 0x0000001c43437221 */ /* 0x002fe20000010000 */
[----:B------:R-:W-:-:S03]  /*2af0*/  FADD.FTZ R14, R14, R29 ;  /* 0x0000001d0e0e7221 */ /* 0x000fc60000010000 */
[----:B------:R-:W-:Y:S01]  /*2b00*/  FADD.FTZ R67, R67, R30 ;  /* 0x0000001e43437221 */ /* 0x000fe20000010000 */
[----:B------:R-:W-:-:S03]  /*2b10*/  FADD.FTZ R14, R14, R31 ;  /* 0x0000001f0e0e7221 */ /* 0x000fc60000010000 */
        /* <DEDUP_REMOVED lines=12> */
[----:B0-----:R-:W-:Y:S01]  /*2be0*/  FADD.FTZ R67, R67, R36 ;  /* 0x0000002443437221 */ /* 0x001fe20000010000 */
[----:B------:R-:W-:-:S03]  /*2bf0*/  FADD.FTZ R16, R14, R37 ;  /* 0x000000250e107221 */ /* 0x000fc60000010000 */
[----:B------:R-:W-:Y:S01]  /*2c00*/  FADD.FTZ R14, R67, R38 ;  /* 0x00000026430e7221 */ /* 0x000fe20000010000 */
[----:B------:R-:W-:-:S07]  /*2c10*/  FADD.FTZ R15, R16, R39 ;  /* 0x00000027100f7221 */ /* 0x000fce0000010000 */
.L_x_89:
[----:B------:R-:W-:Y:S05]  /*2c20*/  BSYNC B0 ;  /* 0x0000000000007941 */ /* 0x000fea0003800000 */
.L_x_88:
[----:B------:R-:W-:Y:S01]  /*2c30*/  BAR.SYNC.DEFER_BLOCKING 0x0 ;  /* 0x0000000000007b1d */ /* 0x000fe20000010000 */
[----:B------:R-:W-:Y:S02]  /*2c40*/  ISETP.GT.U32.AND P6, PT, R60, 0xb, PT ;  /* 0x0000000b3c00780c */ /* 0x000fe40003fc4070 */
[----:B------:R-:W-:-:S03]  /*2c50*/  LOP3.LUT R59, R59, 0xfffffffe, RZ, 0xc0, !PT ;  /* 0xfffffffe3b3b7812 */ /* 0x000fc600078ec0ff */
[----:B------:R-:W-:Y:S08]  /*2c60*/  BSSY B0, `(.L_x_90) ;  /* 0x000009e000007945 */ /* 0x000ff00003800000 */
[----:B------:R-:W-:Y:S01]  /*2c70*/  @P6 LOP3.LUT R59, R59, 0x1, RZ, 0xfc, !PT ;  /* 0x000000013b3b6812 */ /* 0x000fe200078efcff */
[----:B------:R-:W-:Y:S06]  /*2c80*/  @P6 BRA `(.L_x_91) ;  /* 0x00000008006c6947 */ /* 0x000fec0003800000 */
[----:B------:R-:W0:Y:S04]  /*2c90*/  LDS.128 R36, [R61+0xc0] ;  /* 0x0000c0003d247984 */ /* 0x000e280000000c00 */
[----:B------:R-:W1:Y:S04]  /*2ca0*/  LDS.128 R28, [R61+0x180] ;  /* 0x000180003d1c7984 */ /* 0x000e680000000c00 */
[----:B------:R-:W2:Y:S04]  /*2cb0*/  LDS.128 R20, [R61+0x240] ;  /* 0x000240003d147984 */ /* 0x000ea80000000c00 */
[----:B------:R-:W3:Y:S04]  /*2cc0*/  LDS.128 R16, [R61+0x300] ;  /* 0x000300003d107984 */ /* 0x000ee80000000c00 */
[----:B------:R-:W4:Y:S01]  /*2cd0*/  LDS.128 R24, [R61+0x3c0] ;  /* 0x0003c0003d187984 */ /* 0x000f220000000c00 */
[----:B0-----:R-:W-:Y:S01]  /*2ce0*/  FADD.FTZ R67, R32, R36 ;  /* 0x0000002420437221 */ /* 0x001fe20000010000 */
[----:B------:R-:W-:Y:S01]  /*2cf0*/  FADD.FTZ R36, R33, R37 ;  /* 0x0000002521247221 */ /* 0x000fe20000010000 */
[----:B------:R-:W-:Y:S01]  /*2d00*/  FADD.FTZ R37, R34, R38 ;  /* 0x0000002622257221 */ /* 0x000fe20000010000 */
[----:B------:R-:W-:Y:S01]  /*2d10*/  FADD.FTZ R38, R35, R39 ;  /* 0x0000002723267221 */ /* 0x000fe20000010000 */
[----:B-1----:R-:W-:Y:S01]  /*2d20*/  FADD.FTZ R67, R67, R28 ;  /* 0x0000001c43437221 */ /* 0x002fe20000010000 */
[----:B------:R-:W0:Y:S01]  /*2d30*/  LDS.128 R32, [R61+0x480] ;  /* 0x000480003d207984 */ /* 0x000e220000000c00 */
[----:B------:R-:W-:Y:S01]  /*2d40*/  FADD.FTZ R36, R36, R29 ;  /* 0x0000001d24247221 */ /* 0x000fe20000010000 */
[----:B------:R-:W-:Y:S01]  /*2d50*/  FADD.FTZ R37, R37, R30 ;  /* 0x0000001e25257221 */ /* 0x000fe20000010000 */
[----:B------:R-:W-:Y:S01]  /*2d60*/  FADD.FTZ R38, R38, R31 ;  /* 0x0000001f26267221 */ /* 0x000fe20000010000 */
[----:B--2---:R-:W-:Y:S01]  /*2d70*/  FADD.FTZ R67, R67, R20 ;  /* 0x0000001443437221 */ /* 0x004fe20000010000 */
[----:B------:R-:W1:Y:S01]  /*2d80*/  LDS.128 R28, [R61+0x540] ;  /* 0x000540003d1c7984 */ /* 0x000e620000000c00 */
        /* <DEDUP_REMOVED lines=14> */
[----:B0-----:R-:W-:Y:S01]  /*2e70*/  FADD.FTZ R67, R67, R32 ;  /* 0x0000002043437221 */ /* 0x001fe20000010000 */
[----:B------:R-:W-:Y:S01]  /*2e80*/  FADD.FTZ R32, R24, R33 ;  /* 0x0000002118207221 */ /* 0x000fe20000010000 */
[----:B------:R-:W-:Y:S01]  /*2e90*/  FADD.FTZ R69, R69, R34 ;  /* 0x0000002245457221 */ /* 0x000fe20000010000 */
[----:B------:R-:W-:Y:S01]  /*2ea0*/  FADD.FTZ R66, R66, R35 ;  /* 0x0000002342427221 */ /* 0x000fe20000010000 */
[----:B------:R-:W0:Y:S01]  /*2eb0*/  LDS.128 R24, [R61+0x840] ;  /* 0x000840003d187984 */ /* 0x000e220000000c00 */
        /* <DEDUP_REMOVED lines=8> */
[----:B------:R-:W-:Y:S01]  /*2f40*/  FADD.FTZ R66, R66, R23 ;  /* 0x0000001742427221 */ /* 0x000fe20000010000 */
[----:B---3--:R-:W-:Y:S01]  /*2f50*/  FADD.FTZ R67, R67, R16 ;  /* 0x0000001043437221 */ /* 0x008fe20000010000 */
[----:B------:R-:W-:Y:S01]  /*2f60*/  FADD.FTZ R16, R32, R17 ;  /* 0x0000001120107221 */ /* 0x000fe20000010000 */
[----:B------:R-:W-:Y:S01]  /*2f70*/  LDS.128 R20, [R61+0xa80] ;  /* 0x000a80003d147984 */ /* 0x000fe20000000c00 */
[----:B------:R-:W-:Y:S01]  /*2f80*/  FADD.FTZ R69, R69, R18 ;  /* 0x0000001245457221 */ /* 0x000fe20000010000 */
[----:B----4-:R-:W-:Y:S01]  /*2f90*/  FADD.FTZ R67, R67, R36 ;  /* 0x0000002443437221 */ /* 0x010fe20000010000 */
[----:B------:R-:W-:Y:S01]  /*2fa0*/  FADD.FTZ R66, R66, R19 ;  /* 0x0000001342427221 */ /* 0x000fe20000010000 */
[----:B------:R-:W2:Y:S01]  /*2fb0*/  LDS.128 R32, [R61+0x9c0] ;  /* 0x0009c0003d207984 */ /* 0x000ea20000000c00 */
[----:B------:R-:W-:Y:S01]  /*2fc0*/  FADD.FTZ R36, R16, R37 ;  /* 0x0000002510247221 */ /* 0x000fe20000010000 */
[----:B------:R-:W-:Y:S01]  /*2fd0*/  FADD.FTZ R69, R69, R38 ;  /* 0x0000002645457221 */ /* 0x000fe20000010000 */
[----:B------:R-:W-:Y:S01]  /*2fe0*/  FADD.FTZ R66, R66, R39 ;  /* 0x0000002742427221 */ /* 0x000fe20000010000 */
[----:B------:R-:W3:Y:S01]  /*2ff0*/  LDS.128 R16, [R61+0xb40] ;  /* 0x000b40003d107984 */ /* 0x000ee20000000c00 */
[----:B0-----:R-:W-:Y:S01]  /*3000*/  FADD.FTZ R67, R67, R24 ;  /* 0x0000001843437221 */ /* 0x001fe20000010000 */
[----:B------:R-:W-:Y:S01]  /*3010*/  FADD.FTZ R24, R36, R25 ;  /* 0x0000001924187221 */ /* 0x000fe20000010000 */
[----:B------:R-:W-:Y:S01]  /*3020*/  FADD.FTZ R69, R69, R26 ;  /* 0x0000001a45457221 */ /* 0x000fe20000010000 */
[----:B------:R-:W0:Y:S01]  /*3030*/  LDS.128 R36, [R61+0xc00] ;  /* 0x000c00003d247984 */ /* 0x000e220000000c00 */
[----:B------:R-:W-:Y:S01]  /*3040*/  FADD.FTZ R66, R66, R27 ;  /* 0x0000001b42427221 */ /* 0x000fe20000010000 */
        /* <DEDUP_REMOVED lines=9> */
[----:B------:R-:W-:Y:S01]  /*30e0*/  FADD.FTZ R67, R67, R20 ;  /* 0x0000001443437221 */ /* 0x000fe20000010000 */
[----:B------:R-:W-:Y:S01]  /*30f0*/  FADD.FTZ R20, R24, R21 ;  /* 0x0000001518147221 */ /* 0x000fe20000010000 */
[----:B------:R-:W-:Y:S01]  /*3100*/  FADD.FTZ R69, R69, R22 ;  /* 0x0000001645457221 */ /* 0x000fe20000010000 */
[----:B------:R-:W2:Y:S01]  /*3110*/  LDS.128 R24, [R61+0xd80] ;  /* 0x000d80003d187984 */ /* 0x000ea20000000c00 */
[----:B---3--:R-:W-:Y:S01]  /*3120*/  FADD.FTZ R67, R67, R16 ;  /* 0x0000001043437221 */ /* 0x008fe20000010000 */
[----:B------:R-:W-:Y:S01]  /*3130*/  FADD.FTZ R66, R66, R23 ;  /* 0x0000001742427221 */ /* 0x000fe20000010000 */
[----:B------:R-:W-:Y:S01]  /*3140*/  FADD.FTZ R16, R20, R17 ;  /* 0x0000001114107221 */ /* 0x000fe20000010000 */
[----:B------:R-:W-:Y:S01]  /*3150*/  LDS.128 R32, [R61+0xf00] ;  /* 0x000f00003d207984 */ /* 0x000fe20000000c00 */
[----:B------:R-:W-:Y:S01]  /*3160*/  FADD.FTZ R69, R69, R18 ;  /* 0x0000001245457221 */ /* 0x000fe20000010000 */
[----:B------:R-:W-:-:S02]  /*3170*/  FADD.FTZ R66, R66, R19 ;  /* 0x0000001342427221 */ /* 0x000fc40000010000 */
[----:B------:R-:W3:Y:S01]  /*3180*/  LDS.128 R20, [R61+0xe40] ;  /* 0x000e40003d147984 */ /* 0x000ee20000000c00 */
        /* <DEDUP_REMOVED lines=15> */
[----:B---3--:R-:W-:Y:S01]  /*3280*/  FADD.FTZ R67, R67, R20 ;  /* 0x0000001443437221 */ /* 0x008fe20000010000 */
[----:B------:R-:W-:Y:S01]  /*3290*/  FADD.FTZ R36, R36, R21 ;  /* 0x0000001524247221 */ /* 0x000fe20000010000 */
[----:B------:R-:W-:Y:S01]  /*32a0*/  FADD.FTZ R69, R69, R22 ;  /* 0x0000001645457221 */ /* 0x000fe20000010000 */
[----:B------:R-:W-:Y:S01]  /*32b0*/  FADD.FTZ R66, R66, R23 ;  /* 0x0000001742427221 */ /* 0x000fe20000010000 */
[----:B------:R-:W-:Y:S01]  /*32c0*/  FADD.FTZ R67, R67, R32 ;  /* 0x0000002043437221 */ /* 0x000fe20000010000 */
        /* <DEDUP_REMOVED lines=13> */
[----:B------:R-:W-:-:S02]  /*33a0*/  FADD.FTZ R66, R66, R31 ;  /* 0x0000001f42427221 */ /* 0x000fc40000010000 */
[----:B------:R-:W-:Y:S01]  /*33b0*/  LDS.128 R28, [R61+0x1680] ;  /* 0x001680003d1c7984 */ /* 0x000fe20000000c00 */
[----:B--2---:R-:W-:Y:S01]  /*33c0*/  FADD.FTZ R67, R67, R24 ;  /* 0x0000001843437221 */ /* 0x004fe20000010000 */
[----:B------:R-:W-:Y:S01]  /*33d0*/  FADD.FTZ R24, R16, R25 ;  /* 0x0000001910187221 */ /* 0x000fe20000010000 */
[----:B------:R-:W-:Y:S01]  /*33e0*/  FADD.FTZ R69, R69, R26 ;  /* 0x0000001a45457221 */ /* 0x000fe20000010000 */
[----:B------:R-:W1:Y:S01]  /*33f0*/  LDS.128 R16, [R61+0x1440] ;  /* 0x001440003d107984 */ /* 0x000e620000000c00 */
[----:B------:R-:W-:Y:S01]  /*3400*/  FADD.FTZ R66, R66, R27 ;  /* 0x0000001b42427221 */ /* 0x000fe20000010000 */
[----:B---3--:R-:W-:Y:S01]  /*3410*/  FADD.FTZ R67, R67, R20 ;  /* 0x0000001443437221 */ /* 0x008fe20000010000 */
[----:B------:R-:W-:Y:S01]  /*3420*/  FADD.FTZ R20, R24, R21 ;  /* 0x0000001518147221 */ /* 0x000fe20000010000 */
[----:B------:R-:W-:Y:S01]  /*3430*/  FADD.FTZ R69, R69, R22 ;  /* 0x0000001645457221 */ /* 0x000fe20000010000 */
[----:B------:R-:W2:Y:S01]  /*3440*/  LDS.128 R24, [R61+0x1500] ;  /* 0x001500003d187984 */ /* 0x000ea20000000c00 */
[----:B------:R-:W-:Y:S01]  /*3450*/  FADD.FTZ R66, R66, R23 ;  /* 0x0000001742427221 */ /* 0x000fe20000010000 */
[----:B----4-:R-:W-:Y:S01]  /*3460*/  FADD.FTZ R68, R20, R37 ;  /* 0x0000002514447221 */ /* 0x010fe20000010000 */
[----:B------:R-:W-:Y:S01]  /*3470*/  FADD.FTZ R67, R67, R36 ;  /* 0x0000002443437221 */ /* 0x000fe20000010000 */
[----:B------:R-:W3:Y:S01]  /*3480*/  LDS.128 R20, [R61+0x15c0] ;  /* 0x0015c0003d147984 */ /* 0x000ee20000000c00 */
[----:B------:R-:W-:Y:S01]  /*3490*/  FADD.FTZ R69, R69, R38 ;  /* 0x0000002645457221 */ /* 0x000fe20000010000 */
[----:B------:R-:W-:-:S02]  /*34a0*/  FADD.FTZ R66, R66, R39 ;  /* 0x0000002742427221 */ /* 0x000fc40000010000 */
[----:B------:R-:W4:Y:S01]  /*34b0*/  LDS.128 R36, [R61+0x1740] ;  /* 0x001740003d247984 */ /* 0x000f220000000c00 */
        /* <DEDUP_REMOVED lines=19> */
[----:B------:R-:W-:Y:S01]  /*35f0*/  FADD.FTZ R66, R66, R31 ;  /* 0x0000001f42427221 */ /* 0x000fe20000010000 */
[----:B----4-:R-:W-:Y:S01]  /*3600*/  FADD.FTZ R32, R67, R36 ;  /* 0x0000002443207221 */ /* 0x010fe20000010000 */
[----:B------:R-:W-:Y:S01]  /*3610*/  FADD.FTZ R33, R68, R37 ;  /* 0x0000002544217221 */ /* 0x000fe20000010000 */
[----:B------:R-:W-:Y:S01]  /*3620*/  FADD.FTZ R34, R69, R38 ;  /* 0x0000002645227221 */ /* 0x000fe20000010000 */
[----:B------:R-:W-:-:S07]  /*3630*/  FADD.FTZ R35, R66, R39 ;  /* 0x0000002742237221 */ /* 0x000fce0000010000 */
.L_x_91:
[----:B------:R-:W-:Y:S05]  /*3640*/  BSYNC B0 ;  /* 0x0000000000007941 */ /* 0x000fea0003800000 */
.L_x_90:
[----:B------:R-:W0:Y:S01]  /*3650*/  LDC.64 R20, c[0x0][0x268] ;  /* 0x00009a00ff147b82 */ /* 0x000e220000000a00 */
[----:B------:R-:W-:Y:S01]  /*3660*/  IMAD R17, R7, 0xc, R60 ;  /* 0x0000000c07117824 */ /* 0x000fe200078e023c */
[----:B------:R-:W-:Y:S01]  /*3670*/  BSSY B0, `(.L_x_92) ;  /* 0x0000012000007945 */ /* 0x000fe20003800000 */
[----:B------:R-:W-:Y:S02]  /*3680*/  PRMT R7, R52, 0x7632, R7 ;  /* 0x0000763234077816 */ /* 0x000fe40000000007 */
[----:B------:R-:W-:Y:S01]  /*3690*/  PRMT R18, R51, 0x7632, R18 ;  /* 0x0000763233127816 */ /* 0x000fe20000000012 */
[----:B0-----:R-:W-:Y:S01]  /*36a0*/  IMAD.WIDE R20, R17, 0x4, R20 ;  /* 0x0000000411147825 */ /* 0x001fe200078e0214 */
[----:B------:R-:W-:Y:S06]  /*36b0*/  @P6 BRA `(.L_x_93) ;  /* 0x0000000000346947 */ /* 0x000fec0003800000 */
[----:B------:R-:W0:Y:S01]  /*36c0*/  LDC.64 R16, c[0x0][0x288] ;  /* 0x0000a200ff107b82 */ /* 0x000e220000000a00 */
[----:B------:R-:W-:Y:S01]  /*36d0*/  MOV R27, UR4 ;  /* 0x00000004001b7c02 */ /* 0x000fe20008000f00 */
[----:B------:R1:W-:Y:S01]  /*36e0*/  REDG.E.ADD.F32.FTZ.RN.STRONG.GPU desc[UR12][R20.64], R32 ;  /* 0x00000020140079a6 */ /* 0x0003e2000c10f38c */
[----:B------:R-:W-:Y:S02]  /*36f0*/  MOV R23, UR5 ;  /* 0x0000000500177c02 */ /* 0x000fe40008000f00 */
[----:B------:R-:W-:-:S04]  /*3700*/  LEA R26, P6, R27, R20, 0x2 ;  /* 0x000000141b1a7211 */ /* 0x000fc800078c10ff */
[----:B------:R-:W-:Y:S02]  /*3710*/  IADD3.X R27, R21, UR6, RZ, P6, !PT ;  /* 0x00000006151b7c10 */ /* 0x000fe4000b7fe4ff */
[----:B------:R-:W-:-:S03]  /*3720*/  LEA R22, P6, R23, R20, 0x2 ;  /* 0x0000001417167211 */ /* 0x000fc600078c10ff */
[----:B------:R1:W-:Y:S01]  /*3730*/  REDG.E.ADD.F32.FTZ.RN.STRONG.GPU desc[UR12][R26.64], R33 ;  /* 0x000000211a0079a6 */ /* 0x0003e2000c10f38c */
[----:B------:R-:W-:Y:S02]  /*3740*/  IADD3.X R23, R21, UR7, RZ, P6, !PT ;  /* 0x0000000715177c10 */ /* 0x000fe4000b7fe4ff */
[----:B0-----:R-:W-:-:S04]  /*3750*/  LEA R24, P6, R16, R20, 0x2 ;  /* 0x0000001410187211 */ /* 0x001fc800078c10ff */
[----:B------:R-:W-:-:S05]  /*3760*/  LEA.HI.X R25, R16, R21, R17, 0x2, P6 ;  /* 0x0000001510197211 */ /* 0x000fca00030f1411 */
[----:B------:R1:W-:Y:S04]  /*3770*/  REDG.E.ADD.F32.FTZ.RN.STRONG.GPU desc[UR12][R24.64], R34 ;  /* 0x00000022180079a6 */ /* 0x0003e8000c10f38c */
[----:B------:R1:W-:Y:S02]  /*3780*/  REDG.E.ADD.F32.FTZ.RN.STRONG.GPU desc[UR12][R22.64], R35 ;  /* 0x00000023160079a6 */ /* 0x0003e4000c10f38c */
.L_x_93:
[----:B------:R-:W-:Y:S05]  /*3790*/  BSYNC B0 ;  /* 0x0000000000007941 */ /* 0x000fea0003800000 */
.L_x_92:
[----:B------:R-:W-:Y:S02]  /*37a0*/  ISETP.GE.U32.AND P6, PT, R4, 0x2, PT ;  /* 0x000000020400780c */ /* 0x000fe40003fc6070 */
[----:B-1----:R-:W-:Y:S02]  /*37b0*/  PRMT R32, R53, 0x7632, R32 ;  /* 0x0000763235207816 */ /* 0x002fe40000000020 */
[----:B------:R-:W-:Y:S02]  /*37c0*/  PRMT R31, R50, 0x7632, R31 ;  /* 0x00007632321f7816 */ /* 0x000fe4000000001f */
[----:B------:R-:W-:Y:S02]  /*37d0*/  PRMT R30, R48, 0x7632, R30 ;  /* 0x00007632301e7816 */ /* 0x000fe4000000001e */
[----:B------:R-:W-:Y:S02]  /*37e0*/  PRMT R29, R47, 0x7632, R29 ;  /* 0x000076322f1d7816 */ /* 0x000fe4000000001d */
[----:B------:R-:W-:-:S02]  /*37f0*/  PRMT R28, R49, 0x7632, R28 ;  /* 0x00007632311c7816 */ /* 0x000fc4000000001c */
[----:B------:R-:W-:Y:S02]  /*3800*/  PRMT R27, R46, 0x7632, R27 ;  /* 0x000076322e1b7816 */ /* 0x000fe4000000001b */
[----:B------:R-:W-:Y:S02]  /*3810*/  PRMT R26, R44, 0x7632, R26 ;  /* 0x000076322c1a7816 */ /* 0x000fe4000000001a */
[----:B------:R-:W-:Y:S02]  /*3820*/  PRMT R25, R43, 0x7632, R25 ;  /* 0x000076322b197816 */ /* 0x000fe40000000019 */
[----:B------:R-:W-:Y:S02]  /*3830*/  PRMT R24, R45, 0x7632, R24 ;  /* 0x000076322d187816 */ /* 0x000fe40000000018 */
[----:B------:R-:W-:Y:S02]  /*3840*/  PRMT R23, R42, 0x7632, R23 ;  /* 0x000076322a177816 */ /* 0x000fe40000000017 */
[----:B------:R-:W-:-:S02]  /*3850*/  PRMT R22, R40, 0x7632, R22 ;  /* 0x0000763228167816 */ /* 0x000fc40000000016 */
[----:B------:R-:W-:Y:S02]  /*3860*/  PRMT R19, R8, 0x7632, R19 ;  /* 0x0000763208137816 */ /* 0x000fe40000000013 */
[----:B------:R-:W-:Y:S02]  /*3870*/  PRMT R17, R41, 0x7632, R17 ;  /* 0x0000763229117816 */ /* 0x000fe40000000011 */
[----:B------:R-:W-:Y:S01]  /*3880*/  PRMT R16, R9, 0x7632, R16 ;  /* 0x0000763209107816 */ /* 0x000fe20000000010 */
[----:B------:R-:W-:Y:S06]  /*3890*/  @!P6 BRA `(.L_x_94) ;  /* 0x0000001000a8e947 */ /* 0x000fec0003800000 */
[----:B------:R-:W0:Y:S01]  /*38a0*/  LDC.64 R20, c[0x0][0x258] ;  /* 0x00009600ff147b82 */ /* 0x000e220000000a00 */
[----:B------:R-:W-:-:S05]  /*38b0*/  LOP3.LUT R34, R55, 0x1, RZ, 0xc0, !PT ;  /* 0x0000000137227812 */ /* 0x000fca00078ec0ff */
[----:B------:R-:W-:Y:S02]  /*38c0*/  IMAD R33, R34, R3, RZ ;  /* 0x0000000322217224 */ /* 0x000fe400078e02ff */
[----:B------:R-:W1:Y:S02]  /*38d0*/  LDC.64 R36, c[0x0][0x260] ;  /* 0x00009800ff247b82 */ /* 0x000e640000000a00 */
[C---:B------:R-:W-:Y:S01]  /*38e0*/  IMAD R34, R33.reuse, R4, RZ ;  /* 0x0000000421227224 */ /* 0x040fe200078e02ff */
[----:B------:R-:W-:-:S04]  /*38f0*/  IADD3 R33, R33, R0, RZ ;  /* 0x0000000021217210 */ /* 0x000fc80007ffe0ff */
[----:B------:R-:W-:Y:S01]  /*3900*/  SHF.L.U32 R35, R34, 0x1, RZ ;  /* 0x0000000122237819 */ /* 0x000fe200000006ff */
[----:B0-----:R-:W-:-:S04]  /*3910*/  IMAD.WIDE.U32 R20, R33, 0x4, R20 ;  /* 0x0000000421147825 */ /* 0x001fc800078e0014 */
[----:B-1----:R-:W-:Y:S01]  /*3920*/  IMAD.WIDE R36, R35, 0x4, R36 ;  /* 0x0000000423247825 */ /* 0x002fe200078e0224 */
[----:B------:R-:W-:Y:S06]  /*3930*/  @P0 BRA `(.L_x_95) ;  /* 0x0000000000680947 */ /* 0x000fec0003800000 */
[----:B------:R-:W0:Y:S01]  /*3940*/  S2R R2, SR_LANEID ;  /* 0x0000000000027919 */ /* 0x000e220000000000 */
[----:B------:R-:W-:Y:S01]  /*3950*/  VOTEU.ANY UR8, UPT, PT ;  /* 0x0000000000087886 */ /* 0x000fe200038e0100 */
[----:B------:R-:W-:Y:S01]  /*3960*/  HFMA2.MMA R33, -RZ, RZ, 0, 5.9604644775390625e-08 ;  /* 0x00000001ff217435 */ /* 0x000fe200000001ff */
[----:B------:R-:W-:Y:S01]  /*3970*/  UPOPC UR9, UR8 ;  /* 0x00000008000972bf */ /* 0x000fe20008000000 */
[C---:B------:R-:W-:Y:S01]  /*3980*/  LEA R34, P6, R56.reuse, R36, 0x3 ;  /* 0x0000002438227211 */ /* 0x040fe200078c18ff */
[----:B------:R-:W-:Y:S01]  /*3990*/  UFLO.U32 UR8, UR8 ;  /* 0x00000008000872bd */ /* 0x000fe200080e0000 */
[----:B------:R-:W-:Y:S02]  /*39a0*/  P2R R38, PR, RZ, 0x1 ;  /* 0x00000001ff267803 */ /* 0x000fe40000000000 */
[----:B------:R-:W-:Y:S02]  /*39b0*/  LEA.HI.X R35, R56, R37, RZ, 0x3, P6 ;  /* 0x0000002538237211 */ /* 0x000fe400030f1cff */
[----:B------:R-:W-:-:S03]  /*39c0*/  LOP3.LUT P6, RZ, R55, 0x2, RZ, 0xc0, !PT ;  /* 0x0000000237ff7812 */ /* 0x000fc600078cc0ff */
[----:B------:R1:W-:Y:S01]  /*39d0*/  STG.E.64 desc[UR12][R34.64], R14 ;  /* 0x0000000e22007986 */ /* 0x0003e2000c101b0c */
[----:B------:R-:W-:-:S05]  /*39e0*/  SEL R33, R33, 0xffffffff, !P6 ;  /* 0xffffffff21217807 */ /* 0x000fca0007000000 */
[----:B------:R-:W-:Y:S01]  /*39f0*/  IMAD R33, R33, UR9, RZ ;  /* 0x0000000921217c24 */ /* 0x000fe2000f8e02ff */
[----:B0-----:R-:W-:-:S13]  /*3a00*/  ISETP.EQ.U32.AND P0, PT, R2, UR8, PT ;  /* 0x0000000802007c0c */ /* 0x001fda000bf02070 */
[----:B------:R-:W-:Y:S06]  /*3a10*/  @P0 MEMBAR.ALL.GPU ;  /* 0x0000000000000992 */ /* 0x000fec000000a000 */
[----:B------:R-:W-:-:S00]  /*3a20*/  @P0 ERRBAR ;  /* 0x00000000000009ab */ /* 0x000fc00000000000 */
[----:B------:R-:W-:Y:S06]  /*3a30*/  @P0 CGAERRBAR ;  /* 0x00000000000005ab */ /* 0x000fec0000000000 */
[----:B------:R1:W-:Y:S01]  /*3a40*/  @P0 REDG.E.ADD.S32.STRONG.GPU desc[UR12][R20.64], R33 ;  /* 0x000000211400098e */ /* 0x0003e2000c10e38c */
[----:B------:R-:W-:Y:S02]  /*3a50*/  ISETP.NE.AND P0, PT, R38, RZ, PT ;  /* 0x000000ff2600720c */ /* 0x000fe40003f05270 */
[----:B------:R-:W-:-:S04]  /*3a60*/  SEL R38, R4, RZ, !P6 ;  /* 0x000000ff04267207 */ /* 0x000fc80007000000 */
[----:B------:R-:W-:-:S13]  /*3a70*/  ISETP.NE.AND P6, PT, R38, -0x1, PT ;  /* 0xffffffff2600780c */ /* 0x000fda0003fc5270 */
[----:B-1----:R-:W-:Y:S05]  /*3a80*/  @!P6 BRA `(.L_x_95) ;  /* 0x000000000014e947 */ /* 0x002fea0003800000 */
.L_x_96:
[----:B------:R-:W2:Y:S04]  /*3a90*/  LDG.E.STRONG.GPU R33, desc[UR12][R20.64] ;  /* 0x0000000c14217981 */ /* 0x000ea8000c1ef900 */
[----:B--2---:R-:W-:Y:S01]  /*3aa0*/  CCTL.IVALL ;  /* 0x00000000ff00798f */ /* 0x004fe20002000000 */
[----:B------:R-:W-:Y:S05]  /*3ab0*/  YIELD ;  /* 0x0000000000007946 */ /* 0x000fea0003800000 */
[----:B------:R-:W-:-:S13]  /*3ac0*/  ISETP.NE.AND P6, PT, R33, R38, PT ;  /* 0x000000262100720c */ /* 0x000fda0003fc5270 */
[----:B------:R-:W-:Y:S05]  /*3ad0*/  @P6 BRA `(.L_x_96) ;  /* 0xfffffffc00ec6947 */ /* 0x000fea000383ffff */
.L_x_95:
[----:B------:R-:W-:Y:S01]  /*3ae0*/  ISETP.NE.AND P6, PT, R4, RZ, PT ;  /* 0x000000ff0400720c */ /* 0x000fe20003fc5270 */
[----:B------:R-:W-:Y:S05]  /*3af0*/  WARPSYNC.ALL ;  /* 0x0000000000007948 */ /* 0x000fea0003800000 */
[----:B------:R-:W-:Y:S07]  /*3b00*/  BAR.SYNC.DEFER_BLOCKING 0x0 ;  /* 0x0000000000007b1d */ /* 0x000fee0000010000 */
[----:B------:R-:W-:Y:S05]  /*3b10*/  @!P6 BRA `(.L_x_94) ;  /* 0x000000100008e947 */ /* 0x000fea0003800000 */
[----:B------:R-:W-:Y:S02]  /*3b20*/  IADD3 R20, R4, -0x1, RZ ;  /* 0xffffffff04147810 */ /* 0x000fe40007ffe0ff */
[----:B------:R-:W-:Y:S02]  /*3b30*/  MOV R34, RZ ;  /* 0x000000ff00227202 */ /* 0x000fe40000000f00 */
[----:B------:R-:W-:-:S13]  /*3b40*/  ISETP.GE.U32.AND P6, PT, R20, 0x3, PT ;  /* 0x000000031400780c */ /* 0x000fda0003fc6070 */
[----:B------:R-:W-:Y:S05]  /*3b50*/  @!P6 BRA `(.L_x_97) ;  /* 0x0000000c0088e947 */ /* 0x000fea0003800000 */
[----:B------:R-:W-:Y:S01]  /*3b60*/  IADD3 R33, -R57, R4, RZ ;  /* 0x0000000439217210 */ /* 0x000fe20007ffe1ff */
[----:B------:R-:W-:-:S03]  /*3b70*/  HFMA2.MMA R34, -RZ, RZ, 0, 0 ;  /* 0x00000000ff227435 */ /* 0x000fc600000001ff */
[----:B------:R-:W-:-:S13]  /*3b80*/  ISETP.GT.AND P6, PT, R33, RZ, PT ;  /* 0x000000ff2100720c */ /* 0x000fda0003fc4270 */
[----:B------:R-:W-:Y:S05]  /*3b90*/  @!P6 BRA `(.L_x_98) ;  /* 0x0000000800fce947 */ /* 0x000fea0003800000 */
[----:B------:R-:W-:Y:S02]  /*3ba0*/  P2R R20, PR, RZ, 0x1 ;  /* 0x00000001ff147803 */ /* 0x000fe40000000000 */
[----:B------:R-:W-:Y:S02]  /*3bb0*/  ISETP.GT.AND P6, PT, R33, 0xc, PT ;  /* 0x0000000c2100780c */ /* 0x000fe40003fc4270 */
[----:B------:R-:W-:Y:S02]  /*3bc0*/  PLOP3.LUT P0, PT, PT, PT, PT, 0x80, 0x0 ;  /* 0x000000000000781c */ /* 0x000fe40003f0f070 */
[----:B------:R-:W-:-:S11]  /*3bd0*/  LOP3.LUT R59, R59, 0xfffffffe, RZ, 0xc0, !PT ;  /* 0xfffffffe3b3b7812 */ /* 0x000fd600078ec0ff */
[----:B------:R-:W-:Y:S02]  /*3be0*/  @P0 LOP3.LUT R59, R59, 0x1, RZ, 0xfc, !PT ;  /* 0x000000013b3b0812 */ /* 0x000fe400078efcff */
[----:B------:R-:W-:Y:S01]  /*3bf0*/  ISETP.NE.AND P0, PT, R20, RZ, PT ;  /* 0x000000ff1400720c */ /* 0x000fe20003f05270 */
[----:B------:R-:W-:-:S12]  /*3c00*/  @!P6 BRA `(.L_x_99) ;  /* 0x0000000400d8e947 */ /* 0x000fd80003800000 */
[----:B------:R-:W-:Y:S02]  /*3c10*/  PLOP3.LUT P6, PT, PT, PT, PT, 0x8, 0x0 ;  /* 0x000000000000781c */ /* 0x000fe40003fce170 */
[----:B------:R-:W-:-:S11]  /*3c20*/  LOP3.LUT R59, R59, 0xfffffffe, RZ, 0xc0, !PT ;  /* 0xfffffffe3b3b7812 */ /* 0x000fd600078ec0ff */
[----:B------:R-:W-:-:S07]  /*3c30*/  @P6 LOP3.LUT R59, R59, 0x1, RZ, 0xfc, !PT ;  /* 0x000000013b3b6812 */ /* 0x000fce00078efcff */
.L_x_100:
[----:B------:R-:W-:-:S13]  /*3c40*/  ISETP.EQ.OR P6, PT, R34, UR14, P0 ;  /* 0x0000000e22007c0c */ /* 0x000fda00087c2670 */
[----:B------:R-:W-:-:S04]  /*3c50*/  @!P6 IMAD R39, R3, R34, R0 ;  /* 0x000000220327e224 */ /* 0x000fc800078e0200 */
[----:B------:R-:W-:-:S05]  /*3c60*/  @!P6 IMAD.WIDE.U32 R38, R39, 0x8, R36 ;  /* 0x000000082726e825 */ /* 0x000fca00078e0024 */
[----:B------:R-:W2:Y:S01]  /*3c70*/  @!P6 LDG.E.64 R20, desc[UR12][R38.64] ;  /* 0x0000000c2614e981 */ /* 0x000ea2000c1e1b00 */
[----:B------:R-:W-:Y:S01]  /*3c80*/  IADD3 R67, R34, 0x1, RZ ;  /* 0x0000000122437810 */ /* 0x000fe20007ffe0ff */
[----:B--2---:R-:W-:Y:S01]  /*3c90*/  @!P6 FADD.FTZ R14, R14, R20 ;  /* 0x000000140e0ee221 */ /* 0x004fe20000010000 */
[----:B------:R-:W-:Y:S02]  /*3ca0*/  @!P6 FADD.FTZ R15, R15, R21 ;  /* 0x000000150f0fe221 */ /* 0x000fe40000010000 */
[----:B------:R-:W-:-:S13]  /*3cb0*/  ISETP.EQ.OR P6, PT, R67, UR14, P0 ;  /* 0x0000000e43007c0c */ /* 0x000fda00087c2670 */
[----:B------:R-:W-:-:S04]  /*3cc0*/  @!P6 IMAD R67, R3, R67, R0 ;  /* 0x000000430343e224 */ /* 0x000fc800078e0200 */
[----:B------:R-:W-:-:S05]  /*3cd0*/  @!P6 IMAD.WIDE.U32 R66, R67, 0x8, R36 ;  /* 0x000000084342e825 */ /* 0x000fca00078e0024 */
[----:B------:R-:W2:Y:S02]  /*3ce0*/  @!P6 LDG.E.64 R20, desc[UR12][R66.64] ;  /* 0x0000000c4214e981 */ /* 0x000ea4000c1e1b00 */
[----:B--2---:R-:W-:Y:S01]  /*3cf0*/  @!P6 FADD.FTZ R14, R14, R20 ;  /* 0x000000140e0ee221 */ /* 0x004fe20000010000 */
[----:B------:R-:W-:Y:S01]  /*3d00*/  IADD3 R20, R34, 0x2, RZ ;  /* 0x0000000222147810 */ /* 0x000fe20007ffe0ff */
[----:B------:R-:W-:-:S03]  /*3d10*/  @!P6 FADD.FTZ R15, R15, R21 ;  /* 0x000000150f0fe221 */ /* 0x000fc60000010000 */
        /* <DEDUP_REMOVED lines=93> */
[----:B------:R-:W-:-:S06]  /*42f0*/  @!P6 IMAD.WIDE.U32 R20, R21, 0x8, R36 ;  /* 0x000000081514e825 */ /* 0x000fcc00078e0024 */
[----:B------:R-:W2:Y:S01]  /*4300*/  @!P6 LDG.E.64 R20, desc[UR12][R20.64] ;  /* 0x0000000c1414e981 */ /* 0x000ea2000c1e1b00 */
[----:B------:R-:W-:Y:S02]  /*4310*/  IADD3 R33, R33, -0x10, RZ ;  /* 0xfffffff021217810 */ /* 0x000fe40007ffe0ff */
[----:B------:R-:W-:Y:S01]  /*4320*/  IADD3 R34, R34, 0x10, RZ ;  /* 0x0000001022227810 */ /* 0x000fe20007ffe0ff */
[----:B--2---:R-:W-:Y:S01]  /*4330*/  @!P6 FADD.FTZ R14, R14, R20 ;  /* 0x000000140e0ee221 */ /* 0x004fe20000010000 */
[----:B------:R-:W-:Y:S01]  /*4340*/  @!P6 FADD.FTZ R15, R15, R21 ;  /* 0x000000150f0fe221 */ /* 0x000fe20000010000 */
[----:B------:R-:W-:-:S13]  /*4350*/  ISETP.GT.AND P6, PT, R33, 0xc, PT ;  /* 0x0000000c2100780c */ /* 0x000fda0003fc4270 */
[----:B------:R-:W-:Y:S05]  /*4360*/  @P6 BRA `(.L_x_100) ;  /* 0xfffffff800346947 */ /* 0x000fea000383ffff */
.L_x_99:
[----:B------:R-:W-:-:S13]  /*4370*/  ISETP.GT.AND P6, PT, R33, 0x4, PT ;  /* 0x000000042100780c */ /* 0x000fda0003fc4270 */
[----:B------:R-:W-:Y:S05]  /*4380*/  @!P6 BRA `(.L_x_101) ;  /* 0x0000000000f4e947 */ /* 0x000fea0003800000 */
        /* <DEDUP_REMOVED lines=54> */
[----:B------:R-:W-:Y:S02]  /*46f0*/  LOP3.LUT R59, R59, 0xfffffffe, RZ, 0xc0, !PT ;  /* 0xfffffffe3b3b7812 */ /* 0x000fe400078ec0ff */
[----:B------:R-:W-:Y:S02]  /*4700*/  IADD3 R33, R33, -0x4, RZ ;  /* 0xfffffffc21217810 */ /* 0x000fe40007ffe0ff */
[----:B------:R-:W-:Y:S01]  /*4710*/  IADD3 R34, R61, 0x4, RZ ;  /* 0x000000043d227810 */ /* 0x000fe20007ffe0ff */
[----:B--2---:R-:W-:Y:S01]  /*4720*/  @!P6 FADD.FTZ R14, R14, R20 ;  /* 0x000000140e0ee221 */ /* 0x004fe20000010000 */
[----:B------:R-:W-:Y:S01]  /*4730*/  @!P6 FADD.FTZ R15, R15, R21 ;  /* 0x000000150f0fe221 */ /* 0x000fe20000010000 */
[----:B------:R-:W-:-:S13]  /*4740*/  PLOP3.LUT P6, PT, PT, PT, PT, 0x8, 0x0 ;  /* 0x000000000000781c */ /* 0x000fda0003fce170 */
[----:B------:R-:W-:-:S07]  /*4750*/  @P6 LOP3.LUT R59, R59, 0x1, RZ, 0xfc, !PT ;  /* 0x000000013b3b6812 */ /* 0x000fce00078efcff */
.L_x_101:
[----:B------:R-:W-:-:S04]  /*4760*/  LOP3.LUT P6, RZ, R59, 0x1, RZ, 0xc0, !PT ;  /* 0x000000013bff7812 */ /* 0x000fc800078cc0ff */
[----:B------:R-:W-:-:S13]  /*4770*/  ISETP.NE.OR P6, PT, R33, RZ, P6 ;  /* 0x000000ff2100720c */ /* 0x000fda00037c5670 */
[----:B------:R-:W-:Y:S05]  /*4780*/  @!P6 BRA `(.L_x_97) ;  /* 0x00000000007ce947 */ /* 0x000fea0003800000 */
.L_x_98:
        /* <DEDUP_REMOVED lines=29> */
[----:B------:R-:W-:-:S13]  /*4960*/  ISETP.NE.AND P6, PT, R33, RZ, PT ;  /* 0x000000ff2100720c */ /* 0x000fda0003fc5270 */
[----:B------:R-:W-:Y:S05]  /*4970*/  @P6 BRA `(.L_x_98) ;  /* 0xfffffffc00846947 */ /* 0x000fea000383ffff */
.L_x_97:
[----:B------:R-:W-:-:S13]  /*4980*/  ISETP.NE.AND P6, PT, R57, RZ, PT ;  /* 0x000000ff3900720c */ /* 0x000fda0003fc5270 */
[----:B------:R-:W-:Y:S05]  /*4990*/  @!P6 BRA `(.L_x_94) ;  /* 0x000000000068e947 */ /* 0x000fea0003800000 */
[----:B------:R-:W-:Y:S01]  /*49a0*/  ISETP.EQ.OR P6, PT, R34, UR14, P0 ;  /* 0x0000000e22007c0c */ /* 0x000fe200087c2670 */
[----:B------:R-:W-:-:S12]  /*49b0*/  BSSY B0, `(.L_x_102) ;  /* 0x0000007000007945 */ /* 0x000fd80003800000 */
[----:B------:R-:W-:Y:S05]  /*49c0*/  @P6 BRA `(.L_x_103) ;  /* 0x0000000000146947 */ /* 0x000fea0003800000 */
[----:B------:R-:W-:-:S04]  /*49d0*/  IMAD R21, R3, R34, R0 ;  /* 0x0000002203157224 */ /* 0x000fc800078e0200 */
[----:B------:R-:W-:-:S06]  /*49e0*/  IMAD.WIDE.U32 R20, R21, 0x8, R36 ;  /* 0x0000000815147825 */ /* 0x000fcc00078e0024 */
[----:B------:R-:W2:Y:S02]  /*49f0*/  LDG.E.64 R20, desc[UR12][R20.64] ;  /* 0x0000000c14147981 */ /* 0x000ea4000c1e1b00 */
[----:B--2---:R-:W-:Y:S01]  /*4a00*/  FADD.FTZ R14, R14, R20 ;  /* 0x000000140e0e7221 */ /* 0x004fe20000010000 */
[----:B------:R-:W-:-:S07]  /*4a10*/  FADD.FTZ R15, R15, R21 ;  /* 0x000000150f0f7221 */ /* 0x000fce0000010000 */
.L_x_103:
[----:B------:R-:W-:Y:S05]  /*4a20*/  BSYNC B0 ;  /* 0x0000000000007941 */ /* 0x000fea0003800000 */
.L_x_102:
[----:B------:R-:W-:-:S13]  /*4a30*/  ISETP.NE.AND P6, PT, R57, 0x1, PT ;  /* 0x000000013900780c */ /* 0x000fda0003fc5270 */
[----:B------:R-:W-:Y:S05]  /*4a40*/  @!P6 BRA `(.L_x_94) ;  /* 0x00000000003ce947 */ /* 0x000fea0003800000 */
[----:B------:R-:W-:-:S04]  /*4a50*/  IADD3 R39, R34, 0x1, RZ ;  /* 0x0000000122277810 */ /* 0x000fc80007ffe0ff */
[----:B------:R-:W-:-:S13]  /*4a60*/  ISETP.EQ.OR P6, PT, R39, UR14, P0 ;  /* 0x0000000e27007c0c */ /* 0x000fda00087c2670 */
[----:B------:R-:W-:-:S04]  /*4a70*/  @!P6 IMAD R39, R39, R3, R0 ;  /* 0x000000032727e224 */ /* 0x000fc800078e0200 */
[----:B------:R-:W-:-:S05]  /*4a80*/  @!P6 IMAD.WIDE.U32 R38, R39, 0x8, R36 ;  /* 0x000000082726e825 */ /* 0x000fca00078e0024 */
[----:B------:R-:W2:Y:S02]  /*4a90*/  @!P6 LDG.E.64 R20, desc[UR12][R38.64] ;  /* 0x0000000c2614e981 */ /* 0x000ea4000c1e1b00 */
[----:B--2---:R-:W-:Y:S01]  /*4aa0*/  @!P6 FADD.FTZ R15, R15, R21 ;  /* 0x000000150f0fe221 */ /* 0x004fe20000010000 */
[----:B------:R-:W-:Y:S01]  /*4ab0*/  IADD3 R21, R34, 0x2, RZ ;  /* 0x0000000222157810 */ /* 0x000fe20007ffe0ff */
[----:B------:R-:W-:-:S03]  /*4ac0*/  @!P6 FADD.FTZ R14, R14, R20 ;  /* 0x000000140e0ee221 */ /* 0x000fc60000010000 */
[----:B------:R-:W-:-:S04]  /*4ad0*/  ISETP.EQ.OR P6, PT, R21, UR14, P0 ;  /* 0x0000000e15007c0c */ /* 0x000fc800087c2670 */
[----:B------:R-:W-:-:S13]  /*4ae0*/  ISETP.EQ.OR P6, PT, R57, 0x2, P6 ;  /* 0x000000023900780c */ /* 0x000fda00037c2670 */
[----:B------:R-:W-:-:S04]  /*4af0*/  @!P6 IMAD R21, R21, R3, R0 ;  /* 0x000000031515e224 */ /* 0x000fc800078e0200 */
[----:B------:R-:W-:-:S06]  /*4b00*/  @!P6 IMAD.WIDE.U32 R20, R21, 0x8, R36 ;  /* 0x000000081514e825 */ /* 0x000fcc00078e0024 */
[----:B------:R-:W2:Y:S02]  /*4b10*/  @!P6 LDG.E.64 R20, desc[UR12][R20.64] ;  /* 0x0000000c1414e981 */ /* 0x000ea4000c1e1b00 */
[----:B--2---:R-:W-:Y:S01]  /*4b20*/  @!P6 FADD.FTZ R14, R14, R20 ;  /* 0x000000140e0ee221 */ /* 0x004fe20000010000 */
[----:B------:R-:W-:-:S07]  /*4b30*/  @!P6 FADD.FTZ R15, R15, R21 ;  /* 0x000000150f0fe221 */ /* 0x000fce0000010000 */
.L_x_94:
[----:B------:R-:W0:Y:S01]  /*4b40*/  S2UR UR9, SR_CgaCtaId ;  /* 0x00000000000979c3 */ /* 0x000e220000008800 */
[----:B------:R-:W-:Y:S01]  /*4b50*/  UMOV UR8, 0x400 ;  /* 0x0000040000087882 */ /* 0x000fe20000000000 */
[----:B------:R-:W-:Y:S01]  /*4b60*/  LOP3.LUT P6, RZ, R59, 0x4, RZ, 0xc0, !PT ;  /* 0x000000043bff7812 */ /* 0x000fe200078cc0ff */
[----:B------:R-:W-:Y:S01]  /*4b70*/  IMAD.WIDE.U32 R34, R60, -0x55555555, RZ ;  /* 0xaaaaaaab3c227825 */ /* 0x000fe200078e00ff */
[----:B------:R-:W-:Y:S02]  /*4b80*/  SHF.L.U32 R52, R52, 0x10, RZ ;  /* 0x0000001034347819 */ /* 0x000fe400000006ff */
[----:B------:R-:W-:Y:S02]  /*4b90*/  SHF.L.U32 R51, R51, 0x10, RZ ;  /* 0x0000001033337819 */ /* 0x000fe400000006ff */
[----:B------:R-:W1:Y:S01]  /*4ba0*/  LDC R33, c[0x0][0x2ac] ;  /* 0x0000ab00ff217b82 */ /* 0x000e620000000800 */
[----:B------:R-:W-:Y:S01]  /*4bb0*/  SHF.R.U32.HI R34, RZ, 0x3, R35 ;  /* 0x00000003ff227819 */ /* 0x000fe20000011623 */
[----:B------:R-:W-:Y:S01]  /*4bc0*/  FADD.FTZ R52, R52, -UR11 ;  /* 0x8000000b34347e21 */ /* 0x000fe20008010000 */
[----:B------:R-:W-:-:S02]  /*4bd0*/  SHF.L.U32 R35, R7, 0x10, RZ ;  /* 0x0000001007237819 */ /* 0x000fc400000006ff */
[----:B------:R-:W-:Y:S02]  /*4be0*/  SHF.L.U32 R18, R18, 0x10, RZ ;  /* 0x0000001012127819 */ /* 0x000fe400000006ff */
[----:B------:R-:W-:Y:S01]  /*4bf0*/  SHF.L.U32 R53, R53, 0x10, RZ ;  /* 0x0000001035357819 */ /* 0x000fe200000006ff */
[----:B------:R-:W-:Y:S01]  /*4c00*/  FADD.FTZ R38, R35, -UR11 ;  /* 0x8000000b23267e21 */ /* 0x000fe20008010000 */
[----:B------:R-:W-:Y:S01]  /*4c10*/  SHF.L.U32 R32, R32, 0x10, RZ ;  /* 0x0000001020207819 */ /* 0x000fe200000006ff */
[----:B------:R-:W-:Y:S02]  /*4c20*/  FMUL.FTZ R35, R52, UR10 ;  /* 0x0000000a34237c20 */ /* 0x000fe40008410000 */
[----:B------:R-:W-:Y:S01]  /*4c30*/  FMUL.FTZ R38, R38, UR10 ;  /* 0x0000000a26267c20 */ /* 0x000fe20008410000 */
[----:B0-----:R-:W-:-:S09]  /*4c40*/  ULEA UR8, UR9, UR8, 0x18 ;  /* 0x0000000809087291 */ /* 0x001fd2000f8ec03f */
[----:B------:R-:W-:Y:S01]  /*4c50*/  @!P0 STS.64 [UR8+0x78], R14 ;  /* 0x0000780eff008988 */ /* 0x000fe20008000a08 */
[----:B------:R-:W-:Y:S06]  /*4c60*/  BAR.SYNC.DEFER_BLOCKING 0x0 ;  /* 0x0000000000007b1d */ /* 0x000fec0000010000 */
[----:B------:R-:W0:Y:S01]  /*4c70*/  LDS.64 R20, [UR8+0x78] ;  /* 0x00007808ff147984 */ /* 0x000e220008000a00 */
[----:B------:R-:W-:Y:S02]  /*4c80*/  ULDC UR8, c[0x0][0x2bc] ;  /* 0x0000af0000087ab9 */ /* 0x000fe40000000800 */
[----:B0-----:R-:W-:Y:S01]  /*4c90*/  FMUL.FTZ R7, R20, UR8 ;  /* 0x0000000814077c20 */ /* 0x001fe20008410000 */
[----:B------:R-:W-:Y:S01]  /*4ca0*/  FMUL.FTZ R36, R21, UR8 ;  /* 0x0000000815247c20 */ /* 0x000fe20008410000 */
[----:B-1----:R-:W-:Y:S06]  /*4cb0*/  @!P6 BRA `(.L_x_104) ;  /* 0x000000000048e947 */ /* 0x002fec0003800000 */
        /* <DEDUP_REMOVED lines=10> */
[----:B0-----:R-:W-:Y:S01]  /*4d60*/  FMUL.FTZ R18, R18, R39 ;  /* 0x0000002712127220 */ /* 0x001fe20000410000 */
[----:B-1----:R-:W-:Y:S01]  /*4d70*/  FMUL.FTZ R51, R51, R52 ;  /* 0x0000003433337220 */ /* 0x002fe20000410000 */
[----:B------:R-:W-:Y:S01]  /*4d80*/  FADD.FTZ R61, -R52, 1 ;  /* 0x3f800000343d7421 */ /* 0x000fe20000010100 */
[----:B------:R-:W-:-:S03]  /*4d90*/  FADD.FTZ R52, -R39, 1 ;  /* 0x3f80000027347421 */ /* 0x000fc60000010100 */
[----:B------:R-:W-:Y:S01]  /*4da0*/  FFMA.FTZ R14, R14, R61, 1 ;  /* 0x3f8000000e0e7423 */ /* 0x000fe2000001003d */
[----:B------:R-:W-:-:S03]  /*4db0*/  FFMA.FTZ R15, R15, R52, 1 ;  /* 0x3f8000000f0f7423 */ /* 0x000fc60000010034 */
[----:B------:R-:W-:Y:S01]  /*4dc0*/  FMUL.FTZ R51, R51, R14 ;  /* 0x0000000e33337220 */ /* 0x000fe20000410000 */
[----:B------:R-:W-:-:S07]  /*4dd0*/  FMUL.FTZ R18, R18, R15 ;  /* 0x0000000f12127220 */ /* 0x000fce0000410000 */
.L_x_104:
[----:B------:R-:W-:Y:S01]  /*4de0*/  LOP3.LUT P0, RZ, R59, 0x2, RZ, 0xc0, !PT ;  /* 0x000000023bff7812 */ /* 0x000fe2000780c0ff */
[----:B------:R-:W-:-:S12]  /*4df0*/  BSSY B0, `(.L_x_105) ;  /* 0x0000014000007945 */ /* 0x000fd80003800000 */
[----:B------:R-:W-:Y:S05]  /*4e00*/  @!P0 BRA `(.L_x_106) ;  /* 0x0000000000488947 */ /* 0x000fea0003800000 */
[----:B------:R-:W-:Y:S01]  /*4e10*/  ULDC.64 UR8, c[0x0][0x288] ;  /* 0x0000a20000087ab9 */ /* 0x000fe20000000a00 */
[----:B------:R-:W-:Y:S01]  /*4e20*/  MOV R14, R62 ;  /* 0x0000003e000e7202 */ /* 0x000fe20000000f00 */
[----:B------:R-:W-:Y:S01]  /*4e30*/  IMAD R21, R5, UR8, RZ ;  /* 0x0000000805157c24 */ /* 0x000fe2000f8e02ff */
[----:B------:R-:W-:-:S03]  /*4e40*/  MOV R15, R65 ;  /* 0x00000041000f7202 */ /* 0x000fc60000000f00 */
[C---:B------:R-:W-:Y:S02]  /*4e50*/  IMAD R21, R58.reuse, UR9, R21 ;  /* 0x000000093a157c24 */ /* 0x040fe4000f8e0215 */
[----:B------:R-:W-:Y:S01]  /*4e60*/  IMAD.WIDE.U32 R14, R58, UR8, R14 ;  /* 0x000000083a0e7c25 */ /* 0x000fe2000f8e000e */
[----:B------:R-:W-:-:S04]  /*4e70*/  ULDC.64 UR8, c[0x0][0x210] ;  /* 0x0000840000087ab9 */ /* 0x000fc80000000a00 */
[----:B------:R-:W-:Y:S01]  /*4e80*/  IADD3 R21, R15, R21, RZ ;  /* 0x000000150f157210 */ /* 0x000fe20007ffe0ff */
[----:B------:R-:W-:Y:S01]  /*4e90*/  FFMA.FTZ R15, R7, R38, R36 ;  /* 0x00000026070f7223 */ /* 0x000fe20000010024 */
[----:B------:R-:W-:-:S03]  /*4ea0*/  LEA R20, P0, R14, UR8, 0x1 ;  /* 0x000000080e147c11 */ /* 0x000fc6000f8008ff */
[----:B------:R-:W-:Y:S01]  /*4eb0*/  FFMA.FTZ R18, R18, R11, -R15 ;  /* 0x0000000b12127223 */ /* 0x000fe2000001080f */
[----:B------:R-:W-:Y:S01]  /*4ec0*/  LEA.HI.X R21, R14, UR9, R21, 0x1, P0 ;  /* 0x000000090e157c11 */ /* 0x000fe200080f0c15 */
[----:B------:R-:W-:-:S04]  /*4ed0*/  FFMA.FTZ R14, R7, R35, R36 ;  /* 0x00000023070e7223 */ /* 0x000fc80000010024 */
[----:B------:R-:W-:-:S04]  /*4ee0*/  FFMA.FTZ R14, R51, R10, -R14 ;  /* 0x0000000a330e7223 */ /* 0x000fc8000001080e */
[----:B------:R-:W-:Y:S01]  /*4ef0*/  FMUL.FTZ R15, R14, UR10 ;  /* 0x0000000a0e0f7c20 */ /* 0x000fe20008410000 */
[----:B------:R-:W-:-:S05]  /*4f00*/  FMUL.FTZ R14, R18, UR10 ;  /* 0x0000000a120e7c20 */ /* 0x000fca0008410000 */
[----:B------:R-:W-:-:S05]  /*4f10*/  F2FP.BF16.F32.PACK_AB R15, R14, R15 ;  /* 0x0000000f0e0f723e */ /* 0x000fca00000010ff */
[----:B------:R0:W-:Y:S02]  /*4f20*/  STG.E desc[UR12][R20.64], R15 ;  /* 0x0000000f14007986 */ /* 0x0001e4000c10190c */
.L_x_106:
[----:B------:R-:W-:Y:S05]  /*4f30*/  BSYNC B0 ;  /* 0x0000000000007941 */ /* 0x000fea0003800000 */
.L_x_105:
[----:B------:R-:W-:Y:S01]  /*4f40*/  LOP3.LUT P6, RZ, R59, 0x4, RZ, 0xc0, !PT ;  /* 0x000000043bff7812 */ /* 0x000fe200078cc0ff */
[----:B------:R-:W-:Y:S01]  /*4f50*/  FADD.FTZ R32, R32, -UR11 ;  /* 0x8000000b20207e21 */ /* 0x000fe20008010000 */
[----:B------:R-:W-:Y:S01]  /*4f60*/  SHF.L.U32 R18, R31, 0x10, RZ ;  /* 0x000000101f127819 */ /* 0x000fe200000006ff */
[----:B------:R-:W-:Y:S01]  /*4f70*/  FADD.FTZ R31, R53, -UR11 ;  /* 0x8000000b351f7e21 */ /* 0x000fe20008010000 */
[----:B------:R-:W-:Y:S01]  /*4f80*/  SHF.L.U32 R35, R50, 0x10, RZ ;  /* 0x0000001032237819 */ /* 0x000fe200000006ff */
[----:B------:R-:W-:Y:S01]  /*4f90*/  FMUL.FTZ R32, R32, UR10 ;  /* 0x0000000a20207c20 */ /* 0x000fe20008410000 */
[----:B------:R-:W-:Y:S01]  /*4fa0*/  SHF.L.U32 R48, R48, 0x10, RZ ;  /* 0x0000001030307819 */ /* 0x000fe200000006ff */
[----:B------:R-:W-:Y:S01]  /*4fb0*/  FMUL.FTZ R31, R31, UR10 ;  /* 0x0000000a1f1f7c20 */ /* 0x000fe20008410000 */
[----:B------:R-:W-:-:S05]  /*4fc0*/  SHF.L.U32 R30, R30, 0x10, RZ ;  /* 0x000000101e1e7819 */ /* 0x000fca00000006ff */
[----:B------:R-:W-:Y:S05]  /*4fd0*/  @!P6 BRA `(.L_x_107) ;  /* 0x000000000048e947 */ /* 0x000fea0003800000 */
[----:B0-----:R-:W-:Y:S01]  /*4fe0*/  FFMA.FTZ R15, R32, R11, R13 ;  /* 0x0000000b200f7223 */ /* 0x001fe2000001000d */
        /* <DEDUP_REMOVED lines=17> */
.L_x_107:
[----:B------:R-:W-:Y:S04]  /*5100*/  BSSY B0, `(.L_x_108) ;  /* 0x0000016000007945 */ /* 0x000fe80003800000 */
[----:B------:R-:W-:Y:S05]  /*5110*/  @!P5 BRA `(.L_x_109) ;  /* 0x000000000050d947 */ /* 0x000fea0003800000 */
[----:B0-----:R-:W-:Y:S01]  /*5120*/  IADD3 R21, R58, 0x20, RZ ;  /* 0x000000203a157810 */ /* 0x001fe20007ffe0ff */
[----:B------:R-:W-:Y:S01]  /*5130*/  ULDC.64 UR8, c[0x0][0x288] ;  /* 0x0000a20000087ab9 */ /* 0x000fe20000000a00 */
[----:B------:R-:W-:Y:S02]  /*5140*/  MOV R14, R62 ;  /* 0x0000003e000e7202 */ /* 0x000fe40000000f00 */
[----:B------:R-:W-:Y:S02]  /*5150*/  SHF.R.S32.HI R20, RZ, 0x1f, R21 ;  /* 0x0000001fff147819 */ /* 0x000fe40000011415 */
[----:B------:R-:W-:-:S03]  /*5160*/  MOV R15, R65 ;  /* 0x00000041000f7202 */ /* 0x000fc60000000f00 */
[----:B------:R-:W-:Y:S02]  /*5170*/  IMAD R20, R20, UR8, RZ ;  /* 0x0000000814147c24 */ /* 0x000fe4000f8e02ff */
[----:B------:R-:W-:-:S04]  /*5180*/  IMAD.WIDE.U32 R14, R21, UR8, R14 ;  /* 0x00000008150e7c25 */ /* 0x000fc8000f8e000e */
[----:B------:R-:W-:Y:S01]  /*5190*/  IMAD R21, R21, UR9, R20 ;  /* 0x0000000915157c24 */ /* 0x000fe2000f8e0214 */
[----:B------:R-:W-:Y:S02]  /*51a0*/  ULDC.64 UR8, c[0x0][0x210] ;  /* 0x0000840000087ab9 */ /* 0x000fe40000000a00 */
[----:B------:R-:W-:Y:S02]  /*51b0*/  LEA R20, P0, R14, UR8, 0x1 ;  /* 0x000000080e147c11 */ /* 0x000fe4000f8008ff */
[----:B------:R-:W-:Y:S01]  /*51c0*/  IADD3 R21, R15, R21, RZ ;  /* 0x000000150f157210 */ /* 0x000fe20007ffe0ff */
[----:B------:R-:W-:-:S03]  /*51d0*/  FFMA.FTZ R15, R7, R32, R36 ;  /* 0x00000020070f7223 */ /* 0x000fc60000010024 */
[----:B------:R-:W-:Y:S01]  /*51e0*/  LEA.HI.X R21, R14, UR9, R21, 0x1, P0 ;  /* 0x000000090e157c11 */ /* 0x000fe200080f0c15 */
[----:B------:R-:W-:Y:S01]  /*51f0*/  FFMA.FTZ R14, R7, R31, R36 ;  /* 0x0000001f070e7223 */ /* 0x000fe20000010024 */
[----:B------:R-:W-:-:S03]  /*5200*/  FFMA.FTZ R18, R18, R11, -R15 ;  /* 0x0000000b12127223 */ /* 0x000fc6000001080f */
[----:B------:R-:W-:-:S04]  /*5210*/  FFMA.FTZ R14, R35, R10, -R14 ;  /* 0x0000000a230e7223 */ /* 0x000fc8000001080e */
[----:B------:R-:W-:Y:S01]  /*5220*/  FMUL.FTZ R15, R14, UR10 ;  /* 0x0000000a0e0f7c20 */ /* 0x000fe20008410000 */
[----:B------:R-:W-:-:S05]  /*5230*/  FMUL.FTZ R14, R18, UR10 ;  /* 0x0000000a120e7c20 */ /* 0x000fca0008410000 */
[----:B------:R-:W-:-:S05]  /*5240*/  F2FP.BF16.F32.PACK_AB R15, R14, R15 ;  /* 0x0000000f0e0f723e */ /* 0x000fca00000010ff */
[----:B------:R1:W-:Y:S02]  /*5250*/  STG.E desc[UR12][R20.64], R15 ;  /* 0x0000000f14007986 */ /* 0x0003e4000c10190c */
.L_x_109:
[----:B------:R-:W-:Y:S05]  /*5260*/  BSYNC B0 ;  /* 0x0000000000007941 */ /* 0x000fea0003800000 */
.L_x_108:
[----:B------:R-:W-:Y:S01]  /*5270*/  FADD.FTZ R48, R48, -UR11 ;  /* 0x8000000b30307e21 */ /* 0x000fe20008010000 */
[----:B------:R-:W-:Y:S01]  /*5280*/  FADD.FTZ R30, R30, -UR11 ;  /* 0x8000000b1e1e7e21 */ /* 0x000fe20008010000 */
[----:B------:R-:W-:Y:S02]  /*5290*/  SHF.L.U32 R47, R47, 0x10, RZ ;  /* 0x000000102f2f7819 */ /* 0x000fe400000006ff */
[----:B------:R-:W-:Y:S01]  /*52a0*/  SHF.L.U32 R18, R29, 0x10, RZ ;  /* 0x000000101d127819 */ /* 0x000fe200000006ff */
[----:B------:R-:W-:Y:S01]  /*52b0*/  FMUL.FTZ R37, R48, UR10 ;  /* 0x0000000a30257c20 */ /* 0x000fe20008410000 */
[----:B------:R-:W-:Y:S01]  /*52c0*/  SHF.L.U32 R49, R49, 0x10, RZ ;  /* 0x0000001031317819 */ /* 0x000fe200000006ff */
[----:B------:R-:W-:Y:S01]  /*52d0*/  FMUL.FTZ R38, R30, UR10 ;  /* 0x0000000a1e267c20 */ /* 0x000fe20008410000 */
[----:B------:R-:W-:Y:S01]  /*52e0*/  SHF.L.U32 R28, R28, 0x10, RZ ;  /* 0x000000101c1c7819 */ /* 0x000fe200000006ff */
[----:B------:R-:W-:Y:S06]  /*52f0*/  @!P6 BRA `(.L_x_110) ;  /* 0x000000000048e947 */ /* 0x000fec0003800000 */
[----:B01----:R-:W-:Y:S01]  /*5300*/  FFMA.FTZ R15, R38, R11, R13 ;  /* 0x0000000b260f7223 */ /* 0x003fe2000001000d */
        /* <DEDUP_REMOVED lines=17> */
.L_x_110:
[----:B------:R-:W-:Y:S04]  /*5420*/  BSSY B0, `(.L_x_111) ;  /* 0x0000016000007945 */ /* 0x000fe80003800000 */
[----:B------:R-:W-:Y:S05]  /*5430*/  @!P4 BRA `(.L_x_112) ;  /* 0x000000000050c947 */ /* 0x000fea0003800000 */
[----:B01----:R-:W-:Y:S01]  /*5440*/  IADD3 R21, R58, 0x40, RZ ;  /* 0x000000403a157810 */ /* 0x003fe20007ffe0ff */
        /* <DEDUP_REMOVED lines=19> */
.L_x_112:
[----:B------:R-:W-:Y:S05]  /*5580*/  BSYNC B0 ;  /* 0x0000000000007941 */ /* 0x000fea0003800000 */
.L_x_111:
        /* <DEDUP_REMOVED lines=9> */
[----:B------:R-:W-:Y:S01]  /*5620*/  FFMA.FTZ R14, R49, R10, R12 ;  /* 0x0000000a310e7223 */ /* 0x000fe2000001000c */
[----:B012---:R-:W-:-:S03]  /*5630*/  FFMA.FTZ R15, R38, R11, R13 ;  /* 0x0000000b260f7223 */ /* 0x007fc6000001000d */
        /* <DEDUP_REMOVED lines=16> */
.L_x_113:
[----:B------:R-:W-:Y:S04]  /*5740*/  BSSY B0, `(.L_x_114) ;  /* 0x0000016000007945 */ /* 0x000fe80003800000 */
[----:B------:R-:W-:Y:S05]  /*5750*/  @!P3 BRA `(.L_x_115) ;  /* 0x000000000050b947 */ /* 0x000fea0003800000 */
[----:B012---:R-:W-:Y:S01]  /*5760*/  IADD3 R21, R58, 0x60, RZ ;  /* 0x000000603a157810 */ /* 0x007fe20007ffe0ff */
        /* <DEDUP_REMOVED lines=19> */
.L_x_115:
[----:B------:R-:W-:Y:S05]  /*58a0*/  BSYNC B0 ;  /* 0x0000000000007941 */ /* 0x000fea0003800000 */
.L_x_114:
        /* <DEDUP_REMOVED lines=9> */
[----:B0123--:R-:W-:Y:S01]  /*5940*/  FFMA.FTZ R15, R30, R11, R13 ;  /* 0x0000000b1e0f7223 */ /* 0x00ffe2000001000d */
        /* <DEDUP_REMOVED lines=17> */
.L_x_116:
[----:B------:R-:W-:Y:S04]  /*5a60*/  BSSY B0, `(.L_x_117) ;  /* 0x0000016000007945 */ /* 0x000fe80003800000 */
[----:B------:R-:W-:Y:S05]  /*5a70*/  @!P2 BRA `(.L_x_118) ;  /* 0x000000000050a947 */ /* 0x000fea0003800000 */
[----:B0123--:R-:W-:Y:S01]  /*5a80*/  IADD3 R15, R58, 0x80, RZ ;  /* 0x000000803a0f7810 */ /* 0x00ffe20007ffe0ff */
        /* <DEDUP_REMOVED lines=14> */
[----:B------:R-:W-:Y:S01]  /*5b70*/  FFMA.FTZ R20, R43, R10, -R20 ;  /* 0x0000000a2b147223 */ /* 0x000fe20000010814 */
[----:B------:R-:W-:-:S03]  /*5b80*/  FMUL.FTZ R18, R18, UR10 ;  /* 0x0000000a12127c20 */ /* 0x000fc60008410000 */
[----:B------:R-:W-:-:S05]  /*5b90*/  FMUL.FTZ R21, R20, UR10 ;  /* 0x0000000a14157c20 */ /* 0x000fca0008410000 */
[----:B------:R-:W-:-:S05]  /*5ba0*/  F2FP.BF16.F32.PACK_AB R21, R18, R21 ;  /* 0x000000151215723e */ /* 0x000fca00000010ff */
[----:B------:R4:W-:Y:S02]  /*5bb0*/  STG.E desc[UR12][R14.64], R21 ;  /* 0x000000150e007986 */ /* 0x0009e4000c10190c */
.L_x_118:
[----:B------:R-:W-:Y:S05]  /*5bc0*/  BSYNC B0 ;  /* 0x0000000000007941 */ /* 0x000fea0003800000 */
.L_x_117:
[----:B------:R-:W-:Y:S01]  /*5bd0*/  FADD.FTZ R45, R45, -UR11 ;  /* 0x8000000b2d2d7e21 */ /* 0x000fe20008010000 */
[----:B------:R-:W-:Y:S01]  /*5be0*/  FADD.FTZ R24, R24, -UR11 ;  /* 0x8000000b18187e21 */ /* 0x000fe20008010000 */
[----:B------:R-:W-:Y:S01]  /*5bf0*/  IMAD R33, R33, UR14, R34 ;  /* 0x0000000e21217c24 */ /* 0x000fe2000f8e0222 */
[----:B------:R-:W-:Y:S01]  /*5c00*/  SHF.L.U32 R25, R42, 0x10, RZ ;  /* 0x000000102a197819 */ /* 0x000fe200000006ff */
[----:B------:R-:W-:Y:S01]  /*5c10*/  FMUL.FTZ R45, R45, UR10 ;  /* 0x0000000a2d2d7c20 */ /* 0x000fe20008410000 */
[----:B------:R-:W-:Y:S01]  /*5c20*/  SHF.L.U32 R18, R23, 0x10, RZ ;  /* 0x0000001017127819 */ /* 0x000fe200000006ff */
[----:B------:R-:W-:Y:S01]  /*5c30*/  FMUL.FTZ R30, R24, UR10 ;  /* 0x0000000a181e7c20 */ /* 0x000fe20008410000 */
[----:B------:R-:W-:Y:S01]  /*5c40*/  SHF.L.U32 R40, R40, 0x10, RZ ;  /* 0x0000001028287819 */ /* 0x000fe200000006ff */
[----:B------:R-:W-:Y:S06]  /*5c50*/  @!P6 BRA `(.L_x_119) ;  /* 0x000000000048e947 */ /* 0x000fec0003800000 */
[----:B----4-:R-:W-:Y:S01]  /*5c60*/  FFMA.FTZ R14, R45, R10, R12 ;  /* 0x0000000a2d0e7223 */ /* 0x010fe2000001000c */
[----:B0123--:R-:W-:-:S03]  /*5c70*/  FFMA.FTZ R15, R30, R11, R13 ;  /* 0x0000000b1e0f7223 */ /* 0x00ffc6000001000d */
        /* <DEDUP_REMOVED lines=16> */
.L_x_119:
[----:B------:R-:W-:Y:S04]  /*5d80*/  BSSY B0, `(.L_x_120) ;  /* 0x0000016000007945 */ /* 0x000fe80003800000 */
[----:B------:R-:W-:Y:S05]  /*5d90*/  @!P1 BRA `(.L_x_121) ;  /* 0x0000000000509947 */ /* 0x000fea0003800000 */
[----:B------:R-:W-:Y:S01]  /*5da0*/  IADD3 R24, R58, 0xa0, RZ ;  /* 0x000000a03a187810 */ /* 0x000fe20007ffe0ff */
[----:B------:R-:W-:Y:S01]  /*5db0*/  ULDC.64 UR8, c[0x0][0x288] ;  /* 0x0000a20000087ab9 */ /* 0x000fe20000000a00 */
[----:B----4-:R-:W-:Y:S02]  /*5dc0*/  MOV R14, R62 ;  /* 0x0000003e000e7202 */ /* 0x010fe40000000f00 */
[----:B------:R-:W-:Y:S02]  /*5dd0*/  SHF.R.S32.HI R23, RZ, 0x1f, R24 ;  /* 0x0000001fff177819 */ /* 0x000fe40000011418 */
[----:B0123--:R-:W-:-:S03]  /*5de0*/  MOV R15, R65 ;  /* 0x00000041000f7202 */ /* 0x00ffc60000000f00 */
        /* <DEDUP_REMOVED lines=15> */
.L_x_121:
[----:B------:R-:W-:Y:S05]  /*5ee0*/  BSYNC B0 ;  /* 0x0000000000007941 */ /* 0x000fea0003800000 */
.L_x_120:
[----:B------:R-:W-:Y:S01]  /*5ef0*/  SHF.L.U32 R22, R22, 0x10, RZ ;  /* 0x0000001016167819 */ /* 0x000fe200000006ff */
[----:B------:R-:W-:Y:S01]  /*5f00*/  FADD.FTZ R40, R40, -UR11 ;  /* 0x8000000b28287e21 */ /* 0x000fe20008010000 */
[----:B------:R-:W-:Y:S01]  /*5f10*/  IADD3 R33, R33, 0xc0, RZ ;  /* 0x000000c021217810 */ /* 0x000fe20007ffe0ff */
[----:B------:R-:W-:Y:S01]  /*5f20*/  ULDC.64 UR8, c[0x0][0x290] ;  /* 0x0000a40000087ab9 */ /* 0x000fe20000000a00 */
[----:B------:R-:W-:Y:S01]  /*5f30*/  SHF.L.U32 R23, R8, 0x10, RZ ;  /* 0x0000001008177819 */ /* 0x000fe200000006ff */
[----:B------:R-:W-:Y:S01]  /*5f40*/  FADD.FTZ R22, R22, -UR11 ;  /* 0x8000000b16167e21 */ /* 0x000fe20008010000 */
[----:B------:R-:W-:Y:S01]  /*5f50*/  SHF.L.U32 R24, R19, 0x10, RZ ;  /* 0x0000001013187819 */ /* 0x000fe200000006ff */
[----:B------:R-:W-:Y:S01]  /*5f60*/  FMUL.FTZ R29, R40, UR10 ;  /* 0x0000000a281d7c20 */ /* 0x000fe20008410000 */
[----:B------:R-:W-:Y:S01]  /*5f70*/  SHF.R.S32.HI R26, RZ, 0x1f, R33 ;  /* 0x0000001fff1a7819 */ /* 0x000fe20000011421 */
[----:B------:R-:W-:Y:S01]  /*5f80*/  FMUL.FTZ R22, R22, UR10 ;  /* 0x0000000a16167c20 */ /* 0x000fe20008410000 */
[----:B------:R-:W-:Y:S06]  /*5f90*/  @!P6 BRA `(.L_x_122) ;  /* 0x000000000048e947 */ /* 0x000fec0003800000 */
[----:B------:R-:W-:Y:S01]  /*5fa0*/  FFMA.FTZ R8, R29, R10, R12 ;  /* 0x0000000a1d087223 */ /* 0x000fe2000001000c */
[----:B0---4-:R-:W-:-:S03]  /*5fb0*/  FFMA.FTZ R14, R22, R11, R13 ;  /* 0x0000000b160e7223 */ /* 0x011fc6000001000d */
[----:B-123--:R-:W-:Y:S01]  /*5fc0*/  FMUL.FTZ R15, R8, -1.4426950216293334961 ;  /* 0xbfb8aa3b080f7820 */ /* 0x00efe20000410000 */
        /* <DEDUP_REMOVED lines=15> */
.L_x_122:
[----:B------:R-:W-:Y:S01]  /*60c0*/  ISETP.GE.U32.AND P0, PT, R33, UR8, PT ;  /* 0x0000000821007c0c */ /* 0x000fe2000bf06070 */
[----:B------:R-:W-:Y:S01]  /*60d0*/  BSSY B0, `(.L_x_123) ;  /* 0x000001a000007945 */ /* 0x000fe20003800000 */
[----:B------:R-:W-:Y:S02]  /*60e0*/  IADD3 R8, R58, 0xe0, RZ ;  /* 0x000000e03a087810 */ /* 0x000fe40007ffe0ff */
[----:B------:R-:W-:Y:S02]  /*60f0*/  ISETP.GE.AND.EX P0, PT, R26, UR9, PT, P0 ;  /* 0x000000091a007c0c */ /* 0x000fe4000bf06300 */
[----:B------:R-:W-:Y:S02]  /*6100*/  SHF.R.S32.HI R18, RZ, 0x1f, R8 ;  /* 0x0000001fff127819 */ /* 0x000fe40000011408 */
[----:B------:R-:W-:-:S13]  /*6110*/  ISETP.LT.U32.AND P0, PT, R60, 0x180, !P0 ;  /* 0x000001803c00780c */ /* 0x000fda0004701070 */
[----:B------:R-:W-:Y:S05]  /*6120*/  @!P0 BRA `(.L_x_124) ;  /* 0x0000000000508947 */ /* 0x000fea0003800000 */
[----:B------:R-:W-:Y:S01]  /*6130*/  IADD3 R25, R58, 0xc0, RZ ;  /* 0x000000c03a197810 */ /* 0x000fe20007ffe0ff */
[----:B------:R-:W-:Y:S01]  /*6140*/  ULDC.64 UR16, c[0x0][0x288] ;  /* 0x0000a20000107ab9 */ /* 0x000fe20000000a00 */
[----:B0---4-:R-:W-:Y:S02]  /*6150*/  MOV R14, R62 ;  /* 0x0000003e000e7202 */ /* 0x011fe40000000f00 */
[----:B------:R-:W-:Y:S02]  /*6160*/  SHF.R.S32.HI R19, RZ, 0x1f, R25 ;  /* 0x0000001fff137819 */ /* 0x000fe40000011419 */
[----:B-123--:R-:W-:-:S03]  /*6170*/  MOV R15, R65 ;  /* 0x00000041000f7202 */ /* 0x00efc60000000f00 */
[----:B------:R-:W-:Y:S02]  /*6180*/  IMAD R19, R19, UR16, RZ ;  /* 0x0000001013137c24 */ /* 0x000fe4000f8e02ff */
[----:B------:R-:W-:-:S04]  /*6190*/  IMAD.WIDE.U32 R20, R25, UR16, R14 ;  /* 0x0000001019147c25 */ /* 0x000fc8000f8e000e */
[----:B------:R-:W-:Y:S01]  /*61a0*/  IMAD R19, R25, UR17, R19 ;  /* 0x0000001119137c24 */ /* 0x000fe2000f8e0213 */
[----:B------:R-:W-:Y:S02]  /*61b0*/  ULDC.64 UR16, c[0x0][0x210] ;  /* 0x0000840000107ab9 */ /* 0x000fe40000000a00 */
[----:B------:R-:W-:Y:S02]  /*61c0*/  LEA R14, P0, R20, UR16, 0x1 ;  /* 0x00000010140e7c11 */ /* 0x000fe4000f8008ff */
[----:B------:R-:W-:-:S04]  /*61d0*/  IADD3 R19, R21, R19, RZ ;  /* 0x0000001315137210 */ /* 0x000fc80007ffe0ff */
[----:B------:R-:W-:Y:S01]  /*61e0*/  LEA.HI.X R15, R20, UR17, R19, 0x1, P0 ;  /* 0x00000011140f7c11 */ /* 0x000fe200080f0c13 */
[C-C-:B------:R-:W-:Y:S01]  /*61f0*/  FFMA.FTZ R20, R7.reuse, R29, R36.reuse ;  /* 0x0000001d07147223 */ /* 0x140fe20000010024 */
[----:B------:R-:W-:-:S03]  /*6200*/  FFMA.FTZ R19, R7, R22, R36 ;  /* 0x0000001607137223 */ /* 0x000fc60000010024 */
[----:B------:R-:W-:Y:S01]  /*6210*/  FFMA.FTZ R20, R23, R10, -R20 ;  /* 0x0000000a17147223 */ /* 0x000fe20000010814 */
[----:B------:R-:W-:-:S03]  /*6220*/  FFMA.FTZ R19, R24, R11, -R19 ;  /* 0x0000000b18137223 */ /* 0x000fc60000010813 */
[----:B------:R-:W-:Y:S01]  /*6230*/  FMUL.FTZ R20, R20, UR10 ;  /* 0x0000000a14147c20 */ /* 0x000fe20008410000 */
[----:B------:R-:W-:-:S05]  /*6240*/  FMUL.FTZ R19, R19, UR10 ;  /* 0x0000000a13137c20 */ /* 0x000fca0008410000 */
[----:B------:R-:W-:-:S05]  /*6250*/  F2FP.BF16.F32.PACK_AB R19, R19, R20 ;  /* 0x000000141313723e */ /* 0x000fca00000010ff */
[----:B------:R0:W-:Y:S02]  /*6260*/  STG.E desc[UR12][R14.64], R19 ;  /* 0x000000130e007986 */ /* 0x0001e4000c10190c */
.L_x_124:
[----:B------:R-:W-:Y:S05]  /*6270*/  BSYNC B0 ;  /* 0x0000000000007941 */ /* 0x000fea0003800000 */
.L_x_123:
[----:B------:R-:W-:Y:S02]  /*6280*/  SHF.L.U32 R41, R41, 0x10, RZ ;  /* 0x0000001029297819 */ /* 0x000fe400000006ff */
[----:B------:R-:W-:Y:S02]  /*6290*/  SHF.L.U32 R17, R17, 0x10, RZ ;  /* 0x0000001011117819 */ /* 0x000fe400000006ff */
[----:B------:R-:W-:Y:S01]  /*62a0*/  ISETP.GE.U32.AND P0, PT, R8, UR8, PT ;  /* 0x0000000808007c0c */ /* 0x000fe2000bf06070 */
[----:B------:R-:W-:Y:S01]  /*62b0*/  FADD.FTZ R41, R41, -UR11 ;  /* 0x8000000b29297e21 */ /* 0x000fe20008010000 */
[----:B------:R-:W-:Y:S01]  /*62c0*/  SHF.L.U32 R9, R9, 0x10, RZ ;  /* 0x0000001009097819 */ /* 0x000fe200000006ff */
[----:B------:R-:W-:Y:S01]  /*62d0*/  FADD.FTZ R17, R17, -UR11 ;  /* 0x8000000b11117e21 */ /* 0x000fe20008010000 */
[----:B------:R-:W-:Y:S01]  /*62e0*/  ISETP.GE.AND.EX P0, PT, R18, UR9, PT, P0 ;  /* 0x0000000912007c0c */ /* 0x000fe2000bf06300 */
[----:B------:R-:W-:Y:S01]  /*62f0*/  FMUL.FTZ R41, R41, UR10 ;  /* 0x0000000a29297c20 */ /* 0x000fe20008410000 */
[----:B------:R-:W-:Y:S01]  /*6300*/  SHF.L.U32 R16, R16, 0x10, RZ ;  /* 0x0000001010107819 */ /* 0x000fe200000006ff */
[----:B------:R-:W-:Y:S01]  /*6310*/  FMUL.FTZ R24, R17, UR10 ;  /* 0x0000000a11187c20 */ /* 0x000fe20008410000 */
[----:B------:R-:W-:Y:S01]  /*6320*/  ISETP.LT.U32.AND P0, PT, R60, 0x180, !P0 ;  /* 0x000001803c00780c */ /* 0x000fe20004701070 */
[----:B------:R-:W-:-:S12]  /*6330*/  @!P6 BRA `(.L_x_125) ;  /* 0x000000000048e947 */ /* 0x000fd80003800000 */
[----:B------:R-:W-:Y:S01]  /*6340*/  FFMA.FTZ R13, R24, R11, R13 ;  /* 0x0000000b180d7223 */ /* 0x000fe2000001000d */
[----:B------:R-:W-:-:S03]  /*6350*/  FFMA.FTZ R12, R41, R10, R12 ;  /* 0x0000000a290c7223 */ /* 0x000fc6000001000c */
[----:B------:R-:W-:Y:S01]  /*6360*/  FMUL.FTZ R17, R13, -1.4426950216293334961 ;  /* 0xbfb8aa3b0d117820 */ /* 0x000fe20000410000 */
[----:B0---4-:R-:W-:-:S05]  /*6370*/  FMUL.FTZ R14, R12, -1.4426950216293334961 ;  /* 0xbfb8aa3b0c0e7820 */ /* 0x011fca0000410000 */
[----:B------:R-:W0:Y:S08]  /*6380*/  MUFU.EX2 R17, R17 ;  /* 0x0000001100117308 */ /* 0x000e300000000800 */
[----:B------:R-:W1:Y:S01]  /*6390*/  MUFU.EX2 R14, R14 ;  /* 0x0000000e000e7308 */ /* 0x000e620000000800 */
[----:B0-----:R-:W-:-:S07]  /*63a0*/  FADD.FTZ R19, R17, 1 ;  /* 0x3f80000011137421 */ /* 0x001fce0000010000 */
[----:B------:R-:W0:Y:S01]  /*63b0*/  MUFU.RCP R19, R19 ;  /* 0x0000001300137308 */ /* 0x000e220000001000 */
[----:B-123--:R-:W-:-:S07]  /*63c0*/  FADD.FTZ R15, R14, 1 ;  /* 0x3f8000000e0f7421 */ /* 0x00efce0000010000 */
        /* <DEDUP_REMOVED lines=9> */
.L_x_125:
[----:B------:R-:W-:Y:S04]  /*6460*/  BSSY B0, `(.L_x_126) ;  /* 0x0000013000007945 */ /* 0x000fe80003800000 */
[----:B------:R-:W-:Y:S05]  /*6470*/  @!P0 BRA `(.L_x_127) ;  /* 0x0000000000448947 */ /* 0x000fea0003800000 */
        /* <DEDUP_REMOVED lines=17> */
.L_x_127:
[----:B------:R-:W-:Y:S05]  /*6590*/  BSYNC B0 ;  /* 0x0000000000007941 */ /* 0x000fea0003800000 */
.L_x_126:
[----:B------:R-:W-:Y:S01]  /*65a0*/  ULDC UR8, c[0x0][0x2a0] ;  /* 0x0000a80000087ab9 */ /* 0x000fe20000000800 */
[----:B------:R-:W-:Y:S01]  /*65b0*/  ULDC UR9, c[0x0][0x270] ;  /* 0x00009c0000097ab9 */ /* 0x000fe20000000800 */
[----:B------:R-:W-:Y:S01]  /*65c0*/  IADD3 R54, R3, R54, RZ ;  /* 0x0000003603367210 */ /* 0x000fe20007ffe0ff */
[----:B------:R-:W-:Y:S01]  /*65d0*/  UIMAD UR8, UR8, UR9, URZ ;  /* 0x00000009080872a4 */ /* 0x000fe2000f8e023f */
[----:B------:R-:W-:-:S05]  /*65e0*/  IADD3 R55, R55, 0x1, RZ ;  /* 0x0000000137377810 */ /* 0x000fca0007ffe0ff */
[----:B------:R-:W-:-:S13]  /*65f0*/  ISETP.GE.AND P0, PT, R54, UR8, PT ;  /* 0x0000000836007c0c */ /* 0x000fda000bf06270 */
[----:B------:R-:W-:Y:S05]  /*6600*/  @!P0 BRA `(.L_x_128) ;  /* 0xffffff9c00908947 */ /* 0x000fea000383ffff */
.L_x_77:
[----:B------:R-:W5:Y:S01]  /*6610*/  LDC R6, c[0x0][0xc] ;  /* 0x00000300ff067b82 */ /* 0x000f620000000800 */
[----:B------:R-:W-:Y:S01]  /*6620*/  ISETP.NE.AND P2, PT, R60, RZ, PT ;  /* 0x000000ff3c00720c */ /* 0x000fe20003f45270 */
[----:B------:R-:W-:Y:S06]  /*6630*/  BSSY B0, `(.L_x_129) ;  /* 0x0000015000007945 */ /* 0x000fec0003800000 */
[----:B0-----:R-:W0:Y:S08]  /*6640*/  LDC R7, c[0x0][0x10] ;  /* 0x00000400ff077b82 */ /* 0x001e300000000800 */
[----:B------:R-:W1:Y:S01]  /*6650*/  LDC.64 R2, c[0x0][0x258] ;  /* 0x00009600ff027b82 */ /* 0x000e620000000a00 */
[----:B-----5:R-:W-:-:S02]  /*6660*/  IADD3 R4, R6, -0x1, RZ ;  /* 0xffffffff06047810 */ /* 0x020fc40007ffe0ff */
[----:B------:R-:W-:Y:S02]  /*6670*/  ISETP.NE.AND P1, PT, R6, 0x1, PT ;  /* 0x000000010600780c */ /* 0x000fe40003f25270 */
[----:B------:R-:W-:Y:S02]  /*6680*/  ISETP.NE.AND P0, PT, R4, UR14, PT ;  /* 0x0000000e04007c0c */ /* 0x000fe4000bf05270 */
[C---:B0-----:R-:W-:Y:S02]  /*6690*/  IADD3 R5, R7.reuse, -0x1, RZ ;  /* 0xffffffff07057810 */ /* 0x041fe40007ffe0ff */
[----:B------:R-:W-:Y:S02]  /*66a0*/  SHF.L.U32 R4, R7, 0x1, RZ ;  /* 0x0000000107047819 */ /* 0x000fe400000006ff */
[----:B------:R-:W-:Y:S02]  /*66b0*/  ISETP.NE.OR P0, PT, R0, R5, P0 ;  /* 0x000000050000720c */ /* 0x000fe40000705670 */
[----:B------:R-:W-:-:S05]  /*66c0*/  SEL R5, R4, RZ, P1 ;  /* 0x000000ff04057207 */ /* 0x000fca0000800000 */
[----:B-1----:R-:W-:Y:S01]  /*66d0*/  IMAD.WIDE.U32 R2, R5, 0x4, R2 ;  /* 0x0000000405027825 */ /* 0x002fe200078e0002 */
        /* <DEDUP_REMOVED lines=10> */
.L_x_130:
[----:B------:R-:W-:Y:S05]  /*6780*/  BSYNC B0 ;  /* 0x0000000000007941 */ /* 0x000fea0003800000 */
.L_x_129:
[----:B------:R-:W-:Y:S05]  /*6790*/  @P0 EXIT ;  /* 0x000000000000094d */ /* 0x000fea0003800000 */
[----:B------:R-:W-:Y:S05]  /*67a0*/  @P2 BRA `(.L_x_131) ;  /* 0x0000000000202947 */ /* 0x000fea0003800000 */
[----:B------:R-:W-:-:S05]  /*67b0*/  IMAD R0, R6, R7, RZ ;  /* 0x0000000706007224 */ /* 0x000fca00078e02ff */
[----:B------:R-:W-:-:S13]  /*67c0*/  ISETP.NE.AND P0, PT, R0, -0x1, PT ;  /* 0xffffffff0000780c */ /* 0x000fda0003f05270 */
[----:B------:R-:W-:Y:S05]  /*67d0*/  @!P0 BRA `(.L_x_131) ;  /* 0x0000000000148947 */ /* 0x000fea0003800000 */
.L_x_132:
[----:B0-----:R-:W5:Y:S04]  /*67e0*/  LDG.E.STRONG.GPU R5, desc[UR12][R2.64] ;  /* 0x0000000c02057981 */ /* 0x001f68000c1ef900 */
[----:B-----5:R-:W-:Y:S01]  /*67f0*/  CCTL.IVALL ;  /* 0x00000000ff00798f */ /* 0x020fe20002000000 */
[----:B------:R-:W-:Y:S05]  /*6800*/  YIELD ;  /* 0x0000000000007946 */ /* 0x000fea0003800000 */
[----:B------:R-:W-:-:S13]  /*6810*/  ISETP.NE.AND P0, PT, R5, R0, PT ;  /* 0x000000000500720c */ /* 0x000fda0003f05270 */
[----:B------:R-:W-:Y:S05]  /*6820*/  @P0 BRA `(.L_x_132) ;  /* 0xfffffffc00ec0947 */ /* 0x000fea000383ffff */
.L_x_131:
[----:B------:R-:W-:Y:S05]  /*6830*/  WARPSYNC.ALL ;  /* 0x0000000000007948 */ /* 0x000fea0003800000 */
[----:B------:R-:W1:Y:S08]  /*6840*/  LDC.64 R22, c[0x0][0x288] ;  /* 0x0000a200ff167b82 */ /* 0x000e700000000a00 */
[----:B------:R-:W-:Y:S01]  /*6850*/  BAR.SYNC.DEFER_BLOCKING 0x0 ;  /* 0x0000000000007b1d */ /* 0x000fe20000010000 */
[----:B-1----:R-:W-:-:S04]  /*6860*/  LEA.HI R0, P0, R23, R22, RZ, 0x1 ;  /* 0x0000001617007211 */ /* 0x002fc800078108ff */
[----:B0-----:R-:W-:-:S04]  /*6870*/  IADD3.X R3, RZ, R23, RZ, P0, !PT ;  /* 0x00000017ff037210 */ /* 0x001fc800007fe4ff */
        /* <DEDUP_REMOVED lines=8> */
[----:B--234-:R-:W0:Y:S01]  /*6900*/  LDC.64 R14, c[0x0][0x218] ;  /* 0x00008600ff0e7b82 */ /* 0x01ce220000000a00 */
        /* <DEDUP_REMOVED lines=10> */
.L_x_133:
        /* <DEDUP_REMOVED lines=23> */
.L_x_134:
        /* <DEDUP_REMOVED lines=14> */
.L_x_3244:


//--------------------- .text._Z35group_norm_nhwc_bwd_one_pass_kernelI11Bf16IOFp32WLi512ELi24ELi384EEv26Group_norm_nhwc_bwd_params --------------------------
	.section	.text._Z35group_norm_nhwc_bwd_one_pass_kernelI11Bf16IOFp32WLi512ELi24ELi384EEv26Group_norm_nhwc_bwd_params,"ax",@progbits
	.align	128
        .global         _Z35group_norm_nhwc_bwd_one_pass_kernelI11Bf16IOFp32WLi512ELi24ELi384EEv26Group_norm_nhwc_bwd_params
        .type           _Z35group_norm_nhwc_bwd_one_pass_kernelI11Bf16IOFp32WLi512ELi24ELi384EEv26Group_norm_nhwc_bwd_params,@function
        .size           _Z35group_norm_nhwc_bwd_one_pass_kernelI11Bf16IOFp32WLi512ELi24ELi384EEv26Group_norm_nhwc_bwd_params,(.L_x_3245 - _Z35group_norm_nhwc_bwd_one_pass_kernelI11Bf16IOFp32WLi512ELi24ELi384EEv26Group_norm_nhwc_bwd_params)
        .other          _Z35group_norm_nhwc_bwd_one_pass_kernelI11Bf16IOFp32WLi512ELi24ELi384EEv26Group_norm_nhwc_bwd_params,@"STO_CUDA_ENTRY STV_DEFAULT"
_Z35group_norm_nhwc_bwd_one_pass_kernelI11Bf16IOFp32WLi512ELi24ELi384EEv26Group_norm_nhwc_bwd_params:
.text._Z35group_norm_nhwc_bwd_one_pass_kernelI11Bf16IOFp32WLi512ELi24ELi384EEv26Group_norm_nhwc_bwd_params:
        /* <DEDUP_REMOVED lines=14> */
[----:B------:R-:W1:Y:S01]  /*00e0*/  S2R R10, SR_LANEID ;  /* 0x00000000000a7919 */ /* 0x000e620000000000 */
[----:B------:R-:W-:Y:S01]  /*00f0*/  LOP3.LUT R108, R108, 0xffffff7f, RZ, 0xc0, !PT ;  /* 0xffffff7f6c6c7812 */ /* 0x000fe200078ec0ff */
[----:B------:R-:W-:Y:S01]  /*0100*/  UMOV UR5, 0x400 ;  /* 0x0000040000057882 */ /* 0x000fe20000000000 */
[----:B------:R-:W-:Y:S01]  /*0110*/  SHF.R.U32.HI R107, RZ, 0x3, R3 ;  /* 0x00000003ff6b7819 */ /* 0x000fe20000011603 */
[----:B------:R-:W2:Y:S01]  /*0120*/  S2UR UR6, SR_CgaCtaId ;  /* 0x00000000000679c3 */ /* 0x000ea20000008800 */
[----:B------:R-:W-:Y:S01]  /*0130*/  HFMA2.MMA R30, -RZ, RZ, 0, 0 ;  /* 0x00000000ff1e7435 */ /* 0x000fe200000001ff */
[----:B------:R-:W-:-:S06]  /*0140*/  MOV R91, R37 ;  /* 0x00000025005b7202 */ /* 0x000fcc0000000f00 */
[----:B------:R-:W3:Y:S01]  /*0150*/  LDC.64 R2, c[0x0][0x288] ;  /* 0x0000a200ff027b82 */ /* 0x000ee20000000a00 */
[----:B0-----:R-:W-:-:S07]  /*0160*/  IMAD R105, R0, UR7, R107 ;  /* 0x0000000700697c24 */ /* 0x001fce000f8e026b */
[----:B------:R-:W0:Y:S01]  /*0170*/  LDC R12, c[0x0][0x10] ;  /* 0x00000400ff0c7b82 */ /* 0x000e220000000800 */
[----:B------:R-:W-:Y:S01]  /*0180*/  IMAD R107, R107, -0xc, R106 ;  /* 0xfffffff46b6b7824 */ /* 0x000fe200078e026a */
[C---:B------:R-:W-:Y:S02]  /*0190*/  ISETP.LT.U32.AND P0, PT, R105.reuse, UR10, PT ;  /* 0x0000000a69007c0c */ /* 0x040fe4000bf01070 */
[----:B------:R-:W-:Y:S01]  /*01a0*/  SHF.R.S32.HI R35, RZ, 0x1f, R105 ;  /* 0x0000001fff237819 */ /* 0x000fe20000011469 */
[----:B--2---:R-:W-:Y:S01]  /*01b0*/  ULEA UR5, UR6, UR5, 0x18 ;  /* 0x0000000506057291 */ /* 0x004fe2000f8ec03f */
[----:B------:R-:W-:Y:S02]  /*01c0*/  IADD3 R103, R105, 0x20, RZ ;  /* 0x0000002069677810 */ /* 0x000fe40007ffe0ff */
[----:B------:R-:W2:Y:S01]  /*01d0*/  LDC R11, c[0x0][0xc] ;  /* 0x00000300ff0b7b82 */ /* 0x000ea20000000800 */
[----:B------:R-:W-:Y:S02]  /*01e0*/  ISETP.LT.AND.EX P0, PT, R35, UR11, !P1, P0 ;  /* 0x0000000b23007c0c */ /* 0x000fe4000cf01300 */
[----:B------:R-:W-:-:S02]  /*01f0*/  ISETP.LT.U32.AND P5, PT, R103, UR10, PT ;  /* 0x0000000a67007c0c */ /* 0x000fc4000bfa1070 */
[----:B------:R-:W-:Y:S02]  /*0200*/  SHF.R.S32.HI R33, RZ, 0x1f, R103 ;  /* 0x0000001fff217819 */ /* 0x000fe40000011467 */
[----:B------:R-:W-:Y:S02]  /*0210*/  IADD3 R102, R105, 0x40, RZ ;  /* 0x0000004069667810 */ /* 0x000fe40007ffe0ff */
[----:B------:R-:W-:Y:S02]  /*0220*/  ISETP.LT.AND.EX P6, PT, R33, UR11, !P1, P5 ;  /* 0x0000000b21007c0c */ /* 0x000fe4000cfc1350 */
[----:B------:R-:W-:Y:S02]  /*0230*/  ISETP.LT.U32.AND P4, PT, R102, UR10, PT ;  /* 0x0000000a66007c0c */ /* 0x000fe4000bf81070 */
[----:B------:R-:W-:Y:S02]  /*0240*/  SHF.R.S32.HI R31, RZ, 0x1f, R102 ;  /* 0x0000001fff1f7819 */ /* 0x000fe40000011466 */
[----:B------:R-:W-:Y:S01]  /*0250*/  @P0 LOP3.LUT R108, R108, 0x80, RZ, 0xfc, !PT ;  /* 0x000000806c6c0812 */ /* 0x000fe200078efcff */
[----:B0-----:R-:W-:Y:S01]  /*0260*/  IMAD R104, R12, UR7, R37 ;  /* 0x000000070c687c24 */ /* 0x001fe2000f8e0225 */
[----:B------:R-:W-:-:S02]  /*0270*/  ISETP.LT.AND.EX P5, PT, R31, UR11, !P1, P4 ;  /* 0x0000000b1f007c0c */ /* 0x000fc4000cfa1340 */
[----:B------:R-:W-:Y:S02]  /*0280*/  LOP3.LUT R108, R108, 0xffffffbf, RZ, 0xc0, !PT ;  /* 0xffffffbf6c6c7812 */ /* 0x000fe400078ec0ff */
[C---:B------:R-:W-:Y:S02]  /*0290*/  IADD3 R101, R105.reuse, 0x60, RZ ;  /* 0x0000006069657810 */ /* 0x040fe40007ffe0ff */
[----:B------:R-:W-:Y:S02]  /*02a0*/  @P6 LOP3.LUT R108, R108, 0x40, RZ, 0xfc, !PT ;  /* 0x000000406c6c6812 */ /* 0x000fe400078efcff */
[----:B------:R-:W-:Y:S02]  /*02b0*/  IADD3 R100, R105, 0x80, RZ ;  /* 0x0000008069647810 */ /* 0x000fe40007ffe0ff */
[----:B------:R-:W-:Y:S02]  /*02c0*/  ISETP.LT.U32.AND P3, PT, R101, UR10, PT ;  /* 0x0000000a65007c0c */ /* 0x000fe4000bf61070 */
[----:B------:R-:W-:-:S02]  /*02d0*/  SHF.R.S32.HI R29, RZ, 0x1f, R101 ;  /* 0x0000001fff1d7819 */ /* 0x000fc40000011465 */
[----:B------:R-:W-:Y:S02]  /*02e0*/  LOP3.LUT R108, R108, 0xffffffdf, RZ, 0xc0, !PT ;  /* 0xffffffdf6c6c7812 */ /* 0x000fe400078ec0ff */
[----:B------:R-:W-:Y:S02]  /*02f0*/  ISETP.LT.U32.AND P2, PT, R100, UR10, PT ;  /* 0x0000000a64007c0c */ /* 0x000fe4000bf41070 */
[----:B------:R-:W-:Y:S02]  /*0300*/  SHF.R.S32.HI R27, RZ, 0x1f, R100 ;  /* 0x0000001fff1b7819 */ /* 0x000fe40000011464 */
[----:B------:R-:W-:Y:S02]  /*0310*/  ISETP.LT.AND.EX P4, PT, R29, UR11, !P1, P3 ;  /* 0x0000000b1d007c0c */ /* 0x000fe4000cf81330 */
[----:B------:R-:W-:Y:S02]  /*0320*/  @P5 LOP3.LUT R108, R108, 0x20, RZ, 0xfc, !PT ;  /* 0x000000206c6c5812 */ /* 0x000fe400078efcff */
[----:B------:R-:W-:-:S02]  /*0330*/  IADD3 R99, R105, 0xa0, RZ ;  /* 0x000000a069637810 */ /* 0x000fc40007ffe0ff */
[----:B------:R-:W-:Y:S02]  /*0340*/  ISETP.LT.AND.EX P3, PT, R27, UR11, !P1, P2 ;  /* 0x0000000b1b007c0c */ /* 0x000fe4000cf61320 */
[----:B------:R-:W-:Y:S02]  /*0350*/  LOP3.LUT R108, R108, 0xfffffff7, RZ, 0xc0, !PT ;  /* 0xfffffff76c6c7812 */ /* 0x000fe400078ec0ff */
[----:B------:R-:W-:Y:S02]  /*0360*/  ISETP.LT.U32.AND P0, PT, R99, UR10, PT ;  /* 0x0000000a63007c0c */ /* 0x000fe4000bf01070 */
[----:B------:R-:W-:Y:S02]  /*0370*/  SHF.R.S32.HI R25, RZ, 0x1f, R99 ;  /* 0x0000001fff197819 */ /* 0x000fe40000011463 */
[----:B------:R-:W-:Y:S02]  /*0380*/  LOP3.LUT R108, R108, 0xffffffef, RZ, 0xc0, !PT ;  /* 0xffffffef6c6c7812 */ /* 0x000fe400078ec0ff */
[----:B------:R-:W-:-:S02]  /*0390*/  IADD3 R98, R105, 0xc0, RZ ;  /* 0x000000c069627810 */ /* 0x000fc40007ffe0ff */
[----:B------:R-:W-:Y:S02]  /*03a0*/  ISETP.LT.AND.EX P2, PT, R25, UR11, !P1, P0 ;  /* 0x0000000b19007c0c */ /* 0x000fe4000cf41300 */
[----:B------:R-:W-:Y:S02]  /*03b0*/  @P4 LOP3.LUT R108, R108, 0x10, RZ, 0xfc, !PT ;  /* 0x000000106c6c4812 */ /* 0x000fe400078efcff */
[----:B------:R-:W-:Y:S02]  /*03c0*/  SHF.R.S32.HI R23, RZ, 0x1f, R98 ;  /* 0x0000001fff177819 */ /* 0x000fe40000011462 */
[----:B------:R-:W-:Y:S02]  /*03d0*/  ISETP.LT.U32.AND P0, PT, R98, UR10, PT ;  /* 0x0000000a62007c0c */ /* 0x000fe4000bf01070 */
[----:B------:R-:W-:Y:S02]  /*03e0*/  @P3 LOP3.LUT R108, R108, 0x8, RZ, 0xfc, !PT ;  /* 0x000000086c6c3812 */ /* 0x000fe400078efcff */
[----:B------:R-:W-:-:S02]  /*03f0*/  ISETP.LT.AND.EX P0, PT, R23, UR11, !P1, P0 ;  /* 0x0000000b17007c0c */ /* 0x000fc4000cf01300 */
[----:B------:R-:W-:Y:S02]  /*0400*/  LOP3.LUT R108, R108, 0xfffffffb, RZ, 0xc0, !PT ;  /* 0xfffffffb6c6c7812 */ /* 0x000fe400078ec0ff */
[C---:B------:R-:W-:Y:S02]  /*0410*/  IADD3 R97, R105.reuse, 0xe0, RZ ;  /* 0x000000e069617810 */ /* 0x040fe40007ffe0ff */
[----:B------:R-:W-:Y:S02]  /*0420*/  @P2 LOP3.LUT R108, R108, 0x4, RZ, 0xfc, !PT ;  /* 0x000000046c6c2812 */ /* 0x000fe400078efcff */
[C---:B------:R-:W-:Y:S02]  /*0430*/  IADD3 R96, R105.reuse, 0x100, RZ ;  /* 0x0000010069607810 */ /* 0x040fe40007ffe0ff */
[C---:B------:R-:W-:Y:S02]  /*0440*/  IADD3 R95, R105.reuse, 0x120, RZ ;  /* 0x00000120695f7810 */ /* 0x040fe40007ffe0ff */
[----:B------:R-:W-:-:S02]  /*0450*/  IADD3 R94, R105, 0x140, RZ ;  /* 0x00000140695e7810 */ /* 0x000fc40007ffe0ff */
[----:B------:R-:W-:Y:S02]  /*0460*/  LOP3.LUT R108, R108, 0xfffffffd, RZ, 0xc0, !PT ;  /* 0xfffffffd6c6c7812 */ /* 0x000fe400078ec0ff */
[----:B------:R-:W-:Y:S02]  /*0470*/  IADD3 R93, R105, 0x160, RZ ;  /* 0x00000160695d7810 */ /* 0x000fe40007ffe0ff */
[----:B------:R-:W-:Y:S02]  /*0480*/  SHF.R.S32.HI R21, RZ, 0x1f, R97 ;  /* 0x0000001fff157819 */ /* 0x000fe40000011461 */
[----:B------:R-:W-:Y:S02]  /*0490*/  SHF.R.S32.HI R19, RZ, 0x1f, R96 ;  /* 0x0000001fff137819 */ /* 0x000fe40000011460 */
[----:B------:R-:W-:Y:S02]  /*04a0*/  SHF.R.S32.HI R17, RZ, 0x1f, R95 ;  /* 0x0000001fff117819 */ /* 0x000fe4000001145f */
[----:B------:R-:W-:-:S02]  /*04b0*/  SHF.R.S32.HI R15, RZ, 0x1f, R94 ;  /* 0x0000001fff0f7819 */ /* 0x000fc4000001145e */
[----:B------:R-:W-:Y:S02]  /*04c0*/  ISETP.LT.U32.AND P5, PT, R97, UR10, PT ;  /* 0x0000000a61007c0c */ /* 0x000fe4000bfa1070 */
[----:B------:R-:W-:Y:S02]  /*04d0*/  @P0 LOP3.LUT R108, R108, 0x2, RZ, 0xfc, !PT ;  /* 0x000000026c6c0812 */ /* 0x000fe400078efcff */
[----:B------:R-:W-:Y:S02]  /*04e0*/  ISETP.LT.U32.AND P4, PT, R96, UR10, PT ;  /* 0x0000000a60007c0c */ /* 0x000fe4000bf81070 */
[----:B------:R-:W-:Y:S02]  /*04f0*/  ISETP.LT.U32.AND P3, PT, R95, UR10, PT ;  /* 0x0000000a5f007c0c */ /* 0x000fe4000bf61070 */
[----:B------:R-:W-:Y:S02]  /*0500*/  ISETP.LT.U32.AND P2, PT, R94, UR10, PT ;  /* 0x0000000a5e007c0c */ /* 0x000fe4000bf41070 */
[----:B------:R-:W-:-:S02]  /*0510*/  SHF.R.S32.HI R13, RZ, 0x1f, R93 ;  /* 0x0000001fff0d7819 */ /* 0x000fc4000001145d */
[----:B------:R-:W-:Y:S01]  /*0520*/  ISETP.LT.U32.AND P0, PT, R93, UR10, PT ;  /* 0x0000000a5d007c0c */ /* 0x000fe2000bf01070 */
[----:B------:R-:W-:Y:S01]  /*0530*/  ULDC.U8 UR10, c[0x0][0x2a4] ;  /* 0x0000a900000a7ab9 */ /* 0x000fe20000000000 */
[----:B------:R-:W-:Y:S02]  /*0540*/  ISETP.LT.AND.EX P5, PT, R21, UR11, !P1, P5 ;  /* 0x0000000b15007c0c */ /* 0x000fe4000cfa1350 */
[----:B------:R-:W-:Y:S02]  /*0550*/  ISETP.LT.AND.EX P4, PT, R19, UR11, !P1, P4 ;  /* 0x0000000b13007c0c */ /* 0x000fe4000cf81340 */
[----:B------:R-:W-:Y:S02]  /*0560*/  ISETP.LT.AND.EX P3, PT, R17, UR11, !P1, P3 ;  /* 0x0000000b11007c0c */ /* 0x000fe4000cf61330 */
[----:B------:R-:W-:Y:S02]  /*0570*/  ISETP.LT.AND.EX P2, PT, R15, UR11, !P1, P2 ;  /* 0x0000000b0f007c0c */ /* 0x000fe4000cf41320 */
[----:B------:R-:W-:-:S02]  /*0580*/  ISETP.LT.AND.EX P1, PT, R13, UR11, !P1, P0 ;  /* 0x0000000b0d007c0c */ /* 0x000fc4000cf21300 */
[C---:B---3--:R-:W-:Y:S02]  /*0590*/  LEA.HI R6, P0, R3.reuse, R2, RZ, 0x1 ;  /* 0x0000000203067211 */ /* 0x048fe400078108ff */
[-C--:B------:R-:W-:Y:S02]  /*05a0*/  LEA R39, R3, R3.reuse, 0x1 ;  /* 0x0000000303277211 */ /* 0x080fe400078e08ff */
[----:B------:R-:W-:Y:S01]  /*05b0*/  IADD3.X R5, RZ, R3, RZ, P0, !PT ;  /* 0x00000003ff057210 */ /* 0x000fe200007fe4ff */
[----:B------:R-:W-:Y:S01]  /*05c0*/  IMAD.WIDE.U32 R2, R2, 0x3, RZ ;  /* 0x0000000302027825 */ /* 0x000fe200078e00ff */
[----:B------:R-:W-:Y:S02]  /*05d0*/  IADD3 R92, R105, 0x180, RZ ;  /* 0x00000180695c7810 */ /* 0x000fe40007ffe0ff */
[----:B------:R-:W-:Y:S02]  /*05e0*/  SHF.R.S64 R6, R6, 0x1, R5 ;  /* 0x0000000106067819 */ /* 0x000fe40000001005 */
[----:B------:R-:W-:-:S02]  /*05f0*/  IADD3 R39, R3, R39, RZ ;  /* 0x0000002703277210 */ /* 0x000fc40007ffe0ff */
[----:B------:R-:W-:Y:S02]  /*0600*/  SHF.R.S32.HI R3, RZ, 0x1f, R106 ;  /* 0x0000001fff037819 */ /* 0x000fe4000001146a */
[----:B------:R-:W-:Y:S02]  /*0610*/  LEA.HI R2, P0, R39, R2, RZ, 0x1 ;  /* 0x0000000227027211 */ /* 0x000fe400078108ff */
[----:B------:R-:W-:Y:S02]  /*0620*/  LEA.HI R3, R3, R106, RZ, 0x5 ;  /* 0x0000006a03037211 */ /* 0x000fe400078f28ff */
[----:B------:R-:W-:Y:S02]  /*0630*/  IADD3.X R39, RZ, R39, RZ, P0, !PT ;  /* 0x00000027ff277210 */ /* 0x000fe400007fe4ff */
[----:B------:R-:W-:Y:S02]  /*0640*/  SHF.R.S32.HI R3, RZ, 0x5, R3 ;  /* 0x00000005ff037819 */ /* 0x000fe40000011403 */
[----:B------:R-:W-:-:S02]  /*0650*/  SHF.R.S64 R2, R2, 0x1, R39 ;  /* 0x0000000102027819 */ /* 0x000fc40000001027 */
[----:B------:R-:W-:Y:S02]  /*0660*/  LEA R8, R3, UR5, 0x3 ;  /* 0x0000000503087c11 */ /* 0x000fe4000f8e18ff */
[----:B------:R-:W-:Y:S02]  /*0670*/  SHF.R.S32.HI R3, RZ, 0x1, R5 ;  /* 0x00000001ff037819 */ /* 0x000fe40000011405 */
[C---:B------:R-:W-:Y:S02]  /*0680*/  IADD3 R90, R105.reuse, 0x1a0, RZ ;  /* 0x000001a0695a7810 */ /* 0x040fe40007ffe0ff */
[C---:B------:R-:W-:Y:S02]  /*0690*/  IADD3 R36, R105.reuse, 0x1c0, RZ ;  /* 0x000001c069247810 */ /* 0x040fe40007ffe0ff */
[----:B------:R-:W-:Y:S02]  /*06a0*/  IADD3 R34, R105, 0x1e0, RZ ;  /* 0x000001e069227810 */ /* 0x000fe40007ffe0ff */
[----:B------:R-:W-:-:S02]  /*06b0*/  SHF.R.S32.HI R39, RZ, 0x1, R39 ;  /* 0x00000001ff277819 */ /* 0x000fc40000011427 */
[----:B------:R-:W-:Y:S02]  /*06c0*/  SHF.L.U64.HI R4, R6, 0x2, R3 ;  /* 0x0000000206047819 */ /* 0x000fe40000010203 */
[----:B--2---:R-:W-:Y:S02]  /*06d0*/  LOP3.LUT R32, R11, 0x3, RZ, 0xc0, !PT ;  /* 0x000000030b207812 */ /* 0x004fe400078ec0ff */
[----:B------:R-:W-:Y:S02]  /*06e0*/  SHF.L.U32 R107, R107, 0x1, RZ ;  /* 0x000000016b6b7819 */ /* 0x000fe400000006ff */
[----:B------:R-:W-:Y:S02]  /*06f0*/  SHF.R.S32.HI R9, RZ, 0x1f, R92 ;  /* 0x0000001fff097819 */ /* 0x000fe4000001145c */
[----:B------:R-:W-:Y:S02]  /*0700*/  SHF.R.S32.HI R7, RZ, 0x1f, R90 ;  /* 0x0000001fff077819 */ /* 0x000fe4000001145a */
[----:B------:R-:W-:-:S02]  /*0710*/  SHF.R.S32.HI R5, RZ, 0x1f, R36 ;  /* 0x0000001fff057819 */ /* 0x000fc40000011424 */
[----:B------:R-:W-:Y:S02]  /*0720*/  SHF.R.S32.HI R3, RZ, 0x1f, R34 ;  /* 0x0000001fff037819 */ /* 0x000fe40000011422 */
[----:B-1----:R-:W-:-:S07]  /*0730*/  SHF.L.U64.HI R0, R2, 0x2, R39 ;  /* 0x0000000202007819 */ /* 0x002fce0000010227 */
.L_x_218:
[----:B0-----:R-:W0:Y:S01]  /*0740*/  LDC R18, c[0x0][0x2a0] ;  /* 0x0000a800ff127b82 */ /* 0x001e220000000800 */
[----:B------:R-:W-:Y:S01]  /*0750*/  P2R R22, PR, RZ, 0x4 ;  /* 0x00000004ff167803 */ /* 0x000fe20000000000 */
[----:B------:R-:W-:Y:S01]  /*0760*/  ULDC.64 UR12, c[0x0][0x298] ;  /* 0x0000a600000c7ab9 */ /* 0x000fe20000000a00 */
[C---:B------:R-:W-:Y:S02]  /*0770*/  LOP3.LUT P2, RZ, R108.reuse, 0x80, RZ, 0xc0, !PT ;  /* 0x000000806cff7812 */ /* 0x040fe4000784c0ff */
[C---:B------:R-:W-:Y:S02]  /*0780*/  LOP3.LUT P6, RZ, R108.reuse, 0x40, RZ, 0xc0, !PT ;  /* 0x000000406cff7812 */ /* 0x040fe400078cc0ff */
[----:B------:R-:W-:Y:S01]  /*0790*/  P2R R20, PR, RZ, 0x2 ;  /* 0x00000002ff147803 */ /* 0x000fe20000000000 */
[----:B------:R-:W1:Y:S01]  /*07a0*/  @P5 LDC.64 R58, c[0x0][0x230] ;  /* 0x00008c00ff3a5b82 */ /* 0x000e620000000a00 */
[----:B------:R-:W-:Y:S02]  /*07b0*/  LOP3.LUT P1, RZ, R108, 0x10, RZ, 0xc0, !PT ;  /* 0x000000106cff7812 */ /* 0x000fe4000782c0ff */
[----:B------:R-:W-:-:S02]  /*07c0*/  MOV R26, RZ ;  /* 0x000000ff001a7202 */ /* 0x000fc40000000f00 */
[----:B------:R-:W-:Y:S02]  /*07d0*/  MOV R24, RZ ;  /* 0x000000ff00187202 */ /* 0x000fe40000000f00 */
[----:B------:R-:W-:Y:S01]  /*07e0*/  P2R R109, PR, RZ, 0x20 ;  /* 0x00000020ff6d7803 */ /* 0x000fe20000000000 */
[----:B------:R-:W2:Y:S01]  /*07f0*/  @P2 LDC.64 R86, c[0x0][0x230] ;  /* 0x00008c00ff562b82 */ /* 0x000ea20000000a00 */
[----:B0-----:R-:W-:-:S07]  /*0800*/  IABS R43, R18 ;  /* 0x00000012002b7213 */ /* 0x001fce0000000000 */
[----:B------:R-:W0:Y:S01]  /*0810*/  @P6 LDC.64 R82, c[0x0][0x230] ;  /* 0x00008c00ff526b82 */ /* 0x000e220000000a00 */
[----:B------:R-:W3:Y:S07]  /*0820*/  I2F.RP R14, R43 ;  /* 0x0000002b000e7306 */ /* 0x000eee0000209400 */
[----:B------:R-:W4:Y:S08]  /*0830*/  @P1 LDC.64 R74, c[0x0][0x230] ;  /* 0x00008c00ff4a1b82 */ /* 0x000f300000000a00 */
[----:B------:R-:W1:Y:S01]  /*0840*/  @P4 LDC.64 R54, c[0x0][0x230] ;  /* 0x00008c00ff364b82 */ /* 0x000e620000000a00 */
[----:B---3--:R-:W3:Y:S07]  /*0850*/  MUFU.RCP R14, R14 ;  /* 0x0000000e000e7308 */ /* 0x008eee0000001000 */
[----:B------:R-:W1:Y:S01]  /*0860*/  @P3 LDC.64 R44, c[0x0][0x288] ;  /* 0x0000a200ff2c3b82 */ /* 0x000e620000000a00 */
[----:B---3--:R-:W-:-:S04]  /*0870*/  IADD3 R38, R14, 0xffffffe, RZ ;  /* 0x0ffffffe0e267810 */ /* 0x008fc80007ffe0ff */
[----:B------:R3:W2:Y:S02]  /*0880*/  F2I.FTZ.U32.TRUNC.NTZ R39, R38 ;  /* 0x0000002600277305 */ /* 0x0006a4000021f000 */
[----:B---3--:R-:W-:Y:S02]  /*0890*/  MOV R38, RZ ;  /* 0x000000ff00267202 */ /* 0x008fe40000000f00 */
[----:B--2---:R-:W-:-:S05]  /*08a0*/  IADD3 R16, RZ, -R39, RZ ;  /* 0x80000027ff107210 */ /* 0x004fca0007ffe0ff */
[----:B------:R-:W-:Y:S01]  /*08b0*/  IMAD R41, R16, R43, RZ ;  /* 0x0000002b10297224 */ /* 0x000fe200078e02ff */
[----:B------:R-:W-:-:S03]  /*08c0*/  IABS R16, R91 ;  /* 0x0000005b00107213 */ /* 0x000fc60000000000 */
[----:B------:R-:W-:-:S06]  /*08d0*/  IMAD.HI.U32 R39, R39, R41, R38 ;  /* 0x0000002927277227 */ /* 0x000fcc00078e0026 */
[----:B------:R-:W-:-:S05]  /*08e0*/  IMAD.HI.U32 R39, R39, R16, RZ ;  /* 0x0000001027277227 */ /* 0x000fca00078e00ff */
[----:B------:R-:W-:-:S05]  /*08f0*/  IADD3 R14, -R39, RZ, RZ ;  /* 0x000000ff270e7210 */ /* 0x000fca0007ffe1ff */
[----:B------:R-:W-:-:S05]  /*0900*/  IMAD R14, R43, R14, R16 ;  /* 0x0000000e2b0e7224 */ /* 0x000fca00078e0210 */
[----:B------:R-:W-:-:S13]  /*0910*/  ISETP.GT.U32.AND P0, PT, R43, R14, PT ;  /* 0x0000000e2b00720c */ /* 0x000fda0003f04070 */
[-C--:B------:R-:W-:Y:S02]  /*0920*/  @!P0 IADD3 R14, R14, -R43.reuse, RZ ;  /* 0x8000002b0e0e8210 */ /* 0x080fe40007ffe0ff */
[----:B------:R-:W-:Y:S02]  /*0930*/  @!P0 IADD3 R39, R39, 0x1, RZ ;  /* 0x0000000127278810 */ /* 0x000fe40007ffe0ff */
[----:B------:R-:W-:Y:S02]  /*0940*/  IADD3 R41, R14, -R43, RZ ;  /* 0x8000002b0e297210 */ /* 0x000fe40007ffe0ff */
[----:B------:R-:W-:-:S04]  /*0950*/  ISETP.GT.U32.AND P0, PT, R43, R14, PT ;  /* 0x0000000e2b00720c */ /* 0x000fc80003f04070 */
[----:B------:R-:W-:Y:S02]  /*0960*/  SEL R41, R41, R14, !P0 ;  /* 0x0000000e29297207 */ /* 0x000fe40004000000 */
[----:B------:R-:W-:Y:S02]  /*0970*/  ISETP.GE.U32.AND P0, PT, R14, R43, PT ;  /* 0x0000002b0e00720c */ /* 0x000fe40003f06070 */
[----:B------:R-:W-:Y:S01]  /*0980*/  LOP3.LUT R14, R91, R18, RZ, 0x3c, !PT ;  /* 0x000000125b0e7212 */ /* 0x000fe200078e3cff */
[----:B------:R-:W2:Y:S10]  /*0990*/  @P4 LDC.64 R42, c[0x0][0x228] ;  /* 0x00008a00ff2a4b82 */ /* 0x000eb40000000a00 */
[----:B------:R-:W-:-:S02]  /*09a0*/  @P0 IADD3 R39, R39, 0x1, RZ ;  /* 0x0000000127270810 */ /* 0x000fc40007ffe0ff */
[----:B------:R-:W-:-:S13]  /*09b0*/  ISETP.GE.AND P0, PT, R91, RZ, PT ;  /* 0x000000ff5b00720c */ /* 0x000fda0003f06270 */
[----:B------:R-:W-:Y:S02]  /*09c0*/  @!P0 IADD3 R41, -R41, RZ, RZ ;  /* 0x000000ff29298210 */ /* 0x000fe40007ffe1ff */
[----:B------:R-:W-:Y:S02]  /*09d0*/  ISETP.GE.AND P0, PT, R14, RZ, PT ;  /* 0x000000ff0e00720c */ /* 0x000fe40003f06270 */
[----:B------:R-:W-:-:S11]  /*09e0*/  LOP3.LUT R14, RZ, R18, RZ, 0x33, !PT ;  /* 0x00000012ff0e7212 */ /* 0x000fd600078e33ff */
[----:B------:R-:W-:Y:S02]  /*09f0*/  @!P0 IADD3 R39, -R39, RZ, RZ ;  /* 0x000000ff27278210 */ /* 0x000fe40007ffe1ff */
[----:B------:R-:W-:-:S04]  /*0a00*/  ISETP.NE.AND P0, PT, R18, RZ, PT ;  /* 0x000000ff1200720c */ /* 0x000fc80003f05270 */
[C---:B------:R-:W-:Y:S02]  /*0a10*/  SEL R133, R14.reuse, R41, !P0 ;  /* 0x000000290e857207 */ /* 0x040fe40004000000 */
[----:B------:R-:W-:Y:S02]  /*0a20*/  SEL R39, R14, R39, !P0 ;  /* 0x000000270e277207 */ /* 0x000fe40004000000 */
[----:B------:R-:W-:Y:S01]  /*0a30*/  SHF.R.S32.HI R41, RZ, 0x1f, R107 ;  /* 0x0000001fff297819 */ /* 0x000fe2000001146b */
[----:B------:R-:W-:Y:S01]  /*0a40*/  IMAD R134, R133, 0x18, RZ ;  /* 0x0000001885867824 */ /* 0x000fe200078e02ff */
[----:B------:R-:W-:-:S04]  /*0a50*/  SHF.R.S32.HI R14, RZ, 0x1f, R39 ;  /* 0x0000001fff0e7819 */ /* 0x000fc80000011427 */
[----:B------:R-:W-:Y:S01]  /*0a60*/  IADD3 R136, P0, R107, R134, RZ ;  /* 0x000000866b887210 */ /* 0x000fe20007f1e0ff */
[----:B------:R-:W-:-:S03]  /*0a70*/  IMAD R14, R14, UR12, RZ ;  /* 0x0000000c0e0e7c24 */ /* 0x000fc6000f8e02ff */
[----:B------:R-:W-:Y:S01]  /*0a80*/  LEA.HI.X.SX32 R137, R134, R41, 0x1, P0 ;  /* 0x0000002986897211 */ /* 0x000fe200000f0eff */
[C---:B------:R-:W-:Y:S01]  /*0a90*/  IMAD R139, R39.reuse, UR13, R14 ;  /* 0x0000000d278b7c24 */ /* 0x040fe2000f8e020e */
[----:B------:R-:W3:Y:S01]  /*0aa0*/  @P2 LDC.64 R40, c[0x0][0x288] ;  /* 0x0000a200ff282b82 */ /* 0x000ee20000000a00 */
[----:B------:R-:W-:Y:S01]  /*0ab0*/  IMAD.WIDE.U32 R136, R39, UR12, R136 ;  /* 0x0000000c27887c25 */ /* 0x000fe2000f8e0088 */
[----:B------:R-:W-:-:S04]  /*0ac0*/  ULDC.64 UR12, c[0x0][0x290] ;  /* 0x0000a400000c7ab9 */ /* 0x000fc80000000a00 */
[----:B------:R-:W-:Y:S02]  /*0ad0*/  IADD3 R139, R137, R139, RZ ;  /* 0x0000008b898b7210 */ /* 0x000fe40007ffe0ff */
[----:B------:R-:W-:Y:S01]  /*0ae0*/  @P2 MOV R138, R136 ;  /* 0x00000088008a2202 */ /* 0x000fe20000000f00 */
[----:B---3--:R-:W-:-:S04]  /*0af0*/  @P2 IMAD R14, R35, R40, RZ ;  /* 0x00000028230e2224 */ /* 0x008fc800078e02ff */
[----:B------:R-:W-:-:S04]  /*0b00*/  @P2 IMAD.WIDE.U32 R38, R105, R40, R138 ;  /* 0x0000002869262225 */ /* 0x000fc800078e008a */
[----:B------:R-:W-:Y:S01]  /*0b10*/  @P2 IMAD R41, R105, R41, R14 ;  /* 0x0000002969292224 */ /* 0x000fe200078e020e */
[----:B------:R-:W-:-:S04]  /*0b20*/  @P2 SHF.L.U32 R85, R38, 0x1, RZ ;  /* 0x0000000126552819 */ /* 0x000fc800000006ff */
[----:B------:R-:W-:Y:S02]  /*0b30*/  @P2 IADD3 R39, R39, R41, RZ ;  /* 0x0000002927272210 */ /* 0x000fe40007ffe0ff */
[----:B------:R-:W3:Y:S01]  /*0b40*/  @P2 LDC.64 R40, c[0x0][0x228] ;  /* 0x00008a00ff282b82 */ /* 0x000ee20000000a00 */
[C---:B------:R-:W-:Y:S02]  /*0b50*/  @P2 IADD3 R86, P0, R85.reuse, R86, RZ ;  /* 0x0000005655562210 */ /* 0x040fe40007f1e0ff */
[----:B------:R-:W-:Y:S02]  /*0b60*/  @P2 SHF.L.U64.HI R38, R38, 0x1, R39 ;  /* 0x0000000126262819 */ /* 0x000fe40000010227 */
[----:B------:R-:W-:Y:S02]  /*0b70*/  @P6 MOV R39, R139 ;  /* 0x0000008b00276202 */ /* 0x000fe40000000f00 */
[----:B------:R-:W-:Y:S02]  /*0b80*/  @P2 IADD3.X R87, R38, R87, RZ, P0, !PT ;  /* 0x0000005726572210 */ /* 0x000fe400007fe4ff */
[----:B---3--:R-:W-:-:S04]  /*0b90*/  @P2 IADD3 R84, P0, R85, R40, RZ ;  /* 0x0000002855542210 */ /* 0x008fc80007f1e0ff */
[----:B------:R-:W-:Y:S02]  /*0ba0*/  @P2 IADD3.X R85, R38, R41, RZ, P0, !PT ;  /* 0x0000002926552210 */ /* 0x000fe400007fe4ff */
[----:B------:R-:W3:Y:S01]  /*0bb0*/  @P6 LDC.64 R40, c[0x0][0x288] ;  /* 0x0000a200ff286b82 */ /* 0x000ee20000000a00 */
[----:B------:R-:W-:Y:S02]  /*0bc0*/  @P6 MOV R38, R136 ;  /* 0x0000008800266202 */ /* 0x000fe40000000f00 */
[----:B------:R-:W-:-:S13]  /*0bd0*/  LOP3.LUT P2, RZ, R108, 0x20, RZ, 0xc0, !PT ;  /* 0x000000206cff7812 */ /* 0x000fda000784c0ff */
[----:B------:R-:W4:Y:S01]  /*0be0*/  @P2 LDC.64 R78, c[0x0][0x230] ;  /* 0x00008c00ff4e2b82 */ /* 0x000f220000000a00 */
[-C--:B---3--:R-:W-:Y:S02]  /*0bf0*/  @P6 IMAD R14, R33, R40.reuse, RZ ;  /* 0x00000028210e6224 */ /* 0x088fe400078e02ff */
[----:B------:R-:W-:-:S04]  /*0c00*/  @P6 IMAD.WIDE.U32 R38, R103, R40, R38 ;  /* 0x0000002867266225 */ /* 0x000fc800078e0026 */
[----:B------:R-:W-:Y:S01]  /*0c10*/  @P6 IMAD R41, R103, R41, R14 ;  /* 0x0000002967296224 */ /* 0x000fe200078e020e */
[----:B------:R-:W-:-:S04]  /*0c20*/  @P6 SHF.L.U32 R81, R38, 0x1, RZ ;  /* 0x0000000126516819 */ /* 0x000fc800000006ff */
[----:B------:R-:W-:Y:S02]  /*0c30*/  @P6 IADD3 R39, R39, R41, RZ ;  /* 0x0000002927276210 */ /* 0x000fe40007ffe0ff */
[----:B------:R-:W3:Y:S01]  /*0c40*/  @P6 LDC.64 R40, c[0x0][0x228] ;  /* 0x00008a00ff286b82 */ /* 0x000ee20000000a00 */
[C---:B0-----:R-:W-:Y:S02]  /*0c50*/  @P6 IADD3 R82, P0, R81.reuse, R82, RZ ;  /* 0x0000005251526210 */ /* 0x041fe40007f1e0ff */
[----:B------:R-:W-:Y:S02]  /*0c60*/  @P6 SHF.L.U64.HI R38, R38, 0x1, R39 ;  /* 0x0000000126266819 */ /* 0x000fe40000010227 */
[----:B------:R-:W-:Y:S02]  /*0c70*/  @P2 MOV R39, R139 ;  /* 0x0000008b00272202 */ /* 0x000fe40000000f00 */
[----:B------:R-:W-:Y:S02]  /*0c80*/  @P6 IADD3.X R83, R38, R83, RZ, P0, !PT ;  /* 0x0000005326536210 */ /* 0x000fe400007fe4ff */
[----:B---3--:R-:W-:-:S04]  /*0c90*/  @P6 IADD3 R80, P0, R81, R40, RZ ;  /* 0x0000002851506210 */ /* 0x008fc80007f1e0ff */
[----:B------:R-:W-:Y:S02]  /*0ca0*/  @P6 IADD3.X R81, R38, R41, RZ, P0, !PT ;  /* 0x0000002926516210 */ /* 0x000fe400007fe4ff */
[----:B------:R-:W0:Y:S01]  /*0cb0*/  @P2 LDC.64 R40, c[0x0][0x288] ;  /* 0x0000a200ff282b82 */ /* 0x000e220000000a00 */
[----:B------:R-:W-:Y:S02]  /*0cc0*/  @P2 MOV R38, R136 ;  /* 0x0000008800262202 */ /* 0x000fe40000000f00 */
[----:B------:R-:W-:-:S13]  /*0cd0*/  LOP3.LUT P6, RZ, R108, 0x2, RZ, 0xc0, !PT ;  /* 0x000000026cff7812 */ /* 0x000fda00078cc0ff */
[----:B------:R-:W3:Y:S01]  /*0ce0*/  @P6 LDC.64 R62, c[0x0][0x230] ;  /* 0x00008c00ff3e6b82 */ /* 0x000ee20000000a00 */
[-C--:B0-----:R-:W-:Y:S02]  /*0cf0*/  @P2 IMAD R14, R31, R40.reuse, RZ ;  /* 0x000000281f0e2224 */ /* 0x081fe400078e02ff */
[----:B------:R-:W-:-:S04]  /*0d00*/  @P2 IMAD.WIDE.U32 R38, R102, R40, R38 ;  /* 0x0000002866262225 */ /* 0x000fc800078e0026 */
[----:B------:R-:W-:Y:S01]  /*0d10*/  @P2 IMAD R41, R102, R41, R14 ;  /* 0x0000002966292224 */ /* 0x000fe200078e020e */
[----:B------:R-:W-:-:S04]  /*0d20*/  @P2 SHF.L.U32 R77, R38, 0x1, RZ ;  /* 0x00000001264d2819 */ /* 0x000fc800000006ff */
[----:B------:R-:W-:Y:S02]  /*0d30*/  @P2 IADD3 R39, R39, R41, RZ ;  /* 0x0000002927272210 */ /* 0x000fe40007ffe0ff */
[----:B------:R-:W0:Y:S01]  /*0d40*/  @P2 LDC.64 R40, c[0x0][0x228] ;  /* 0x00008a00ff282b82 */ /* 0x000e220000000a00 */
[C---:B----4-:R-:W-:Y:S02]  /*0d50*/  @P2 IADD3 R78, P0, R77.reuse, R78, RZ ;  /* 0x0000004e4d4e2210 */ /* 0x050fe40007f1e0ff */
[----:B------:R-:W-:Y:S02]  /*0d60*/  @P2 SHF.L.U64.HI R38, R38, 0x1, R39 ;  /* 0x0000000126262819 */ /* 0x000fe40000010227 */
[----:B------:R-:W-:Y:S02]  /*0d70*/  @P1 MOV R39, R139 ;  /* 0x0000008b00271202 */ /* 0x000fe40000000f00 */
[----:B------:R-:W-:Y:S02]  /*0d80*/  @P2 IADD3.X R79, R38, R79, RZ, P0, !PT ;  /* 0x0000004f264f2210 */ /* 0x000fe400007fe4ff */
[----:B0-----:R-:W-:-:S04]  /*0d90*/  @P2 IADD3 R76, P0, R77, R40, RZ ;  /* 0x000000284d4c2210 */ /* 0x001fc80007f1e0ff */
[----:B------:R-:W-:Y:S02]  /*0da0*/  @P2 IADD3.X R77, R38, R41, RZ, P0, !PT ;  /* 0x00000029264d2210 */ /* 0x000fe400007fe4ff */
[----:B------:R-:W0:Y:S01]  /*0db0*/  @P1 LDC.64 R40, c[0x0][0x288] ;  /* 0x0000a200ff281b82 */ /* 0x000e220000000a00 */
[----:B------:R-:W-:Y:S02]  /*0dc0*/  @P1 MOV R38, R136 ;  /* 0x0000008800261202 */ /* 0x000fe40000000f00 */
[----:B------:R-:W-:-:S13]  /*0dd0*/  LOP3.LUT P2, RZ, R108, 0x8, RZ, 0xc0, !PT ;  /* 0x000000086cff7812 */ /* 0x000fda000784c0ff */
[----:B------:R-:W4:Y:S01]  /*0de0*/  @P2 LDC.64 R70, c[0x0][0x230] ;  /* 0x00008c00ff462b82 */ /* 0x000f220000000a00 */
[-C--:B0-----:R-:W-:Y:S02]  /*0df0*/  @P1 IMAD R14, R29, R40.reuse, RZ ;  /* 0x000000281d0e1224 */ /* 0x081fe400078e02ff */
[----:B------:R-:W-:-:S04]  /*0e00*/  @P1 IMAD.WIDE.U32 R38, R101, R40, R38 ;  /* 0x0000002865261225 */ /* 0x000fc800078e0026 */
[----:B------:R-:W-:Y:S01]  /*0e10*/  @P1 IMAD R41, R101, R41, R14 ;  /* 0x0000002965291224 */ /* 0x000fe200078e020e */
[----:B------:R-:W-:-:S04]  /*0e20*/  @P1 SHF.L.U32 R73, R38, 0x1, RZ ;  /* 0x0000000126491819 */ /* 0x000fc800000006ff */
[----:B------:R-:W-:Y:S02]  /*0e30*/  @P1 IADD3 R39, R39, R41, RZ ;  /* 0x0000002927271210 */ /* 0x000fe40007ffe0ff */
[----:B------:R-:W0:Y:S01]  /*0e40*/  @P1 LDC.64 R40, c[0x0][0x228] ;  /* 0x00008a00ff281b82 */ /* 0x000e220000000a00 */
[C---:B------:R-:W-:Y:S02]  /*0e50*/  @P1 IADD3 R74, P0, R73.reuse, R74, RZ ;  /* 0x0000004a494a1210 */ /* 0x040fe40007f1e0ff */
        /* <DEDUP_REMOVED lines=8> */
[----:B------:R-:W1:Y:S01]  /*0ee0*/  @P1 LDC.64 R66, c[0x0][0x230] ;  /* 0x00008c00ff421b82 */ /* 0x000e620000000a00 */
        /* <DEDUP_REMOVED lines=14> */
[----:B------:R-:W-:-:S13]  /*0fd0*/  ISETP.NE.AND P2, PT, R22, RZ, PT ;  /* 0x000000ff1600720c */ /* 0x000fda0003f45270 */
[----:B------:R-:W4:Y:S01]  /*0fe0*/  @P2 LDC.64 R50, c[0x0][0x230] ;  /* 0x00008c00ff322b82 */ /* 0x000f220000000a00 */
[-C--:B0-----:R-:W-:Y:S02]  /*0ff0*/  @P1 IMAD R14, R25, R40.reuse, RZ ;  /* 0x00000028190e1224 */ /* 0x081fe400078e02ff */
[----:B------:R-:W-:-:S04]  /*1000*/  @P1 IMAD.WIDE.U32 R38, R99, R40, R38 ;  /* 0x0000002863261225 */ /* 0x000fc800078e0026 */
[----:B------:R-:W-:Y:S01]  /*1010*/  @P1 IMAD R41, R99, R41, R14 ;  /* 0x0000002963291224 */ /* 0x000fe200078e020e */
[----:B------:R-:W-:-:S04]  /*1020*/  @P1 SHF.L.U32 R65, R38, 0x1, RZ ;  /* 0x0000000126411819 */ /* 0x000fc800000006ff */
[----:B------:R-:W-:Y:S02]  /*1030*/  @P1 IADD3 R39, R39, R41, RZ ;  /* 0x0000002927271210 */ /* 0x000fe40007ffe0ff */
[----:B------:R-:W0:Y:S01]  /*1040*/  @P1 LDC.64 R40, c[0x0][0x228] ;  /* 0x00008a00ff281b82 */ /* 0x000e220000000a00 */
[C---:B-1----:R-:W-:Y:S02]  /*1050*/  @P1 IADD3 R66, P0, R65.reuse, R66, RZ ;  /* 0x0000004241421210 */ /* 0x042fe40007f1e0ff */
        /* <DEDUP_REMOVED lines=8> */
[----:B------:R-:W1:Y:S01]  /*10e0*/  @P1 LDC.64 R46, c[0x0][0x230] ;  /* 0x00008c00ff2e1b82 */ /* 0x000e620000000a00 */
[-C--:B0-----:R-:W-:Y:S02]  /*10f0*/  @P6 IMAD R14, R23, R40.reuse, RZ ;  /* 0x00000028170e6224 */ /* 0x081fe400078e02ff */
[----:B------:R-:W-:-:S04]  /*1100*/  @P6 IMAD.WIDE.U32 R38, R98, R40, R38 ;  /* 0x0000002862266225 */ /* 0x000fc800078e0026 */
[----:B------:R-:W-:Y:S01]  /*1110*/  @P6 IMAD R41, R98, R41, R14 ;  /* 0x0000002962296224 */ /* 0x000fe200078e020e */
[----:B------:R-:W-:-:S04]  /*1120*/  @P6 SHF.L.U32 R61, R38, 0x1, RZ ;  /* 0x00000001263d6819 */ /* 0x000fc800000006ff */
[----:B------:R-:W-:Y:S02]  /*1130*/  @P6 IADD3 R39, R39, R41, RZ ;  /* 0x0000002927276210 */ /* 0x000fe40007ffe0ff */
[----:B------:R-:W0:Y:S01]  /*1140*/  @P6 LDC.64 R40, c[0x0][0x228] ;  /* 0x00008a00ff286b82 */ /* 0x000e220000000a00 */
[C---:B---3--:R-:W-:Y:S02]  /*1150*/  @P6 IADD3 R62, P0, R61.reuse, R62, RZ ;  /* 0x0000003e3d3e6210 */ /* 0x048fe40007f1e0ff */
[----:B------:R-:W-:Y:S02]  /*1160*/  @P6 SHF.L.U64.HI R38, R38, 0x1, R39 ;  /* 0x0000000126266819 */ /* 0x000fe40000010227 */
[----:B------:R-:W-:Y:S02]  /*1170*/  @P5 MOV R39, R139 ;  /* 0x0000008b00275202 */ /* 0x000fe40000000f00 */
[----:B------:R-:W-:Y:S02]  /*1180*/  @P6 IADD3.X R63, R38, R63, RZ, P0, !PT ;  /* 0x0000003f263f6210 */ /* 0x000fe400007fe4ff */
[----:B0-----:R-:W-:-:S04]  /*1190*/  @P6 IADD3 R60, P0, R61, R40, RZ ;  /* 0x000000283d3c6210 */ /* 0x001fc80007f1e0ff */
[----:B------:R-:W-:Y:S02]  /*11a0*/  @P6 IADD3.X R61, R38, R41, RZ, P0, !PT ;  /* 0x00000029263d6210 */ /* 0x000fe400007fe4ff */
[----:B------:R-:W0:Y:S01]  /*11b0*/  @P5 LDC.64 R40, c[0x0][0x288] ;  /* 0x0000a200ff285b82 */ /* 0x000e220000000a00 */
[----:B------:R-:W-:Y:S01]  /*11c0*/  @P5 MOV R38, R136 ;  /* 0x0000008800265202 */ /* 0x000fe20000000f00 */
[----:B0-----:R-:W-:-:S04]  /*11d0*/  @P5 IMAD R14, R21, R40, RZ ;  /* 0x00000028150e5224 */ /* 0x001fc800078e02ff */
        /* <DEDUP_REMOVED lines=13> */
[----:B------:R-:W-:Y:S02]  /*12b0*/  MOV R28, RZ ;  /* 0x000000ff001c7202 */ /* 0x000fe40000000f00 */
[----:B------:R-:W-:Y:S02]  /*12c0*/  MOV R22, RZ ;  /* 0x000000ff00167202 */ /* 0x000fe40000000f00 */
[----:B------:R-:W-:-:S04]  /*12d0*/  LOP3.LUT P5, RZ, R108, 0x8, RZ, 0xc0, !PT ;  /* 0x000000086cff7812 */ /* 0x000fc800078ac0ff */
[----:B------:R-:W-:Y:S02]  /*12e0*/  P2R R114, PR, RZ, 0x20 ;  /* 0x00000020ff727803 */ /* 0x000fe40000000000 */
[----:B------:R-:W-:-:S04]  /*12f0*/  LOP3.LUT P5, RZ, R108, 0x10, RZ, 0xc0, !PT ;  /* 0x000000106cff7812 */ /* 0x000fc800078ac0ff */
[----:B------:R-:W-:Y:S02]  /*1300*/  P2R R115, PR, RZ, 0x20 ;  /* 0x00000020ff737803 */ /* 0x000fe40000000000 */
[----:B------:R-:W-:-:S04]  /*1310*/  LOP3.LUT P5, RZ, R108, 0x20, RZ, 0xc0, !PT ;  /* 0x000000206cff7812 */ /* 0x000fc800078ac0ff */
[----:B------:R-:W-:Y:S01]  /*1320*/  P2R R116, PR, RZ, 0x20 ;  /* 0x00000020ff747803 */ /* 0x000fe20000000000 */
[-C--:B0-----:R-:W-:Y:S01]  /*1330*/  @P4 IMAD R14, R19, R40.reuse, RZ ;  /* 0x00000028130e4224 */ /* 0x081fe200078e02ff */
[----:B------:R-:W-:Y:S01]  /*1340*/  LOP3.LUT P5, RZ, R108, 0x40, RZ, 0xc0, !PT ;  /* 0x000000406cff7812 */ /* 0x000fe200078ac0ff */
[----:B------:R-:W-:-:S03]  /*1350*/  @P4 IMAD.WIDE.U32 R38, R96, R40, R38 ;  /* 0x0000002860264225 */ /* 0x000fc600078e0026 */
[----:B------:R-:W-:Y:S01]  /*1360*/  P2R R117, PR, RZ, 0x20 ;  /* 0x00000020ff757803 */ /* 0x000fe20000000000 */
[----:B------:R-:W-:Y:S01]  /*1370*/  @P4 IMAD R41, R96, R41, R14 ;  /* 0x0000002960294224 */ /* 0x000fe200078e020e */
[----:B------:R-:W-:Y:S01]  /*1380*/  LOP3.LUT P5, RZ, R108, 0x80, RZ, 0xc0, !PT ;  /* 0x000000806cff7812 */ /* 0x000fe200078ac0ff */
[----:B------:R-:W-:-:S03]  /*1390*/  @P3 IMAD R14, R17, R44, RZ ;  /* 0x0000002c110e3224 */ /* 0x000fc600078e02ff */
[----:B------:R-:W-:Y:S01]  /*13a0*/  @P4 IADD3 R39, R39, R41, RZ ;  /* 0x0000002927274210 */ /* 0x000fe20007ffe0ff */
[----:B------:R-:W-:Y:S01]  /*13b0*/  @P3 IMAD R45, R95, R45, R14 ;  /* 0x0000002d5f2d3224 */ /* 0x000fe200078e020e */
[C---:B------:R-:W-:Y:S02]  /*13c0*/  @P4 SHF.L.U32 R41, R38.reuse, 0x1, RZ ;  /* 0x0000000126294819 */ /* 0x040fe400000006ff */
[----:B------:R-:W-:Y:S02]  /*13d0*/  @P4 SHF.L.U64.HI R38, R38, 0x1, R39 ;  /* 0x0000000126264819 */ /* 0x000fe40000010227 */
[----:B------:R-:W-:Y:S02]  /*13e0*/  @P4 IADD3 R54, P0, R41, R54, RZ ;  /* 0x0000003629364210 */ /* 0x000fe40007f1e0ff */
[----:B------:R-:W-:Y:S02]  /*13f0*/  @P3 MOV R39, R139 ;  /* 0x0000008b00273202 */ /* 0x000fe40000000f00 */
[----:B------:R-:W-:-:S02]  /*1400*/  @P4 IADD3.X R55, R38, R55, RZ, P0, !PT ;  /* 0x0000003726374210 */ /* 0x000fc400007fe4ff */
[----:B--2---:R-:W-:-:S04]  /*1410*/  @P4 IADD3 R40, P0, R41, R42, RZ ;  /* 0x0000002a29284210 */ /* 0x004fc80007f1e0ff */
[----:B------:R-:W-:Y:S02]  /*1420*/  @P4 IADD3.X R41, R38, R43, RZ, P0, !PT ;  /* 0x0000002b26294210 */ /* 0x000fe400007fe4ff */
[----:B------:R-:W-:Y:S01]  /*1430*/  @P3 MOV R38, R136 ;  /* 0x0000008800263202 */ /* 0x000fe20000000f00 */
[----:B------:R-:W0:Y:S04]  /*1440*/  @P3 LDC.64 R42, c[0x0][0x230] ;  /* 0x00008c00ff2a3b82 */ /* 0x000e280000000a00 */
[----:B------:R-:W-:-:S05]  /*1450*/  @P3 IMAD.WIDE.U32 R38, R95, R44, R38 ;  /* 0x0000002c5f263225 */ /* 0x000fca00078e0026 */
[----:B------:R-:W-:Y:S02]  /*1460*/  @P3 IADD3 R39, R39, R45, RZ ;  /* 0x0000002d27273210 */ /* 0x000fe40007ffe0ff */
[----:B------:R-:W2:Y:S01]  /*1470*/  @P3 LDC.64 R44, c[0x0][0x228] ;  /* 0x00008a00ff2c3b82 */ /* 0x000ea20000000a00 */
[C---:B------:R-:W-:Y:S02]  /*1480*/  @P3 SHF.L.U32 R53, R38.reuse, 0x1, RZ ;  /* 0x0000000126353819 */ /* 0x040fe400000006ff */
[----:B------:R-:W-:Y:S02]  /*1490*/  @P3 SHF.L.U64.HI R38, R38, 0x1, R39 ;  /* 0x0000000126263819 */ /* 0x000fe40000010227 */
[----:B------:R-:W-:Y:S02]  /*14a0*/  @P2 MOV R39, R139 ;  /* 0x0000008b00272202 */ /* 0x000fe40000000f00 */
[----:B0-----:R-:W-:-:S04]  /*14b0*/  @P3 IADD3 R42, P0, R53, R42, RZ ;  /* 0x0000002a352a3210 */ /* 0x001fc80007f1e0ff */
[----:B------:R-:W-:Y:S02]  /*14c0*/  @P3 IADD3.X R43, R38, R43, RZ, P0, !PT ;  /* 0x0000002b262b3210 */ /* 0x000fe400007fe4ff */
[----:B--2---:R-:W-:-:S04]  /*14d0*/  @P3 IADD3 R52, P0, R53, R44, RZ ;  /* 0x0000002c35343210 */ /* 0x004fc80007f1e0ff */
        /* <DEDUP_REMOVED lines=9> */
[----:B----4-:R-:W-:Y:S02]  /*1570*/  @P2 IADD3 R50, P0, R49, R50, RZ ;  /* 0x0000003231322210 */ /* 0x010fe40007f1e0ff */
[----:B------:R-:W-:-:S04]  /*1580*/  @P2 SHF.L.U64.HI R38, R38, 0x1, R39 ;  /* 0x0000000126262819 */ /* 0x000fc80000010227 */
[C---:B------:R-:W-:Y:S02]  /*1590*/  @P2 IADD3.X R51, R38.reuse, R51, RZ, P0, !PT ;  /* 0x0000003326332210 */ /* 0x040fe400007fe4ff */
[----:B0-----:R-:W-:Y:S02]  /*15a0*/  @P2 IADD3 R48, P0, R49, R44, RZ ;  /* 0x0000002c31302210 */ /* 0x001fe40007f1e0ff */
[----:B------:R-:W-:Y:S02]  /*15b0*/  @P1 MOV R44, R136 ;  /* 0x00000088002c1202 */ /* 0x000fe40000000f00 */
[----:B------:R-:W-:Y:S02]  /*15c0*/  @P2 IADD3.X R49, R38, R45, RZ, P0, !PT ;  /* 0x0000002d26312210 */ /* 0x000fe400007fe4ff */
[----:B------:R-:W0:Y:S01]  /*15d0*/  @P1 LDC.64 R38, c[0x0][0x288] ;  /* 0x0000a200ff261b82 */ /* 0x000e220000000a00 */
[----:B------:R-:W-:Y:S01]  /*15e0*/  @P1 MOV R45, R139 ;  /* 0x0000008b002d1202 */ /* 0x000fe20000000f00 */
[----:B0-----:R-:W-:-:S04]  /*15f0*/  @P1 IMAD R14, R13, R38, RZ ;  /* 0x000000260d0e1224 */ /* 0x001fc800078e02ff */
[C---:B------:R-:W-:Y:S02]  /*1600*/  @P1 IMAD R89, R93.reuse, R39, R14 ;  /* 0x000000275d591224 */ /* 0x040fe400078e020e */
[----:B------:R-:W-:-:S05]  /*1610*/  @P1 IMAD.WIDE.U32 R38, R93, R38, R44 ;  /* 0x000000265d261225 */ /* 0x000fca00078e002c */
[----:B------:R-:W-:Y:S02]  /*1620*/  @P1 IADD3 R45, R39, R89, RZ ;  /* 0x00000059272d1210 */ /* 0x000fe40007ffe0ff */
[C---:B------:R-:W-:Y:S01]  /*1630*/  @P1 SHF.L.U32 R39, R38.reuse, 0x1, RZ ;  /* 0x0000000126271819 */ /* 0x040fe200000006ff */
[----:B------:R-:W0:Y:S01]  /*1640*/  LDC R89, c[0x0][0x2ac] ;  /* 0x0000ab00ff597b82 */ /* 0x000e220000000800 */
[----:B------:R-:W-:Y:S02]  /*1650*/  @P1 SHF.L.U64.HI R38, R38, 0x1, R45 ;  /* 0x0000000126261819 */ /* 0x000fe4000001022d */
[----:B-1----:R-:W-:-:S04]  /*1660*/  @P1 IADD3 R46, P0, R39, R46, RZ ;  /* 0x0000002e272e1210 */ /* 0x002fc80007f1e0ff */
[----:B------:R-:W-:Y:S01]  /*1670*/  @P1 IADD3.X R47, R38, R47, RZ, P0, !PT ;  /* 0x0000002f262f1210 */ /* 0x000fe200007fe4ff */
[----:B------:R-:W1:Y:S02]  /*1680*/  @P1 LDC.64 R44, c[0x0][0x228] ;  /* 0x00008a00ff2c1b82 */ /* 0x000e640000000a00 */
[----:B-1----:R-:W-:-:S04]  /*1690*/  @P1 IADD3 R44, P0, R39, R44, RZ ;  /* 0x0000002c272c1210 */ /* 0x002fc80007f1e0ff */
[----:B------:R-:W-:Y:S01]  /*16a0*/  @P1 IADD3.X R45, R38, R45, RZ, P0, !PT ;  /* 0x0000002d262d1210 */ /* 0x000fe200007fe4ff */
[----:B------:R-:W-:-:S05]  /*16b0*/  IMAD.WIDE.U32 R38, R106, -0x55555555, RZ ;  /* 0xaaaaaaab6a267825 */ /* 0x000fca00078e00ff */
[----:B------:R-:W-:-:S05]  /*16c0*/  SHF.R.U32.HI R18, RZ, 0x3, R39 ;  /* 0x00000003ff127819 */ /* 0x000fca0000011627 */
[----:B0-----:R-:W-:-:S05]  /*16d0*/  IMAD R18, R89, UR7, R18 ;  /* 0x0000000759127c24 */ /* 0x001fca000f8e0212 */
[----:B------:R-:W-:-:S04]  /*16e0*/  IADD3 R14, R18, 0x180, RZ ;  /* 0x00000180120e7810 */ /* 0x000fc80007ffe0ff */
[----:B------:R-:W-:Y:S02]  /*16f0*/  SHF.R.S32.HI R16, RZ, 0x1f, R14 ;  /* 0x0000001fff107819 */ /* 0x000fe4000001140e */
[----:B------:R-:W-:-:S04]  /*1700*/  ISETP.GE.U32.AND P0, PT, R14, UR12, PT ;  /* 0x0000000c0e007c0c */ /* 0x000fc8000bf06070 */
[----:B------:R-:W-:-:S04]  /*1710*/  ISETP.GE.AND.EX P0, PT, R16, UR13, PT, P0 ;  /* 0x0000000d10007c0c */ /* 0x000fc8000bf06300 */
[----:B------:R-:W-:-:S13]  /*1720*/  ISETP.LT.U32.AND P0, PT, R106, 0x180, !P0 ;  /* 0x000001806a00780c */ /* 0x000fda0004701070 */
[----:B------:R-:W0:Y:S01]  /*1730*/  @P0 LDC.64 R38, c[0x0][0x288] ;  /* 0x0000a200ff260b82 */ /* 0x000e220000000a00 */
[----:B------:R-:W-:Y:S02]  /*1740*/  @P0 MOV R110, R136 ;  /* 0x00000088006e0202 */ /* 0x000fe40000000f00 */
[----:B------:R-:W-:-:S05]  /*1750*/  @P0 MOV R111, R139 ;  /* 0x0000008b006f0202 */ /* 0x000fca0000000f00 */
[----:B------:R-:W1:Y:S01]  /*1760*/  @P0 LDC.64 R88, c[0x0][0x230] ;  /* 0x00008c00ff580b82 */ /* 0x000e620000000a00 */
[-C--:B0-----:R-:W-:Y:S02]  /*1770*/  @P0 IMAD R14, R9, R38.reuse, RZ ;  /* 0x00000026090e0224 */ /* 0x081fe400078e02ff */
[----:B------:R-:W-:-:S04]  /*1780*/  @P0 IMAD.WIDE.U32 R110, R92, R38, R110 ;  /* 0x000000265c6e0225 */ /* 0x000fc800078e006e */
[----:B------:R-:W-:Y:S01]  /*1790*/  @P0 IMAD R39, R92, R39, R14 ;  /* 0x000000275c270224 */ /* 0x000fe200078e020e */
[----:B------:R-:W-:-:S04]  /*17a0*/  @P0 SHF.L.U32 R113, R110, 0x1, RZ ;  /* 0x000000016e710819 */ /* 0x000fc800000006ff */
[----:B------:R-:W-:-:S04]  /*17b0*/  @P0 IADD3 R39, R111, R39, RZ ;  /* 0x000000276f270210 */ /* 0x000fc80007ffe0ff */
[----:B------:R-:W-:Y:S02]  /*17c0*/  @P0 SHF.L.U64.HI R14, R110, 0x1, R39 ;  /* 0x000000016e0e0819 */ /* 0x000fe40000010227 */
[----:B------:R-:W0:Y:S01]  /*17d0*/  @P0 LDC.64 R38, c[0x0][0x228] ;  /* 0x00008a00ff260b82 */ /* 0x000e220000000a00 */
[----:B-1----:R-:W-:-:S04]  /*17e0*/  @P0 IADD3 R110, P6, R113, R88, RZ ;  /* 0x00000058716e0210 */ /* 0x002fc80007fde0ff */
[----:B------:R-:W-:-:S05]  /*17f0*/  @P0 IADD3.X R111, R14, R89, RZ, P6, !PT ;  /* 0x000000590e6f0210 */ /* 0x000fca00037fe4ff */
[----:B------:R1:W5:Y:S01]  /*1800*/  @P0 LDG.E R26, desc[UR8][R110.64] ;  /* 0x000000086e1a0981 */ /* 0x000362000c1e1900 */
[----:B0-----:R-:W-:-:S04]  /*1810*/  @P0 IADD3 R112, P6, R113, R38, RZ ;  /* 0x0000002671700210 */ /* 0x001fc80007fde0ff */
[----:B------:R-:W-:Y:S02]  /*1820*/  @P0 IADD3.X R113, R14, R39, RZ, P6, !PT ;  /* 0x000000270e710210 */ /* 0x000fe400037fe4ff */
[----:B------:R-:W-:-:S03]  /*1830*/  IADD3 R14, R18, 0x1a0, RZ ;  /* 0x000001a0120e7810 */ /* 0x000fc60007ffe0ff */
[----:B------:R-:W5:Y:S01]  /*1840*/  @P0 LDG.E R24, desc[UR8][R112.64] ;  /* 0x0000000870180981 */ /* 0x000f62000c1e1900 */
[----:B------:R-:W-:Y:S02]  /*1850*/  SHF.R.S32.HI R16, RZ, 0x1f, R14 ;  /* 0x0000001fff107819 */ /* 0x000fe4000001140e */
[----:B------:R-:W-:-:S04]  /*1860*/  ISETP.GE.U32.AND P0, PT, R14, UR12, PT ;  /* 0x0000000c0e007c0c */ /* 0x000fc8000bf06070 */
[----:B------:R-:W-:-:S04]  /*1870*/  ISETP.GE.AND.EX P0, PT, R16, UR13, PT, P0 ;  /* 0x0000000d10007c0c */ /* 0x000fc8000bf06300 */
[----:B------:R-:W-:-:S13]  /*1880*/  ISETP.LT.U32.AND P0, PT, R106, 0x180, !P0 ;  /* 0x000001806a00780c */ /* 0x000fda0004701070 */
[----:B------:R-:W0:Y:S01]  /*1890*/  @P0 LDC.64 R38, c[0x0][0x288] ;  /* 0x0000a200ff260b82 */ /* 0x000e220000000a00 */
[----:B-1----:R-:W-:Y:S02]  /*18a0*/  @P0 MOV R110, R136 ;  /* 0x00000088006e0202 */ /* 0x002fe40000000f00 */
[----:B------:R-:W-:-:S05]  /*18b0*/  @P0 MOV R111, R139 ;  /* 0x0000008b006f0202 */ /* 0x000fca0000000f00 */
[----:B------:R-:W1:Y:S01]  /*18c0*/  @P0 LDC.64 R88, c[0x0][0x230] ;  /* 0x00008c00ff580b82 */ /* 0x000e620000000a00 */
[-C--:B0-----:R-:W-:Y:S02]  /*18d0*/  @P0 IMAD R14, R7, R38.reuse, RZ ;  /* 0x00000026070e0224 */ /* 0x081fe400078e02ff */
[----:B------:R-:W-:-:S04]  /*18e0*/  @P0 IMAD.WIDE.U32 R110, R90, R38, R110 ;  /* 0x000000265a6e0225 */ /* 0x000fc800078e006e */
[----:B------:R-:W-:-:S05]  /*18f0*/  @P0 IMAD R39, R90, R39, R14 ;  /* 0x000000275a270224 */ /* 0x000fca00078e020e */
[----:B------:R-:W-:Y:S02]  /*1900*/  @P0 IADD3 R111, R111, R39, RZ ;  /* 0x000000276f6f0210 */ /* 0x000fe40007ffe0ff */
[C---:B------:R-:W-:Y:S02]  /*1910*/  @P0 SHF.L.U32 R39, R110.reuse, 0x1, RZ ;  /* 0x000000016e270819 */ /* 0x040fe400000006ff */
        /* <DEDUP_REMOVED lines=25> */
[----:B------:R-:W-:Y:S02]  /*1ab0*/  @P0 IADD3.X R113, R14, R113, RZ, P6, !PT ;  /* 0x000000710e710210 */ /* 0x000fe400037fe4ff */
[----:B------:R-:W-:Y:S02]  /*1ac0*/  MOV R16, RZ ;  /* 0x000000ff00107202 */ /* 0x000fe40000000f00 */
[----:B------:R-:W-:Y:S02]  /*1ad0*/  IADD3 R18, R18, 0x1e0, RZ ;  /* 0x000001e012127810 */ /* 0x000fe40007ffe0ff */
[----:B0-----:R-:W-:-:S04]  /*1ae0*/  @P0 IADD3 R88, P6, R39, R88, RZ ;  /* 0x0000005827580210 */ /* 0x001fc80007fde0ff */
[----:B------:R-:W-:Y:S02]  /*1af0*/  @P0 IADD3.X R89, R14, R89, RZ, P6, !PT ;  /* 0x000000590e590210 */ /* 0x000fe400037fe4ff */
[----:B------:R-:W-:Y:S02]  /*1b00*/  MOV R14, RZ ;  /* 0x000000ff000e7202 */ /* 0x000fe40000000f00 */
[----:B------:R-:W-:Y:S01]  /*1b10*/  SHF.R.S32.HI R20, RZ, 0x1f, R18 ;  /* 0x0000001fff147819 */ /* 0x000fe20000011412 */
[----:B------:R0:W5:Y:S04]  /*1b20*/  @P0 LDG.E R16, desc[UR8][R88.64] ;  /* 0x0000000858100981 */ /* 0x000168000c1e1900 */
[----:B------:R-:W5:Y:S01]  /*1b30*/  @P0 LDG.E R14, desc[UR8][R112.64] ;  /* 0x00000008700e0981 */ /* 0x000f62000c1e1900 */
[----:B------:R-:W-:-:S04]  /*1b40*/  ISETP.GE.U32.AND P0, PT, R18, UR12, PT ;  /* 0x0000000c12007c0c */ /* 0x000fc8000bf06070 */
[----:B------:R-:W-:-:S04]  /*1b50*/  ISETP.GE.AND.EX P0, PT, R20, UR13, PT, P0 ;  /* 0x0000000d14007c0c */ /* 0x000fc8000bf06300 */
[----:B------:R-:W-:-:S13]  /*1b60*/  ISETP.LT.U32.AND P0, PT, R106, 0x180, !P0 ;  /* 0x000001806a00780c */ /* 0x000fda0004701070 */
[----:B------:R-:W1:Y:S01]  /*1b70*/  @P0 LDC.64 R38, c[0x0][0x288] ;  /* 0x0000a200ff260b82 */ /* 0x000e620000000a00 */
[----:B0-----:R-:W-:Y:S02]  /*1b80*/  @P0 MOV R88, R136 ;  /* 0x0000008800580202 */ /* 0x001fe40000000f00 */
[----:B------:R-:W-:-:S05]  /*1b90*/  @P0 MOV R89, R139 ;  /* 0x0000008b00590202 */ /* 0x000fca0000000f00 */
[----:B------:R-:W0:Y:S01]  /*1ba0*/  @P0 LDC.64 R110, c[0x0][0x230] ;  /* 0x00008c00ff6e0b82 */ /* 0x000e220000000a00 */
[-C--:B-1----:R-:W-:Y:S02]  /*1bb0*/  @P0 IMAD R18, R3, R38.reuse, RZ ;  /* 0x0000002603120224 */ /* 0x082fe400078e02ff */
[----:B------:R-:W-:-:S04]  /*1bc0*/  @P0 IMAD.WIDE.U32 R88, R34, R38, R88 ;  /* 0x0000002622580225 */ /* 0x000fc800078e0058 */
[----:B------:R-:W-:-:S05]  /*1bd0*/  @P0 IMAD R39, R34, R39, R18 ;  /* 0x0000002722270224 */ /* 0x000fca00078e0212 */
[----:B------:R-:W-:Y:S02]  /*1be0*/  @P0 IADD3 R89, R89, R39, RZ ;  /* 0x0000002759590210 */ /* 0x000fe40007ffe0ff */
[C---:B------:R-:W-:Y:S02]  /*1bf0*/  @P0 SHF.L.U32 R39, R88.reuse, 0x1, RZ ;  /* 0x0000000158270819 */ /* 0x040fe400000006ff */
[----:B------:R-:W-:Y:S02]  /*1c00*/  @P0 SHF.L.U64.HI R18, R88, 0x1, R89 ;  /* 0x0000000158120819 */ /* 0x000fe40000010259 */
[----:B------:R-:W1:Y:S01]  /*1c10*/  @P0 LDC.64 R88, c[0x0][0x228] ;  /* 0x00008a00ff580b82 */ /* 0x000e620000000a00 */
[----:B0-----:R-:W-:-:S04]  /*1c20*/  @P0 IADD3 R110, P6, R39, R110, RZ ;  /* 0x0000006e276e0210 */ /* 0x001fc80007fde0ff */
[----:B------:R-:W-:Y:S02]  /*1c30*/  @P0 IADD3.X R111, R18, R111, RZ, P6, !PT ;  /* 0x0000006f126f0210 */ /* 0x000fe400037fe4ff */
[----:B-1----:R-:W-:Y:S02]  /*1c40*/  @P0 IADD3 R88, P6, R39, R88, RZ ;  /* 0x0000005827580210 */ /* 0x002fe40007fde0ff */
[----:B------:R-:W0:Y:S02]  /*1c50*/  LDC.64 R38, c[0x0][0x248] ;  /* 0x00009200ff267b82 */ /* 0x000e240000000a00 */
[----:B0-----:R-:W-:-:S06]  /*1c60*/  IMAD.WIDE R38, R91, 0x8, R38 ;  /* 0x000000085b267825 */ /* 0x001fcc00078e0226 */
[----:B------:R-:W2:Y:S01]  /*1c70*/  LDG.E.64 R38, desc[UR8][R38.64] ;  /* 0x0000000826267981 */ /* 0x000ea2000c1e1b00 */
[----:B------:R-:W-:Y:S02]  /*1c80*/  CS2R R130, SRZ ;  /* 0x0000000000827805 */ /* 0x000fe4000001ff00 */
[----:B------:R-:W-:-:S04]  /*1c90*/  CS2R R128, SRZ ;  /* 0x0000000000807805 */ /* 0x000fc8000001ff00 */
[----:B------:R-:W5:Y:S04]  /*1ca0*/  @P5 LDG.E R130, desc[UR8][R86.64] ;  /* 0x0000000856825981 */ /* 0x000f68000c1e1900 */
[----:B------:R-:W5:Y:S01]  /*1cb0*/  @P5 LDG.E R129, desc[UR8][R84.64] ;  /* 0x0000000854815981 */ /* 0x000f62000c1e1900 */
[----:B------:R-:W-:Y:S02]  /*1cc0*/  ISETP.NE.AND P5, PT, R117, RZ, PT ;  /* 0x000000ff7500720c */ /* 0x000fe40003fa5270 */
[----:B------:R-:W-:Y:S02]  /*1cd0*/  @P0 IADD3.X R89, R18, R89, RZ, P6, !PT ;  /* 0x0000005912590210 */ /* 0x000fe400037fe4ff */
[----:B------:R-:W-:Y:S02]  /*1ce0*/  MOV R18, RZ ;  /* 0x000000ff00127202 */ /* 0x000fe40000000f00 */
[----:B------:R-:W-:-:S02]  /*1cf0*/  MOV R20, RZ ;  /* 0x000000ff00147202 */ /* 0x000fc40000000f00 */
[----:B------:R-:W-:Y:S02]  /*1d00*/  CS2R R126, SRZ ;  /* 0x00000000007e7805 */ /* 0x000fe4000001ff00 */
[----:B------:R-:W-:Y:S01]  /*1d10*/  CS2R R124, SRZ ;  /* 0x00000000007c7805 */ /* 0x000fe2000001ff00 */
[----:B------:R0:W5:Y:S04]  /*1d20*/  @P0 LDG.E R18, desc[UR8][R110.64] ;  /* 0x000000086e120981 */ /* 0x000168000c1e1900 */
[----:B------:R-:W5:Y:S04]  /*1d30*/  @P5 LDG.E R131, desc[UR8][R82.64] ;  /* 0x0000000852835981 */ /* 0x000f68000c1e1900 */
[----:B------:R-:W5:Y:S01]  /*1d40*/  @P5 LDG.E R128, desc[UR8][R80.64] ;  /* 0x0000000850805981 */ /* 0x000f62000c1e1900 */
[----:B------:R-:W-:-:S03]  /*1d50*/  ISETP.NE.AND P5, PT, R116, RZ, PT ;  /* 0x000000ff7400720c */ /* 0x000fc60003fa5270 */
[----:B------:R-:W5:Y:S10]  /*1d60*/  @P0 LDG.E R20, desc[UR8][R88.64] ;  /* 0x0000000858140981 */ /* 0x000f74000c1e1900 */
[----:B------:R-:W5:Y:S04]  /*1d70*/  @P5 LDG.E R126, desc[UR8][R78.64] ;  /* 0x000000084e7e5981 */ /* 0x000f68000c1e1900 */
[----:B------:R-:W5:Y:S01]  /*1d80*/  @P5 LDG.E R125, desc[UR8][R76.64] ;  /* 0x000000084c7d5981 */ /* 0x000f62000c1e1900 */
[----:B------:R-:W-:-:S02]  /*1d90*/  ISETP.NE.AND P5, PT, R115, RZ, PT ;  /* 0x000000ff7300720c */ /* 0x000fc40003fa5270 */
[----:B------:R-:W-:Y:S02]  /*1da0*/  CS2R R122, SRZ ;  /* 0x00000000007a7805 */ /* 0x000fe4000001ff00 */
[----:B------:R-:W-:-:S09]  /*1db0*/  CS2R R120, SRZ ;  /* 0x0000000000787805 */ /* 0x000fd2000001ff00 */
[----:B------:R-:W5:Y:S04]  /*1dc0*/  @P5 LDG.E R127, desc[UR8][R74.64] ;  /* 0x000000084a7f5981 */ /* 0x000f68000c1e1900 */
[----:B------:R-:W5:Y:S01]  /*1dd0*/  @P5 LDG.E R124, desc[UR8][R72.64] ;  /* 0x00000008487c5981 */ /* 0x000f62000c1e1900 */
[----:B------:R-:W-:Y:S02]  /*1de0*/  ISETP.NE.AND P5, PT, R114, RZ, PT ;  /* 0x000000ff7200720c */ /* 0x000fe40003fa5270 */
[----:B------:R-:W-:Y:S02]  /*1df0*/  LOP3.LUT P6, RZ, R108, 0x2, RZ, 0xc0, !PT ;  /* 0x000000026cff7812 */ /* 0x000fe400078cc0ff */
[----:B------:R-:W-:Y:S02]  /*1e00*/  MOV R132, 0x3f800000 ;  /* 0x3f80000000847802 */ /* 0x000fe40000000f00 */
[----:B------:R-:W-:-:S07]  /*1e10*/  CS2R R118, SRZ ;  /* 0x0000000000767805 */ /* 0x000fce000001ff00 */
[----:B------:R-:W5:Y:S04]  /*1e20*/  @P5 LDG.E R122, desc[UR8][R70.64] ;  /* 0x00000008467a5981 */ /* 0x000f68000c1e1900 */
[----:B------:R-:W5:Y:S01]  /*1e30*/  @P5 LDG.E R121, desc[UR8][R68.64] ;  /* 0x0000000844795981 */ /* 0x000f62000c1e1900 */
[----:B------:R-:W-:Y:S02]  /*1e40*/  ISETP.NE.AND P5, PT, R109, RZ, PT ;  /* 0x000000ff6d00720c */ /* 0x000fe40003fa5270 */
[----:B------:R-:W-:Y:S02]  /*1e50*/  CS2R R116, SRZ ;  /* 0x0000000000747805 */ /* 0x000fe4000001ff00 */
[----:B------:R-:W-:Y:S02]  /*1e60*/  CS2R R114, SRZ ;  /* 0x0000000000727805 */ /* 0x000fe4000001ff00 */
[----:B0-----:R-:W-:-:S02]  /*1e70*/  CS2R R110, SRZ ;  /* 0x00000000006e7805 */ /* 0x001fc4000001ff00 */
[----:B------:R-:W-:Y:S01]  /*1e80*/  MOV R109, RZ ;  /* 0x000000ff006d7202 */ /* 0x000fe20000000f00 */
        /* <DEDUP_REMOVED lines=8> */
[----:B------:R-:W-:Y:S03]  /*1f10*/  BSSY B0, `(.L_x_136) ;  /* 0x000001d000007945 */ /* 0x000fe60003800000 */
[----:B------:R0:W5:Y:S01]  /*1f20*/  @P3 LDG.E R115, desc[UR8][R42.64] ;  /* 0x000000082a733981 */ /* 0x000162000c1e1900 */
[----:B--2---:R-:W-:-:S05]  /*1f30*/  FFMA.FTZ R113, -R38, R38, R39 ;  /* 0x0000002626717223 */ /* 0x004fca0000010127 */
[----:B------:R-:W-:-:S13]  /*1f40*/  FSETP.GTU.FTZ.AND P0, PT, R113, RZ, PT ;  /* 0x000000ff7100720b */ /* 0x000fda0003f1c000 */
[----:B------:R-:W1:Y:S01]  /*1f50*/  @P0 LDC R112, c[0x0][0x250] ;  /* 0x00009400ff700b82 */ /* 0x000e620000000800 */
[----:B------:R-:W-:-:S06]  /*1f60*/  MOV R39, RZ ;  /* 0x000000ff00277202 */ /* 0x000fcc0000000f00 */
[----:B------:R-:W5:Y:S01]  /*1f70*/  @P1 LDG.E R39, desc[UR8][R44.64] ;  /* 0x000000082c271981 */ /* 0x000f62000c1e1900 */
[----:B-1----:R-:W-:-:S04]  /*1f80*/  @P0 FADD.FTZ R112, R113, R112 ;  /* 0x0000007071700221 */ /* 0x002fc80000010000 */
[----:B------:R1:W2:Y:S02]  /*1f90*/  @P0 MUFU.RSQ R132, R112 ;  /* 0x0000007000840308 */ /* 0x0002a40000001400 */
[----:B-1----:R-:W-:-:S06]  /*1fa0*/  CS2R R112, SRZ ;  /* 0x0000000000707805 */ /* 0x002fcc000001ff00 */
[----:B------:R-:W5:Y:S01]  /*1fb0*/  @P3 LDG.E R112, desc[UR8][R52.64] ;  /* 0x0000000834703981 */ /* 0x000f62000c1e1900 */
[----:B------:R-:W-:Y:S02]  /*1fc0*/  LOP3.LUT P0, RZ, R108, 0x4, RZ, 0xc0, !PT ;  /* 0x000000046cff7812 */ /* 0x000fe4000780c0ff */
[----:B0-----:R-:W-:Y:S01]  /*1fd0*/  CS2R R42, SRZ ;  /* 0x00000000002a7805 */ /* 0x001fe2000001ff00 */
[----:B------:R0:W5:Y:S10]  /*1fe0*/  @P4 LDG.E R113, desc[UR8][R40.64] ;  /* 0x0000000828714981 */ /* 0x000174000c1e1900 */
[----:B------:R1:W5:Y:S04]  /*1ff0*/  @P0 LDG.E R123, desc[UR8][R66.64] ;  /* 0x00000008427b0981 */ /* 0x000368000c1e1900 */
[----:B------:R1:W5:Y:S01]  /*2000*/  @P0 LDG.E R120, desc[UR8][R64.64] ;  /* 0x0000000840780981 */ /* 0x000362000c1e1900 */
[----:B------:R-:W-:-:S02]  /*2010*/  ISETP.GT.U32.AND P0, PT, R106, 0x17f, PT ;  /* 0x0000017f6a00780c */ /* 0x000fc40003f04070 */
[----:B0-----:R-:W-:-:S11]  /*2020*/  CS2R R40, SRZ ;  /* 0x0000000000287805 */ /* 0x001fd6000001ff00 */
[----:B-12---:R-:W-:Y:S05]  /*2030*/  @P0 BRA `(.L_x_137) ;  /* 0x0000000000280947 */ /* 0x006fea0003800000 */
        /* <DEDUP_REMOVED lines=10> */
.L_x_137:
[----:B------:R-:W-:Y:S05]  /*20e0*/  BSYNC B0 ;  /* 0x0000000000007941 */ /* 0x000fea0003800000 */
.L_x_136:
[----:B------:R-:W-:Y:S02]  /*20f0*/  ISETP.NE.AND P0, PT, RZ, UR10, PT ;  /* 0x0000000aff007c0c */ /* 0x000fe4000bf05270 */
[C---:B-----5:R-:W-:Y:S02]  /*2100*/  PRMT R44, R130.reuse, 0x7632, R44 ;  /* 0x00007632822c7816 */ /* 0x060fe4000000002c */
[----:B------:R-:W-:Y:S02]  /*2110*/  SHF.L.U32 R45, R130, 0x10, RZ ;  /* 0x00000010822d7819 */ /* 0x000fe400000006ff */
[----:B------:R-:W-:Y:S02]  /*2120*/  SHF.L.U32 R47, R44, 0x10, RZ ;  /* 0x000000102c2f7819 */ /* 0x000fe400000006ff */
[----:B------:R-:W-:Y:S01]  /*2130*/  SHF.L.U32 R49, R131, 0x10, RZ ;  /* 0x0000001083317819 */ /* 0x000fe200000006ff */
[C---:B------:R-:W-:Y:S01]  /*2140*/  FADD.FTZ R45, -R38.reuse, R45 ;  /* 0x0000002d262d7221 */ /* 0x040fe20000010100 */
[----:B------:R-:W-:Y:S01]  /*2150*/  PRMT R141, R129, 0x7632, R141 ;  /* 0x00007632818d7816 */ /* 0x000fe2000000008d */
[C---:B------:R-:W-:Y:S01]  /*2160*/  FADD.FTZ R47, -R38.reuse, R47 ;  /* 0x0000002f262f7221 */ /* 0x040fe20000010100 */
[----:B------:R-:W-:Y:S01]  /*2170*/  PRMT R46, R131, 0x7632, R46 ;  /* 0x00007632832e7816 */ /* 0x000fe2000000002e */
[----:B------:R-:W-:Y:S01]  /*2180*/  FADD.FTZ R135, -R38, R49 ;  /* 0x0000003126877221 */ /* 0x000fe20000010100 */
[----:B------:R-:W-:Y:S01]  /*2190*/  PRMT R140, R128, 0x7632, R140 ;  /* 0x00007632808c7816 */ /* 0x000fe2000000008c */
[-C--:B------:R-:W-:Y:S01]  /*21a0*/  FMUL.FTZ R45, R45, R132.reuse ;  /* 0x000000842d2d7220 */ /* 0x080fe20000410000 */
[----:B------:R-:W-:Y:S01]  /*21b0*/  LOP3.LUT R108, R108, 0xfffffeff, RZ, 0xc0, !PT ;  /* 0xfffffeff6c6c7812 */ /* 0x000fe200078ec0ff */
[----:B------:R-:W-:Y:S01]  /*21c0*/  FMUL.FTZ R44, R47, R132 ;  /* 0x000000842f2c7220 */ /* 0x000fe20000410000 */
[----:B------:R-:W-:-:S02]  /*21d0*/  SHF.L.U32 R143, R129, 0x10, RZ ;  /* 0x00000010818f7819 */ /* 0x000fc400000006ff */
[----:B------:R-:W-:Y:S02]  /*21e0*/  SHF.L.U32 R142, R128, 0x10, RZ ;  /* 0x00000010808e7819 */ /* 0x000fe400000006ff */
[----:B------:R-:W-:Y:S02]  /*21f0*/  SHF.L.U32 R141, R141, 0x10, RZ ;  /* 0x000000108d8d7819 */ /* 0x000fe400000006ff */
[----:B------:R-:W-:Y:S02]  /*2200*/  SHF.L.U32 R55, R46, 0x10, RZ ;  /* 0x000000102e377819 */ /* 0x000fe400000006ff */
[----:B------:R-:W-:Y:S02]  /*2210*/  SHF.L.U32 R140, R140, 0x10, RZ ;  /* 0x000000108c8c7819 */ /* 0x000fe400000006ff */
        /* <DEDUP_REMOVED lines=20> */
.L_x_138:
[----:B------:R-:W-:Y:S01]  /*2360*/  FMUL.FTZ R46, R143, R40 ;  /* 0x000000288f2e7220 */ /* 0x000fe20000410000 */
[----:B------:R-:W-:Y:S01]  /*2370*/  FADD.FTZ R55, -R38, R55 ;  /* 0x0000003726377221 */ /* 0x000fe20000010100 */
[----:B------:R-:W-:Y:S01]  /*2380*/  FMUL.FTZ R135, R135, R132 ;  /* 0x0000008487877220 */ /* 0x000fe20000410000 */
[----:B------:R-:W-:Y:S01]  /*2390*/  FMUL.FTZ R48, R141, R41 ;  /* 0x000000298d307220 */ /* 0x000fe20000410000 */
[----:B------:R-:W-:Y:S01]  /*23a0*/  FFMA.FTZ R47, R45, R46, RZ ;  /* 0x0000002e2d2f7223 */ /* 0x000fe200000100ff */
[----:B------:R-:W-:Y:S01]  /*23b0*/  FADD.FTZ R49, RZ, R46 ;  /* 0x0000002eff317221 */ /* 0x000fe20000010000 */
[----:B------:R-:W-:Y:S01]  /*23c0*/  FMUL.FTZ R134, R55, R132 ;  /* 0x0000008437867220 */ /* 0x000fe20000410000 */
        /* <DEDUP_REMOVED lines=19> */
.L_x_139:
[----:B------:R-:W-:Y:S01]  /*2500*/  FFMA.FTZ R50, R44, R48, R47 ;  /* 0x000000302c327223 */ /* 0x000fe2000001002f */
[----:B------:R-:W-:Y:S01]  /*2510*/  FADD.FTZ R49, R48, R49 ;  /* 0x0000003130317221 */ /* 0x000fe20000010000 */
[----:B------:R-:W-:Y:S01]  /*2520*/  PRMT R48, R126, 0x7632, R48 ;  /* 0x000076327e307816 */ /* 0x000fe20000000030 */
[----:B------:R-:W-:Y:S01]  /*2530*/  FMUL.FTZ R46, R142, R40 ;  /* 0x000000288e2e7220 */ /* 0x000fe20000410000 */
[----:B------:R-:W-:Y:S02]  /*2540*/  SHF.L.U32 R51, R126, 0x10, RZ ;  /* 0x000000107e337819 */ /* 0x000fe400000006ff */
[----:B------:R-:W-:Y:S01]  /*2550*/  SHF.L.U32 R53, R48, 0x10, RZ ;  /* 0x0000001030357819 */ /* 0x000fe200000006ff */
[----:B------:R-:W-:Y:S01]  /*2560*/  FFMA.FTZ R47, R135, R46, R50 ;  /* 0x0000002e872f7223 */ /* 0x000fe20000010032 */
[----:B------:R-:W-:Y:S01]  /*2570*/  PRMT R88, R125, 0x7632, R88 ;  /* 0x000076327d587816 */ /* 0x000fe20000000058 */
[C---:B------:R-:W-:Y:S01]  /*2580*/  FADD.FTZ R51, -R38.reuse, R51 ;  /* 0x0000003326337221 */ /* 0x040fe20000010100 */
[----:B------:R-:W-:Y:S01]  /*2590*/  FADD.FTZ R49, R49, R46 ;  /* 0x0000002e31317221 */ /* 0x000fe20000010000 */
[----:B------:R-:W-:Y:S01]  /*25a0*/  FADD.FTZ R53, -R38, R53 ;  /* 0x0000003526357221 */ /* 0x000fe20000010100 */
[----:B------:R-:W-:Y:S01]  /*25b0*/  SHF.L.U32 R89, R125, 0x10, RZ ;  /* 0x000000107d597819 */ /* 0x000fe200000006ff */
[-C--:B------:R-:W-:Y:S01]  /*25c0*/  FMUL.FTZ R87, R51, R132.reuse ;  /* 0x0000008433577220 */ /* 0x080fe20000410000 */
[----:B------:R-:W-:Y:S01]  /*25d0*/  PRMT R56, R127, 0x7632, R56 ;  /* 0x000076327f387816 */ /* 0x000fe20000000038 */
[----:B------:R-:W-:Y:S01]  /*25e0*/  FMUL.FTZ R46, R140, R41 ;  /* 0x000000298c2e7220 */ /* 0x000fe20000410000 */
[----:B------:R-:W-:Y:S01]  /*25f0*/  SHF.L.U32 R88, R88, 0x10, RZ ;  /* 0x0000001058587819 */ /* 0x000fe200000006ff */
        /* <DEDUP_REMOVED lines=20> */
.L_x_140:
[----:B------:R-:W-:Y:S01]  /*2740*/  SHF.L.U32 R51, R127, 0x10, RZ ;  /* 0x000000107f337819 */ /* 0x000fe200000006ff */
[----:B------:R-:W-:Y:S01]  /*2750*/  FFMA.FTZ R50, R134, R46, R47 ;  /* 0x0000002e86327223 */ /* 0x000fe2000001002f */
[----:B------:R-:W-:Y:S01]  /*2760*/  SHF.L.U32 R53, R56, 0x10, RZ ;  /* 0x0000001038357819 */ /* 0x000fe200000006ff */
[----:B------:R-:W-:Y:S01]  /*2770*/  FMUL.FTZ R48, R89, R40 ;  /* 0x0000002859307220 */ /* 0x000fe20000410000 */
[----:B------:R-:W-:Y:S01]  /*2780*/  FADD.FTZ R49, R46, R49 ;  /* 0x000000312e317221 */ /* 0x000fe20000010000 */
[----:B------:R-:W-:Y:S01]  /*2790*/  PRMT R84, R124, 0x7632, R84 ;  /* 0x000076327c547816 */ /* 0x000fe20000000054 */
[C---:B------:R-:W-:Y:S01]  /*27a0*/  FADD.FTZ R51, -R38.reuse, R51 ;  /* 0x0000003326337221 */ /* 0x040fe20000010100 */
[----:B------:R-:W-:Y:S01]  /*27b0*/  FADD.FTZ R53, -R38, R53 ;  /* 0x0000003526357221 */ /* 0x000fe20000010100 */
[----:B------:R-:W-:Y:S01]  /*27c0*/  FFMA.FTZ R47, R87, R48, R50 ;  /* 0x00000030572f7223 */ /* 0x000fe20000010032 */
[----:B------:R-:W-:Y:S01]  /*27d0*/  FADD.FTZ R49, R49, R48 ;  /* 0x0000003031317221 */ /* 0x000fe20000010000 */
[----:B------:R-:W-:Y:S01]  /*27e0*/  SHF.L.U32 R85, R124, 0x10, RZ ;  /* 0x000000107c557819 */ /* 0x000fe200000006ff */
[-C--:B------:R-:W-:Y:S01]  /*27f0*/  FMUL.FTZ R83, R51, R132.reuse ;  /* 0x0000008433537220 */ /* 0x080fe20000410000 */
[----:B------:R-:W-:Y:S01]  /*2800*/  SHF.L.U32 R84, R84, 0x10, RZ ;  /* 0x0000001054547819 */ /* 0x000fe200000006ff */
[----:B------:R-:W-:Y:S01]  /*2810*/  FMUL.FTZ R46, R88, R41 ;  /* 0x00000029582e7220 */ /* 0x000fe20000410000 */
        /* <DEDUP_REMOVED lines=20> */
.L_x_141:
[----:B------:R-:W-:Y:S01]  /*2960*/  FFMA.FTZ R50, R86, R46, R47 ;  /* 0x0000002e56327223 */ /* 0x000fe2000001002f */
[----:B------:R-:W-:Y:S01]  /*2970*/  FADD.FTZ R49, R46, R49 ;  /* 0x000000312e317221 */ /* 0x000fe20000010000 */
[C---:B------:R-:W-:Y:S01]  /*2980*/  PRMT R46, R122.reuse, 0x7632, R46 ;  /* 0x000076327a2e7816 */ /* 0x040fe2000000002e */
        /* <DEDUP_REMOVED lines=33> */
.L_x_142:
        /* <DEDUP_REMOVED lines=34> */
.L_x_143:
        /* <DEDUP_REMOVED lines=36> */
.L_x_144:
        /* <DEDUP_REMOVED lines=34> */
.L_x_145:
        /* <DEDUP_REMOVED lines=36> */
.L_x_146:
        /* <DEDUP_REMOVED lines=34> */
.L_x_147:
        /* <DEDUP_REMOVED lines=36> */
.L_x_148:
        /* <DEDUP_REMOVED lines=34> */
.L_x_149:
[----:B------:R-:W-:Y:S01]  /*3ae0*/  FFMA.FTZ R48, R54, R46, R47 ;  /* 0x0000002e36307223 */ /* 0x000fe2000001002f */
[----:B------:R-:W-:Y:S01]  /*3af0*/  FADD.FTZ R49, R46, R49 ;  /* 0x000000312e317221 */ /* 0x000fe20000010000 */
[C---:B------:R-:W-:Y:S01]  /*3b00*/  PRMT R46, R26.reuse, 0x7632, R46 ;  /* 0x000076321a2e7816 */ /* 0x040fe2000000002e */
[----:B------:R-:W-:Y:S01]  /*3b10*/  FMUL.FTZ R144, R53, R40 ;  /* 0x0000002835907220 */ /* 0x000fe20000410000 */
[----:B------:R-:W-:Y:S02]  /*3b20*/  SHF.L.U32 R47, R26, 0x10, RZ ;  /* 0x000000101a2f7819 */ /* 0x000fe400000006ff */
[----:B------:R-:W-:Y:S01]  /*3b30*/  SHF.L.U32 R147, R46, 0x10, RZ ;  /* 0x000000102e937819 */ /* 0x000fe200000006ff */
[--C-:B------:R-:W-:Y:S01]  /*3b40*/  FFMA.FTZ R145, R51, R144, R48.reuse ;  /* 0x0000009033917223 */ /* 0x100fe20000010030 */
        /* <DEDUP_REMOVED lines=29> */
.L_x_150:
[----:B------:R-:W-:Y:S01]  /*3d20*/  FFMA.FTZ R150, R50, R147, R145 ;  /* 0x0000009332967223 */ /* 0x000fe20000010091 */
[----:B------:R-:W-:Y:S01]  /*3d30*/  FMUL.FTZ R148, R49, R40 ;  /* 0x0000002831947220 */ /* 0x000fe20000410000 */
[----:B------:R-:W-:Y:S01]  /*3d40*/  FADD.FTZ R151, R147, R144 ;  /* 0x0000009093977221 */ /* 0x000fe20000010000 */
[----:B------:R-:W-:Y:S02]  /*3d50*/  SHF.L.U32 R145, R28, 0x10, RZ ;  /* 0x000000101c917819 */ /* 0x000fe400000006ff */
[----:B------:R-:W-:Y:S01]  /*3d60*/  SHF.L.U32 R147, R146, 0x10, RZ ;  /* 0x0000001092937819 */ /* 0x000fe200000006ff */
[----:B------:R-:W-:Y:S01]  /*3d70*/  FFMA.FTZ R149, R47, R148, R150 ;  /* 0x000000942f957223 */ /* 0x000fe20000010096 */
[----:B------:R-:W-:Y:S01]  /*3d80*/  FADD.FTZ R148, R151, R148 ;  /* 0x0000009497947221 */ /* 0x000fe20000010000 */
[----:B------:R-:W-:Y:S01]  /*3d90*/  FADD.FTZ R151, -R38, R145 ;  /* 0x0000009126977221 */ /* 0x000fe20000010100 */
[----:B------:R-:W-:Y:S01]  /*3da0*/  PRMT R144, R22, 0x7632, R144 ;  /* 0x0000763216907816 */ /* 0x000fe20000000090 */
[----:B------:R-:W-:Y:S01]  /*3db0*/  FADD.FTZ R153, -R38, R147 ;  /* 0x0000009326997221 */ /* 0x000fe20000010100 */
        /* <DEDUP_REMOVED lines=19> */
[----:B-1----:R-:W-:Y:S01]  /*3ef0*/  FMUL.FTZ R144, R144, R157 ;  /* 0x0000009d90907220 */ /* 0x002fe20000410000 */
[----:B------:R-:W-:Y:S02]  /*3f00*/  FADD.FTZ R157, -R157, 1 ;  /* 0x3f8000009d9d7421 */ /* 0x000fe40000010100 */
[----:B------:R-:W-:Y:S02]  /*3f10*/  FMUL.FTZ R145, R145, R150 ;  /* 0x0000009691917220 */ /* 0x000fe40000410000 */
[----:B------:R-:W-:-:S04]  /*3f20*/  FFMA.FTZ R157, R152, R157, 1 ;  /* 0x3f800000989d7423 */ /* 0x000fc8000001009d */
[----:B------:R-:W-:-:S07]  /*3f30*/  FMUL.FTZ R144, R144, R157 ;  /* 0x0000009d90907220 */ /* 0x000fce0000410000 */
.L_x_151:
        /* <DEDUP_REMOVED lines=12> */
[C---:B------:R-:W-:Y:S01]  /*4000*/  FADD.FTZ R149, -R38.reuse, R151 ;  /* 0x0000009726957221 */ /* 0x040fe20000010100 */
[----:B------:R-:W-:Y:S01]  /*4010*/  FADD.FTZ R155, -R38, R155 ;  /* 0x0000009b269b7221 */ /* 0x000fe20000010100 */
[----:B------:R-:W-:-:S02]  /*4020*/  SHF.L.U32 R151, R16, 0x10, RZ ;  /* 0x0000001010977819 */ /* 0x000fc400000006ff */
[----:B------:R-:W-:Y:S01]  /*4030*/  SHF.L.U32 R150, R150, 0x10, RZ ;  /* 0x0000001096967819 */ /* 0x000fe200000006ff */
[-C--:B------:R-:W-:Y:S01]  /*4040*/  FMUL.FTZ R149, R149, R132.reuse ;  /* 0x0000008495957220 */ /* 0x080fe20000410000 */
        /* <DEDUP_REMOVED lines=13> */
[----:B------:R-:W-:-:S04]  /*4120*/  FADD.FTZ R158, -R158, 1 ;  /* 0x3f8000009e9e7421 */ /* 0x000fc80000010100 */
[----:B------:R-:W-:Y:S01]  /*4130*/  FFMA.FTZ R158, R155, R158, 1 ;  /* 0x3f8000009b9e7423 */ /* 0x000fe2000001009e */
[----:B-1----:R-:W-:Y:S01]  /*4140*/  FMUL.FTZ R150, R150, R161 ;  /* 0x000000a196967220 */ /* 0x002fe20000410000 */
[----:B------:R-:W-:Y:S02]  /*4150*/  FADD.FTZ R161, -R161, 1 ;  /* 0x3f800000a1a17421 */ /* 0x000fe40000010100 */
[----:B------:R-:W-:Y:S02]  /*4160*/  FMUL.FTZ R151, R151, R158 ;  /* 0x0000009e97977220 */ /* 0x000fe40000410000 */
[----:B------:R-:W-:-:S04]  /*4170*/  FFMA.FTZ R161, R154, R161, 1 ;  /* 0x3f8000009aa17423 */ /* 0x000fc800000100a1 */
[----:B------:R-:W-:-:S07]  /*4180*/  FMUL.FTZ R150, R150, R161 ;  /* 0x000000a196967220 */ /* 0x000fce0000410000 */
.L_x_152:
[----:B------:R-:W-:-:S04]  /*4190*/  FMUL.FTZ R154, R151, R40 ;  /* 0x00000028979a7220 */ /* 0x000fc80000410000 */
[----:B------:R-:W-:Y:S01]  /*41a0*/  FFMA.FTZ R155, R149, R154, R152 ;  /* 0x0000009a959b7223 */ /* 0x000fe20000010098 */
[----:B------:R-:W-:Y:S01]  /*41b0*/  FADD.FTZ R157, R153, R154 ;  /* 0x0000009a999d7221 */ /* 0x000fe20000010000 */
[----:B------:R-:W-:Y:S01]  /*41c0*/  FMUL.FTZ R154, R150, R41 ;  /* 0x00000029969a7220 */ /* 0x000fe20000410000 */
[----:B------:R-:W-:-:S03]  /*41d0*/  PRMT R152, R18, 0x7632, R152 ;  /* 0x0000763212987816 */ /* 0x000fc60000000098 */
[----:B------:R-:W-:Y:S01]  /*41e0*/  FFMA.FTZ R153, R148, R154, R155 ;  /* 0x0000009a94997223 */ /* 0x000fe2000001009b */
[----:B------:R-:W-:Y:S01]  /*41f0*/  FADD.FTZ R154, R154, R157 ;  /* 0x0000009d9a9a7221 */ /* 0x000fe20000010000 */
[----:B------:R-:W-:Y:S02]  /*4200*/  SHF.L.U32 R157, R152, 0x10, RZ ;  /* 0x00000010989d7819 */ /* 0x000fe400000006ff */
[----:B------:R-:W-:Y:S02]  /*4210*/  SHF.L.U32 R155, R18, 0x10, RZ ;  /* 0x00000010129b7819 */ /* 0x000fe400000006ff */
[----:B------:R-:W-:Y:S01]  /*4220*/  PRMT R152, R20, 0x7632, R152 ;  /* 0x0000763214987816 */ /* 0x000fe20000000098 */
[C---:B------:R-:W-:Y:S02]  /*4230*/  FADD.FTZ R157, -R38.reuse, R157 ;  /* 0x0000009d269d7221 */ /* 0x040fe40000010100 */
[----:B------:R-:W-:Y:S01]  /*4240*/  FADD.FTZ R155, -R38, R155 ;  /* 0x0000009b269b7221 */ /* 0x000fe20000010100 */
[----:B------:R-:W-:Y:S01]  /*4250*/  SHF.L.U32 R152, R152, 0x10, RZ ;  /* 0x0000001098987819 */ /* 0x000fe200000006ff */
[-C--:B------:R-:W-:Y:S01]  /*4260*/  FMUL.FTZ R156, R157, R132.reuse ;  /* 0x000000849d9c7220 */ /* 0x080fe20000410000 */
        /* <DEDUP_REMOVED lines=16> */
[----:B-1----:R-:W-:Y:S01]  /*4370*/  FADD.FTZ R160, -R165, 1 ;  /* 0x3f800000a5a07421 */ /* 0x002fe20000010100 */
[----:B------:R-:W-:Y:S02]  /*4380*/  FMUL.FTZ R152, R152, R165 ;  /* 0x000000a598987220 */ /* 0x000fe40000410000 */
[----:B------:R-:W-:Y:S01]  /*4390*/  FMUL.FTZ R157, R157, R162 ;  /* 0x000000a29d9d7220 */ /* 0x000fe20000410000 */
[----:B------:R-:W-:-:S04]  /*43a0*/  FFMA.FTZ R159, R159, R160, 1 ;  /* 0x3f8000009f9f7423 */ /* 0x000fc800000100a0 */
[----:B------:R-:W-:-:S07]  /*43b0*/  FMUL.FTZ R152, R152, R159 ;  /* 0x0000009f98987220 */ /* 0x000fce0000410000 */
.L_x_153:
[----:B------:R-:W-:Y:S01]  /*43c0*/  FMUL.FTZ R158, R157, R40 ;  /* 0x000000289d9e7220 */ /* 0x000fe20000410000 */
[----:B------:R-:W-:Y:S01]  /*43d0*/  ISETP.GT.AND P0, PT, R10, 0x1e, PT ;  /* 0x0000001e0a00780c */ /* 0x000fe20003f04270 */
[----:B------:R-:W0:Y:S01]  /*43e0*/  S2UR UR11, SR_CgaCtaId ;  /* 0x00000000000b79c3 */ /* 0x000e220000008800 */
[----:B------:R-:W-:Y:S01]  /*43f0*/  UMOV UR6, 0x400 ;  /* 0x0000040000067882 */ /* 0x000fe20000000000 */
[----:B------:R-:W-:Y:S01]  /*4400*/  FADD.FTZ R159, R154, R158 ;  /* 0x0000009e9a9f7221 */ /* 0x000fe20000010000 */
[----:B------:R-:W-:Y:S01]  /*4410*/  FFMA.FTZ R153, R155, R158, R153 ;  /* 0x0000009e9b997223 */ /* 0x000fe20000010099 */
[----:B------:R-:W-:Y:S01]  /*4420*/  FMUL.FTZ R154, R152, R41 ;  /* 0x00000029989a7220 */ /* 0x000fe20000410000 */
[----:B------:R-:W-:Y:S01]  /*4430*/  UIADD3 UR5, UR6, 0x80, URZ ;  /* 0x0000008006057890 */ /* 0x000fe2000fffe03f */
[----:B------:R-:W-:Y:S01]  /*4440*/  BSSY B0, `(.L_x_154) ;  /* 0x0000084000007945 */ /* 0x000fe20003800000 */
[----:B------:R-:W-:Y:S02]  /*4450*/  IMAD R133, R133, 0xc, R106 ;  /* 0x0000000c85857824 */ /* 0x000fe400078e026a */
[----:B------:R-:W-:Y:S01]  /*4460*/  FFMA.FTZ R153, R156, R154, R153 ;  /* 0x0000009a9c997223 */ /* 0x000fe20000010099 */
[----:B------:R-:W-:-:S04]  /*4470*/  FADD.FTZ R154, R154, R159 ;  /* 0x0000009f9a9a7221 */ /* 0x000fc80000010000 */
[----:B------:R-:W1:Y:S04]  /*4480*/  SHFL.DOWN PT, R158, R153, 0x1, 0x1f ;  /* 0x08201f00999e7f89 */ /* 0x000e6800000e0000 */
[----:B------:R-:W2:Y:S01]  /*4490*/  SHFL.DOWN PT, R159, R154, 0x1, 0x1f ;  /* 0x08201f009a9f7f89 */ /* 0x000ea200000e0000 */
[----:B0-----:R-:W-:Y:S01]  /*44a0*/  ULEA UR5, UR11, UR5, 0x18 ;  /* 0x000000050b057291 */ /* 0x001fe2000f8ec03f */
        /* <DEDUP_REMOVED lines=21> */
[----:B------:R-:W-:Y:S01]  /*4600*/  FFMA.FTZ R158, R45, R143, RZ ;  /* 0x0000008f2d9e7223 */ /* 0x000fe200000100ff */
[----:B------:R-:W-:Y:S01]  /*4610*/  FFMA.FTZ R45, R44, R141, RZ ;  /* 0x0000008d2c2d7223 */ /* 0x000fe200000100ff */
[----:B------:R-:W-:Y:S01]  /*4620*/  FADD.FTZ R143, RZ, R143 ;  /* 0x0000008fff8f7221 */ /* 0x000fe20000010000 */
[----:B------:R-:W-:Y:S01]  /*4630*/  FADD.FTZ R141, RZ, R141 ;  /* 0x0000008dff8d7221 */ /* 0x000fe20000010000 */
[----:B------:R-:W-:Y:S01]  /*4640*/  FFMA.FTZ R158, R135, R142, R158 ;  /* 0x0000008e879e7223 */ /* 0x000fe2000001009e */
        /* <DEDUP_REMOVED lines=47> */
[----:B-1----:R-:W-:Y:S01]  /*4940*/  @!P0 FADD.FTZ R154, R154, R159 ;  /* 0x0000009f9a9a8221 */ /* 0x002fe20000010000 */
[----:B------:R-:W-:Y:S01]  /*4950*/  FFMA.FTZ R158, R147, R145, R158 ;  /* 0x00000091939e7223 */ /* 0x000fe2000001009e */
        /* <DEDUP_REMOVED lines=8> */
[----:B------:R-:W-:Y:S01]  /*49e0*/  FFMA.FTZ R68, R155, R157, R158 ;  /* 0x0000009d9b447223 */ /* 0x000fe2000001009e */
[----:B------:R-:W-:Y:S01]  /*49f0*/  FADD.FTZ R70, R142, R157 ;  /* 0x0000009d8e467221 */ /* 0x000fe20000010000 */
[----:B------:R-:W-:Y:S01]  /*4a00*/  FFMA.FTZ R69, R156, R152, R45 ;  /* 0x000000989c457223 */ /* 0x000fe2000001002d */
[----:B------:R-:W-:Y:S01]  /*4a10*/  FADD.FTZ R71, R141, R152 ;  /* 0x000000988d477221 */ /* 0x000fe20000010000 */
[----:B------:R-:W-:Y:S01]  /*4a20*/  LEA R134, R106, UR5, 0x4 ;  /* 0x000000056a867c11 */ /* 0x000fe2000f8e20ff */
[----:B------:R-:W0:Y:S01]  /*4a30*/  LDC.64 R140, c[0x0][0x268] ;  /* 0x00009a00ff8c7b82 */ /* 0x000e220000000a00 */
[----:B------:R-:W-:-:S02]  /*4a40*/  MOV R88, R153 ;  /* 0x0000009900587202 */ /* 0x000fc40000000f00 */
[----:B------:R-:W-:Y:S01]  /*4a50*/  MOV R89, R154 ;  /* 0x0000009a00597202 */ /* 0x000fe20000000f00 */
[----:B------:R1:W-:Y:S04]  /*4a60*/  STS.128 [R134], R68 ;  /* 0x0000004486007388 */ /* 0x0003e80000000c00 */
[----:B------:R1:W-:Y:S01]  /*4a70*/  @!P0 STS.64 [R8+0x10], R88 ;  /* 0x0000105808008388 */ /* 0x0003e20000000a00 */
[----:B------:R-:W-:Y:S01]  /*4a80*/  BAR.SYNC.DEFER_BLOCKING 0x0 ;  /* 0x0000000000007b1d */ /* 0x000fe20000010000 */
[----:B------:R-:W-:-:S13]  /*4a90*/  ISETP.NE.AND P0, PT, R106, RZ, PT ;  /* 0x000000ff6a00720c */ /* 0x000fda0003f05270 */
[----:B-1----:R-:W-:Y:S05]  /*4aa0*/  @P0 BRA `(.L_x_155) ;  /* 0x0000000000740947 */ /* 0x002fea0003800000 */
[----:B------:R-:W-:-:S09]  /*4ab0*/  ULEA UR5, UR11, UR6, 0x18 ;  /* 0x000000060b057291 */ /* 0x000fd2000f8ec03f */
[----:B------:R-:W1:Y:S04]  /*4ac0*/  LDS.64 R64, [UR5+0x18] ;  /* 0x00001805ff407984 */ /* 0x000e680008000a00 */
[----:B------:R-:W2:Y:S04]  /*4ad0*/  LDS.128 R44, [UR5+0x20] ;  /* 0x00002005ff2c7984 */ /* 0x000ea80008000c00 */
[----:B------:R-:W3:Y:S04]  /*4ae0*/  LDS.128 R48, [UR5+0x30] ;  /* 0x00003005ff307984 */ /* 0x000ee80008000c00 */
[----:B------:R-:W4:Y:S04]  /*4af0*/  LDS.128 R52, [UR5+0x40] ;  /* 0x00004005ff347984 */ /* 0x000f280008000c00 */
[----:B------:R-:W5:Y:S04]  /*4b00*/  LDS.128 R56, [UR5+0x50] ;  /* 0x00005005ff387984 */ /* 0x000f680008000c00 */
[----:B------:R-:W0:Y:S01]  /*4b10*/  LDS.128 R60, [UR5+0x60] ;  /* 0x00006005ff3c7984 */ /* 0x000e220008000c00 */
[----:B-1----:R-:W-:Y:S01]  /*4b20*/  FADD.FTZ R67, R88, R64 ;  /* 0x0000004058437221 */ /* 0x002fe20000010000 */
        /* <DEDUP_REMOVED lines=21> */
.L_x_155:
[----:B------:R-:W-:Y:S05]  /*4c80*/  BSYNC B0 ;  /* 0x0000000000007941 */ /* 0x000fea0003800000 */
.L_x_154:
[----:B------:R-:W-:Y:S01]  /*4c90*/  BAR.SYNC.DEFER_BLOCKING 0x0 ;  /* 0x0000000000007b1d */ /* 0x000fe20000010000 */
[----:B------:R-:W-:Y:S02]  /*4ca0*/  ISETP.GT.U32.AND P6, PT, R106, 0xb, PT ;  /* 0x0000000b6a00780c */ /* 0x000fe40003fc4070 */
[----:B------:R-:W-:-:S03]  /*4cb0*/  LOP3.LUT R108, R108, 0xfffffffe, RZ, 0xc0, !PT ;  /* 0xfffffffe6c6c7812 */ /* 0x000fc600078ec0ff */
[----:B------:R-:W-:Y:S08]  /*4cc0*/  BSSY B0, `(.L_x_156) ;  /* 0x000009e000007945 */ /* 0x000ff00003800000 */
[----:B------:R-:W-:Y:S01]  /*4cd0*/  @P6 LOP3.LUT R108, R108, 0x1, RZ, 0xfc, !PT ;  /* 0x000000016c6c6812 */ /* 0x000fe200078efcff */
[----:B------:R-:W-:Y:S06]  /*4ce0*/  @P6 BRA `(.L_x_157) ;  /* 0x00000008006c6947 */ /* 0x000fec0003800000 */
[----:B------:R-:W1:Y:S04]  /*4cf0*/  LDS.128 R80, [R134+0xc0] ;  /* 0x0000c00086507984 */ /* 0x000e680000000c00 */
[----:B------:R-:W2:Y:S04]  /*4d00*/  LDS.128 R48, [R134+0x180] ;  /* 0x0001800086307984 */ /* 0x000ea80000000c00 */
[----:B------:R-:W3:Y:S04]  /*4d10*/  LDS.128 R52, [R134+0x240] ;  /* 0x0002400086347984 */ /* 0x000ee80000000c00 */
[----:B------:R-:W4:Y:S04]  /*4d20*/  LDS.128 R56, [R134+0x300] ;  /* 0x0003000086387984 */ /* 0x000f280000000c00 */
[----:B------:R-:W5:Y:S04]  /*4d30*/  LDS.128 R60, [R134+0x3c0] ;  /* 0x0003c000863c7984 */ /* 0x000f680000000c00 */
[----:B------:R-:W0:Y:S04]  /*4d40*/  LDS.128 R64, [R134+0x480] ;  /* 0x0004800086407984 */ /* 0x000e280000000c00 */
[----:B------:R-:W0:Y:S04]  /*4d50*/  LDS.128 R72, [R134+0x540] ;  /* 0x0005400086487984 */ /* 0x000e280000000c00 */
[----:B------:R-:W0:Y:S04]  /*4d60*/  LDS.128 R76, [R134+0x600] ;  /* 0x00060000864c7984 */ /* 0x000e280000000c00 */
[----:B------:R-:W0:Y:S01]  /*4d70*/  LDS.128 R44, [R134+0x6c0] ;  /* 0x0006c000862c7984 */ /* 0x000e220000000c00 */
        /* <DEDUP_REMOVED lines=19> */
[----:B-----5:R-:W-:Y:S01]  /*4eb0*/  FADD.FTZ R85, R85, R60 ;  /* 0x0000003c55557221 */ /* 0x020fe20000010000 */
[----:B------:R-:W4:Y:S01]  /*4ec0*/  LDS.128 R56, [R134+0x9c0] ;  /* 0x0009c00086387984 */ /* 0x000f220000000c00 */
[----:B------:R-:W-:Y:S01]  /*4ed0*/  FADD.FTZ R80, R80, R61 ;  /* 0x0000003d50507221 */ /* 0x000fe20000010000 */
[----:B------:R-:W-:Y:S01]  /*4ee0*/  FADD.FTZ R81, R81, R62 ;  /* 0x0000003e51517221 */ /* 0x000fe20000010000 */
[----:B------:R-:W-:Y:S01]  /*4ef0*/  FADD.FTZ R82, R82, R63 ;  /* 0x0000003f52527221 */ /* 0x000fe20000010000 */
[----:B0-----:R-:W-:Y:S01]  /*4f00*/  FADD.FTZ R85, R85, R64 ;  /* 0x0000004055557221 */ /* 0x001fe20000010000 */
[----:B------:R-:W0:Y:S01]  /*4f10*/  LDS.128 R60, [R134+0xa80] ;  /* 0x000a8000863c7984 */ /* 0x000e220000000c00 */
[----:B------:R-:W-:Y:S01]  /*4f20*/  FADD.FTZ R80, R80, R65 ;  /* 0x0000004150507221 */ /* 0x000fe20000010000 */
[----:B------:R-:W-:Y:S01]  /*4f30*/  FADD.FTZ R81, R81, R66 ;  /* 0x0000004251517221 */ /* 0x000fe20000010000 */
[----:B------:R-:W-:Y:S01]  /*4f40*/  FADD.FTZ R82, R82, R67 ;  /* 0x0000004352527221 */ /* 0x000fe20000010000 */
[----:B------:R-:W-:Y:S01]  /*4f50*/  FADD.FTZ R85, R85, R72 ;  /* 0x0000004855557221 */ /* 0x000fe20000010000 */
[----:B------:R-:W5:Y:S01]  /*4f60*/  LDS.128 R64, [R134+0xb40] ;  /* 0x000b400086407984 */ /* 0x000f620000000c00 */
        /* <DEDUP_REMOVED lines=13> */
[----:B-1----:R-:W-:Y:S01]  /*5040*/  FADD.FTZ R85, R85, R68 ;  /* 0x0000004455557221 */ /* 0x002fe20000010000 */
[----:B------:R-:W1:Y:S01]  /*5050*/  LDS.128 R44, [R134+0xd80] ;  /* 0x000d8000862c7984 */ /* 0x000e620000000c00 */
[----:B------:R-:W-:Y:S01]  /*5060*/  FADD.FTZ R80, R80, R69 ;  /* 0x0000004550507221 */ /* 0x000fe20000010000 */
[----:B------:R-:W-:Y:S01]  /*5070*/  FADD.FTZ R81, R81, R70 ;  /* 0x0000004651517221 */ /* 0x000fe20000010000 */
[----:B------:R-:W-:Y:S01]  /*5080*/  FADD.FTZ R82, R82, R71 ;  /* 0x0000004752527221 */ /* 0x000fe20000010000 */
[----:B--2---:R-:W-:Y:S01]  /*5090*/  FADD.FTZ R69, R85, R48 ;  /* 0x0000003055457221 */ /* 0x004fe20000010000 */
[----:B------:R-:W-:Y:S01]  /*50a0*/  FADD.FTZ R80, R80, R49 ;  /* 0x0000003150507221 */ /* 0x000fe20000010000 */
[----:B------:R-:W2:Y:S01]  /*50b0*/  LDS.128 R84, [R134+0xe40] ;  /* 0x000e400086547984 */ /* 0x000ea20000000c00 */
[----:B------:R-:W-:Y:S01]  /*50c0*/  FADD.FTZ R81, R81, R50 ;  /* 0x0000003251517221 */ /* 0x000fe20000010000 */
[----:B------:R-:W-:Y:S01]  /*50d0*/  FADD.FTZ R82, R82, R51 ;  /* 0x0000003352527221 */ /* 0x000fe20000010000 */
[----:B---3--:R-:W-:Y:S01]  /*50e0*/  FADD.FTZ R69, R69, R52 ;  /* 0x0000003445457221 */ /* 0x008fe20000010000 */
[----:B------:R-:W3:Y:S01]  /*50f0*/  LDS.128 R48, [R134+0xf00] ;  /* 0x000f000086307984 */ /* 0x000ee20000000c00 */
[----:B------:R-:W-:Y:S01]  /*5100*/  FADD.FTZ R80, R80, R53 ;  /* 0x0000003550507221 */ /* 0x000fe20000010000 */
[----:B------:R-:W-:Y:S01]  /*5110*/  FADD.FTZ R81, R81, R54 ;  /* 0x0000003651517221 */ /* 0x000fe20000010000 */
[----:B------:R-:W-:Y:S01]  /*5120*/  FADD.FTZ R82, R82, R55 ;  /* 0x0000003752527221 */ /* 0x000fe20000010000 */
[----:B----4-:R-:W-:Y:S01]  /*5130*/  FADD.FTZ R69, R69, R56 ;  /* 0x0000003845457221 */ /* 0x010fe20000010000 */
        /* <DEDUP_REMOVED lines=9> */
[----:B-----5:R-:W-:Y:S01]  /*51d0*/  FADD.FTZ R69, R69, R64 ;  /* 0x0000004045457221 */ /* 0x020fe20000010000 */
        /* <DEDUP_REMOVED lines=15> */
[----:B-1----:R-:W-:Y:S01]  /*52d0*/  FADD.FTZ R135, R83, R44 ;  /* 0x0000002c53877221 */ /* 0x002fe20000010000 */
[----:B------:R-:W-:Y:S01]  /*52e0*/  FADD.FTZ R44, R80, R45 ;  /* 0x0000002d502c7221 */ /* 0x000fe20000010000 */
[----:B------:R-:W1:Y:S01]  /*52f0*/  LDS.128 R76, [R134+0x1440] ;  /* 0x00144000864c7984 */ /* 0x000e620000000c00 */
[----:B------:R-:W-:Y:S01]  /*5300*/  FADD.FTZ R45, R81, R46 ;  /* 0x0000002e512d7221 */ /* 0x000fe20000010000 */
[----:B------:R-:W-:-:S02]  /*5310*/  FADD.FTZ R142, R82, R47 ;  /* 0x0000002f528e7221 */ /* 0x000fc40000010000 */
        /* <DEDUP_REMOVED lines=20> */
[----:B-----5:R-:W-:Y:S01]  /*5460*/  FADD.FTZ R135, R135, R60 ;  /* 0x0000003c87877221 */ /* 0x020fe20000010000 */
[----:B------:R-:W-:Y:S01]  /*5470*/  FADD.FTZ R144, R144, R61 ;  /* 0x0000003d90907221 */ /* 0x000fe20000010000 */
        /* <DEDUP_REMOVED lines=14> */
[----:B-1----:R-:W-:Y:S01]  /*5560*/  FADD.FTZ R135, R135, R76 ;  /* 0x0000004c87877221 */ /* 0x002fe20000010000 */
[----:B------:R-:W-:Y:S01]  /*5570*/  FADD.FTZ R144, R144, R77 ;  /* 0x0000004d90907221 */ /* 0x000fe20000010000 */
[----:B------:R-:W-:Y:S01]  /*5580*/  FADD.FTZ R143, R143, R78 ;  /* 0x0000004e8f8f7221 */ /* 0x000fe20000010000 */
[----:B------:R-:W-:Y:S01]  /*5590*/  FADD.FTZ R142, R142, R79 ;  /* 0x0000004f8e8e7221 */ /* 0x000fe20000010000 */
[----:B------:R-:W-:Y:S01]  /*55a0*/  FADD.FTZ R135, R135, R80 ;  /* 0x0000005087877221 */ /* 0x000fe20000010000 */
        /* <DEDUP_REMOVED lines=12> */
[----:B------:R-:W-:Y:S01]  /*5670*/  FADD.FTZ R69, R144, R49 ;  /* 0x0000003190457221 */ /* 0x000fe20000010000 */
[----:B------:R-:W-:Y:S01]  /*5680*/  FADD.FTZ R70, R143, R50 ;  /* 0x000000328f467221 */ /* 0x000fe20000010000 */
[----:B------:R-:W-:-:S07]  /*5690*/  FADD.FTZ R71, R142, R51 ;  /* 0x000000338e477221 */ /* 0x000fce0000010000 */
.L_x_157:
[----:B------:R-:W-:Y:S05]  /*56a0*/  BSYNC B0 ;  /* 0x0000000000007941 */ /* 0x000fea0003800000 */
.L_x_156:
[----:B------:R-:W-:Y:S01]  /*56b0*/  BSSY B0, `(.L_x_158) ;  /* 0x0000010000007945 */ /* 0x000fe20003800000 */
[----:B------:R-:W-:Y:S01]  /*56c0*/  PRMT R46, R130, 0x7632, R46 ;  /* 0x00007632822e7816 */ /* 0x000fe2000000002e */
[----:B0-----:R-:W-:Y:S01]  /*56d0*/  IMAD.WIDE R140, R133, 0x4, R140 ;  /* 0x00000004858c7825 */ /* 0x001fe200078e028c */
[----:B------:R-:W-:Y:S01]  /*56e0*/  PRMT R47, R129, 0x7632, R47 ;  /* 0x00007632812f7816 */ /* 0x000fe2000000002f */
[----:B------:R-:W-:Y:S06]  /*56f0*/  @P6 BRA `(.L_x_159) ;  /* 0x00000000002c6947 */ /* 0x000fec0003800000 */
[----:B------:R-:W0:Y:S01]  /*5700*/  LDC.64 R44, c[0x0][0x288] ;  /* 0x0000a200ff2c7b82 */ /* 0x000e220000000a00 */
[----:B------:R-:W-:Y:S01]  /*5710*/  LEA R52, P6, R6, R140, 0x2 ;  /* 0x0000008c06347211 */ /* 0x000fe200078c10ff */
[----:B------:R1:W-:Y:S03]  /*5720*/  REDG.E.ADD.F32.FTZ.RN.STRONG.GPU desc[UR8][R140.64], R68 ;  /* 0x000000448c0079a6 */ /* 0x0003e6000c10f388 */
[----:B------:R-:W-:Y:S02]  /*5730*/  IADD3.X R53, R141, R4, RZ, P6, !PT ;  /* 0x000000048d357210 */ /* 0x000fe400037fe4ff */
[----:B------:R-:W-:-:S03]  /*5740*/  LEA R48, P6, R2, R140, 0x2 ;  /* 0x0000008c02307211 */ /* 0x000fc600078c10ff */
[----:B------:R1:W-:Y:S01]  /*5750*/  REDG.E.ADD.F32.FTZ.RN.STRONG.GPU desc[UR8][R52.64], R69 ;  /* 0x00000045340079a6 */ /* 0x0003e2000c10f388 */
[----:B------:R-:W-:Y:S02]  /*5760*/  IADD3.X R49, R141, R0, RZ, P6, !PT ;  /* 0x000000008d317210 */ /* 0x000fe400037fe4ff */
[----:B0-----:R-:W-:-:S04]  /*5770*/  LEA R50, P6, R44, R140, 0x2 ;  /* 0x0000008c2c327211 */ /* 0x001fc800078c10ff */
[----:B------:R-:W-:-:S05]  /*5780*/  LEA.HI.X R51, R44, R141, R45, 0x2, P6 ;  /* 0x0000008d2c337211 */ /* 0x000fca00030f142d */
[----:B------:R1:W-:Y:S04]  /*5790*/  REDG.E.ADD.F32.FTZ.RN.STRONG.GPU desc[UR8][R50.64], R70 ;  /* 0x00000046320079a6 */ /* 0x0003e8000c10f388 */
[----:B------:R1:W-:Y:S02]  /*57a0*/  REDG.E.ADD.F32.FTZ.RN.STRONG.GPU desc[UR8][R48.64], R71 ;  /* 0x00000047300079a6 */ /* 0x0003e4000c10f388 */
.L_x_159:
[----:B------:R-:W-:Y:S05]  /*57b0*/  BSYNC B0 ;  /* 0x0000000000007941 */ /* 0x000fea0003800000 */
.L_x_158:
[----:B------:R-:W-:Y:S02]  /*57c0*/  ISETP.GE.U32.AND P6, PT, R11, 0x2, PT ;  /* 0x000000020b00780c */ /* 0x000fe40003fc6070 */
[----:B------:R-:W-:Y:S02]  /*57d0*/  PRMT R77, R131, 0x7632, R77 ;  /* 0x00007632834d7816 */ /* 0x000fe4000000004d */
[----:B------:R-:W-:Y:S02]  /*57e0*/  PRMT R76, R128, 0x7632, R76 ;  /* 0x00007632804c7816 */ /* 0x000fe4000000004c */
[----:B------:R-:W-:Y:S02]  /*57f0*/  PRMT R75, R126, 0x7632, R75 ;  /* 0x000076327e4b7816 */ /* 0x000fe4000000004b */
[----:B------:R-:W-:Y:S02]  /*5800*/  PRMT R74, R125, 0x7632, R74 ;  /* 0x000076327d4a7816 */ /* 0x000fe4000000004a */
[----:B------:R-:W-:-:S02]  /*5810*/  PRMT R73, R127, 0x7632, R73 ;  /* 0x000076327f497816 */ /* 0x000fc40000000049 */
[----:B------:R-:W-:Y:S02]  /*5820*/  PRMT R72, R124, 0x7632, R72 ;  /* 0x000076327c487816 */ /* 0x000fe40000000048 */
        /* <DEDUP_REMOVED lines=36> */
[C---:B------:R-:W-:Y:S01]  /*5a70*/  LEA R78, P6, R104.reuse, R80, 0x3 ;  /* 0x00000050684e7211 */ /* 0x040fe200078c18ff */
[----:B------:R-:W-:Y:S01]  /*5a80*/  HFMA2.MMA R82, -RZ, RZ, 0, 5.9604644775390625e-08 ;  /* 0x00000001ff527435 */ /* 0x000fe200000001ff */
[----:B------:R-:W-:Y:S01]  /*5a90*/  VOTEU.ANY UR5, UPT, PT ;  /* 0x0000000000057886 */ /* 0x000fe200038e0100 */
[----:B------:R-:W-:Y:S01]  /*5aa0*/  P2R R84, PR, RZ, 0x1 ;  /* 0x00000001ff547803 */ /* 0x000fe20000000000 */
[----:B------:R-:W-:Y:S01]  /*5ab0*/  UPOPC UR6, UR5 ;  /* 0x00000005000672bf */ /* 0x000fe20008000000 */
[----:B------:R-:W-:Y:S01]  /*5ac0*/  LEA.HI.X R79, R104, R81, RZ, 0x3, P6 ;  /* 0x00000051684f7211 */ /* 0x000fe200030f1cff */
[----:B------:R-:W-:Y:S01]  /*5ad0*/  UFLO.U32 UR5, UR5 ;  /* 0x00000005000572bd */ /* 0x000fe200080e0000 */
[----:B------:R-:W-:-:S03]  /*5ae0*/  LOP3.LUT P6, RZ, R30, 0x2, RZ, 0xc0, !PT ;  /* 0x000000021eff7812 */ /* 0x000fc600078cc0ff */
[----:B------:R1:W-:Y:S01]  /*5af0*/  STG.E.64 desc[UR8][R78.64], R88 ;  /* 0x000000584e007986 */ /* 0x0003e2000c101b08 */
[----:B------:R-:W-:Y:S02]  /*5b00*/  SEL R85, R11, RZ, !P6 ;  /* 0x000000ff0b557207 */ /* 0x000fe40007000000 */
[----:B------:R-:W-:Y:S02]  /*5b10*/  SEL R82, R82, 0xffffffff, !P6 ;  /* 0xffffffff52527807 */ /* 0x000fe40007000000 */
[----:B------:R-:W-:-:S03]  /*5b20*/  ISETP.NE.AND P6, PT, R85, -0x1, PT ;  /* 0xffffffff5500780c */ /* 0x000fc60003fc5270 */
[----:B------:R-:W-:Y:S01]  /*5b30*/  IMAD R83, R82, UR6, RZ ;  /* 0x0000000652537c24 */ /* 0x000fe2000f8e02ff */
[----:B0-----:R-:W-:-:S13]  /*5b40*/  ISETP.EQ.U32.AND P0, PT, R10, UR5, PT ;  /* 0x000000050a007c0c */ /* 0x001fda000bf02070 */
[----:B------:R-:W-:Y:S06]  /*5b50*/  @P0 MEMBAR.ALL.GPU ;  /* 0x0000000000000992 */ /* 0x000fec000000a000 */
[----:B------:R-:W-:-:S00]  /*5b60*/  @P0 ERRBAR ;  /* 0x00000000000009ab */ /* 0x000fc00000000000 */
[----:B------:R-:W-:Y:S06]  /*5b70*/  @P0 CGAERRBAR ;  /* 0x00000000000005ab */ /* 0x000fec0000000000 */
[----:B------:R1:W-:Y:S01]  /*5b80*/  @P0 REDG.E.ADD.S32.STRONG.GPU desc[UR8][R44.64], R83 ;  /* 0x000000532c00098e */ /* 0x0003e2000c10e388 */
[----:B------:R-:W-:Y:S01]  /*5b90*/  ISETP.NE.AND P0, PT, R84, RZ, PT ;  /* 0x000000ff5400720c */ /* 0x000fe20003f05270 */
[----:B------:R-:W-:-:S12]  /*5ba0*/  @!P6 BRA `(.L_x_161) ;  /* 0x000000000014e947 */ /* 0x000fd80003800000 */
.L_x_162:
[----:B-1----:R-:W2:Y:S04]  /*5bb0*/  LDG.E.STRONG.GPU R78, desc[UR8][R44.64] ;  /* 0x000000082c4e7981 */ /* 0x002ea8000c1ef900 */
[----:B--2---:R-:W-:Y:S01]  /*5bc0*/  CCTL.IVALL ;  /* 0x00000000ff00798f */ /* 0x004fe20002000000 */
[----:B------:R-:W-:Y:S05]  /*5bd0*/  YIELD ;  /* 0x0000000000007946 */ /* 0x000fea0003800000 */
[----:B------:R-:W-:-:S13]  /*5be0*/  ISETP.NE.AND P6, PT, R78, R85, PT ;  /* 0x000000554e00720c */ /* 0x000fda0003fc5270 */
[----:B------:R-:W-:Y:S05]  /*5bf0*/  @P6 BRA `(.L_x_162) ;  /* 0xfffffffc00ec6947 */ /* 0x000fea000383ffff */
.L_x_161:
[----:B------:R-:W-:Y:S01]  /*5c00*/  ISETP.NE.AND P6, PT, R11, RZ, PT ;  /* 0x000000ff0b00720c */ /* 0x000fe20003fc5270 */
[----:B------:R-:W-:Y:S05]  /*5c10*/  WARPSYNC.ALL ;  /* 0x0000000000007948 */ /* 0x000fea0003800000 */
[----:B------:R-:W-:Y:S07]  /*5c20*/  BAR.SYNC.DEFER_BLOCKING 0x0 ;  /* 0x0000000000007b1d */ /* 0x000fee0000010000 */
[----:B------:R-:W-:Y:S05]  /*5c30*/  @!P6 BRA `(.L_x_160) ;  /* 0x000000100008e947 */ /* 0x000fea0003800000 */
[----:B-1----:R-:W-:Y:S02]  /*5c40*/  IADD3 R44, R11, -0x1, RZ ;  /* 0xffffffff0b2c7810 */ /* 0x002fe40007ffe0ff */
        /* <DEDUP_REMOVED lines=17> */
.L_x_166:
        /* <DEDUP_REMOVED lines=115> */
.L_x_165:
        /* <DEDUP_REMOVED lines=63> */
.L_x_167:
[----:B------:R-:W-:-:S04]  /*6880*/  LOP3.LUT P6, RZ, R108, 0x1, RZ, 0xc0, !PT ;  /* 0x000000016cff7812 */ /* 0x000fc800078cc0ff */
[----:B------:R-:W-:-:S13]  /*6890*/  ISETP.NE.OR P6, PT, R78, RZ, P6 ;  /* 0x000000ff4e00720c */ /* 0x000fda00037c5670 */
[----:B------:R-:W-:Y:S05]  /*68a0*/  @!P6 BRA `(.L_x_163) ;  /* 0x00000000007ce947 */ /* 0x000fea0003800000 */
.L_x_164:
        /* <DEDUP_REMOVED lines=31> */
.L_x_163:
        /* <DEDUP_REMOVED lines=10> */
.L_x_169:
[----:B------:R-:W-:Y:S05]  /*6b40*/  BSYNC B0 ;  /* 0x0000000000007941 */ /* 0x000fea0003800000 */
.L_x_168:
        /* <DEDUP_REMOVED lines=17> */
.L_x_160:
[----:B------:R-:W0:Y:S01]  /*6c60*/  S2UR UR6, SR_CgaCtaId ;  /* 0x00000000000679c3 */ /* 0x000e220000008800 */
[----:B------:R-:W-:Y:S01]  /*6c70*/  UMOV UR5, 0x400 ;  /* 0x0000040000057882 */ /* 0x000fe20000000000 */
[----:B------:R-:W-:Y:S01]  /*6c80*/  ISETP.NE.AND P6, PT, RZ, UR10, PT ;  /* 0x0000000aff007c0c */ /* 0x000fe2000bfc5270 */
[----:B-1----:R-:W-:Y:S01]  /*6c90*/  IMAD.WIDE.U32 R78, R106, -0x55555555, RZ ;  /* 0xaaaaaaab6a4e7825 */ /* 0x002fe200078e00ff */
[----:B------:R-:W-:Y:S02]  /*6ca0*/  SHF.L.U32 R85, R130, 0x10, RZ ;  /* 0x0000001082557819 */ /* 0x000fe400000006ff */
[----:B------:R-:W-:Y:S02]  /*6cb0*/  SHF.L.U32 R83, R46, 0x10, RZ ;  /* 0x000000102e537819 */ /* 0x000fe400000006ff */
[----:B------:R-:W1:Y:S01]  /*6cc0*/  LDC R80, c[0x0][0x2ac] ;  /* 0x0000ab00ff507b82 */ /* 0x000e620000000800 */
[C---:B------:R-:W-:Y:S01]  /*6cd0*/  FADD.FTZ R85, -R38.reuse, R85 ;  /* 0x0000005526557221 */ /* 0x040fe20000010100 */
[----:B------:R-:W-:Y:S01]  /*6ce0*/  SHF.R.U32.HI R79, RZ, 0x3, R79 ;  /* 0x00000003ff4f7819 */ /* 0x000fe2000001164f */
[----:B------:R-:W-:Y:S01]  /*6cf0*/  FADD.FTZ R83, -R38, R83 ;  /* 0x0000005326537221 */ /* 0x000fe20000010100 */
[----:B------:R-:W-:-:S02]  /*6d00*/  SHF.L.U32 R129, R129, 0x10, RZ ;  /* 0x0000001081817819 */ /* 0x000fc400000006ff */
[----:B------:R-:W-:Y:S02]  /*6d10*/  SHF.L.U32 R82, R47, 0x10, RZ ;  /* 0x000000102f527819 */ /* 0x000fe400000006ff */
[----:B------:R-:W-:Y:S02]  /*6d20*/  SHF.L.U32 R131, R131, 0x10, RZ ;  /* 0x0000001083837819 */ /* 0x000fe400000006ff */
[----:B------:R-:W-:Y:S01]  /*6d30*/  SHF.L.U32 R87, R77, 0x10, RZ ;  /* 0x000000104d577819 */ /* 0x000fe200000006ff */
[----:B0-----:R-:W-:-:S09]  /*6d40*/  ULEA UR5, UR6, UR5, 0x18 ;  /* 0x0000000506057291 */ /* 0x001fd2000f8ec03f */
[----:B------:R0:W-:Y:S01]  /*6d50*/  @!P0 STS.64 [UR5+0x78], R88 ;  /* 0x00007858ff008988 */ /* 0x0001e20008000a05 */
[----:B------:R-:W-:Y:S01]  /*6d60*/  BAR.SYNC.DEFER_BLOCKING 0x0 ;  /* 0x0000000000007b1d */ /* 0x000fe20000010000 */
[-C--:B0-----:R-:W-:Y:S01]  /*6d70*/  FMUL.FTZ R89, R85, R132.reuse ;  /* 0x0000008455597220 */ /* 0x081fe20000410000 */
[----:B------:R-:W-:-:S04]  /*6d80*/  FMUL.FTZ R88, R83, R132 ;  /* 0x0000008453587220 */ /* 0x000fc80000410000 */
        /* <DEDUP_REMOVED lines=23> */
.L_x_170:
        /* <DEDUP_REMOVED lines=16> */
[----:B------:R-:W-:Y:S01]  /*7000*/  FFMA.FTZ R129, R129, R40, -R44 ;  /* 0x0000002881817223 */ /* 0x000fe2000001082c */
[----:B------:R-:W-:-:S03]  /*7010*/  FMUL.FTZ R44, R77, R132 ;  /* 0x000000844d2c7220 */ /* 0x000fc60000410000 */
[----:B------:R-:W-:-:S05]  /*7020*/  FMUL.FTZ R45, R129, R132 ;  /* 0x00000084812d7220 */ /* 0x000fca0000410000 */
[----:B------:R-:W-:-:S05]  /*7030*/  F2FP.BF16.F32.PACK_AB R45, R44, R45 ;  /* 0x0000002d2c2d723e */ /* 0x000fca00000010ff */
[----:B------:R0:W-:Y:S02]  /*7040*/  STG.E desc[UR8][R46.64], R45 ;  /* 0x0000002d2e007986 */ /* 0x0001e4000c101908 */
.L_x_172:
[----:B------:R-:W-:Y:S05]  /*7050*/  BSYNC B0 ;  /* 0x0000000000007941 */ /* 0x000fea0003800000 */
.L_x_171:
[----:B------:R-:W-:Y:S01]  /*7060*/  ISETP.NE.AND P0, PT, RZ, UR10, PT ;  /* 0x0000000aff007c0c */ /* 0x000fe2000bf05270 */
[C---:B------:R-:W-:Y:S01]  /*7070*/  FADD.FTZ R131, -R38.reuse, R131 ;  /* 0x0000008326837221 */ /* 0x040fe20000010100 */
[----:B------:R-:W-:Y:S01]  /*7080*/  FADD.FTZ R87, -R38, R87 ;  /* 0x0000005726577221 */ /* 0x000fe20000010100 */
[----:B------:R-:W-:Y:S02]  /*7090*/  SHF.L.U32 R77, R128, 0x10, RZ ;  /* 0x00000010804d7819 */ /* 0x000fe400000006ff */
[----:B------:R-:W-:Y:S01]  /*70a0*/  SHF.L.U32 R76, R76, 0x10, RZ ;  /* 0x000000104c4c7819 */ /* 0x000fe200000006ff */
[-C--:B------:R-:W-:Y:S01]  /*70b0*/  FMUL.FTZ R131, R131, R132.reuse ;  /* 0x0000008483837220 */ /* 0x080fe20000410000 */
[----:B------:R-:W-:Y:S01]  /*70c0*/  SHF.L.U32 R129, R126, 0x10, RZ ;  /* 0x000000107e817819 */ /* 0x000fe200000006ff */
[----:B------:R-:W-:Y:S01]  /*70d0*/  FMUL.FTZ R86, R87, R132 ;  /* 0x0000008457567220 */ /* 0x000fe20000410000 */
[----:B------:R-:W-:-:S04]  /*70e0*/  SHF.L.U32 R89, R75, 0x10, RZ ;  /* 0x000000104b597819 */ /* 0x000fc800000006ff */
        /* <DEDUP_REMOVED lines=19> */
.L_x_173:
[----:B------:R-:W-:Y:S01]  /*7220*/  LOP3.LUT P0, RZ, R108, 0x40, RZ, 0xc0, !PT ;  /* 0x000000406cff7812 */ /* 0x000fe2000780c0ff */
[----:B------:R-:W-:-:S12]  /*7230*/  BSSY B0, `(.L_x_174) ;  /* 0x0000014000007945 */ /* 0x000fd80003800000 */
[----:B------:R-:W-:Y:S05]  /*7240*/  @!P0 BRA `(.L_x_175) ;  /* 0x0000000000488947 */ /* 0x000fea0003800000 */
[----:B------:R-:W-:Y:S01]  /*7250*/  ULDC.64 UR12, c[0x0][0x288] ;  /* 0x0000a200000c7ab9 */ /* 0x000fe20000000a00 */
[----:B------:R-:W-:Y:S01]  /*7260*/  MOV R44, R136 ;  /* 0x00000088002c7202 */ /* 0x000fe20000000f00 */
[----:B0-----:R-:W-:Y:S01]  /*7270*/  IMAD R46, R33, UR12, RZ ;  /* 0x0000000c212e7c24 */ /* 0x001fe2000f8e02ff */
        /* <DEDUP_REMOVED lines=15> */
.L_x_175:
[----:B------:R-:W-:Y:S05]  /*7370*/  BSYNC B0 ;  /* 0x0000000000007941 */ /* 0x000fea0003800000 */
.L_x_174:
        /* <DEDUP_REMOVED lines=28> */
.L_x_176:
[----:B------:R-:W-:Y:S01]  /*7540*/  LOP3.LUT P0, RZ, R108, 0x20, RZ, 0xc0, !PT ;  /* 0x000000206cff7812 */ /* 0x000fe2000780c0ff */
[----:B------:R-:W-:-:S12]  /*7550*/  BSSY B0, `(.L_x_177) ;  /* 0x0000014000007945 */ /* 0x000fd80003800000 */
[----:B------:R-:W-:Y:S05]  /*7560*/  @!P0 BRA `(.L_x_178) ;  /* 0x0000000000488947 */ /* 0x000fea0003800000 */
[----:B------:R-:W-:Y:S01]  /*7570*/  ULDC.64 UR12, c[0x0][0x288] ;  /* 0x0000a200000c7ab9 */ /* 0x000fe20000000a00 */
[----:B------:R-:W-:Y:S01]  /*7580*/  MOV R44, R136 ;  /* 0x00000088002c7202 */ /* 0x000fe20000000f00 */
[----:B01----:R-:W-:Y:S01]  /*7590*/  IMAD R47, R31, UR12, RZ ;  /* 0x0000000c1f2f7c24 */ /* 0x003fe2000f8e02ff */
        /* <DEDUP_REMOVED lines=15> */
.L_x_178:
[----:B------:R-:W-:Y:S05]  /*7690*/  BSYNC B0 ;  /* 0x0000000000007941 */ /* 0x000fea0003800000 */
.L_x_177:
        /* <DEDUP_REMOVED lines=10> */
[----:B012---:R-:W-:Y:S01]  /*7740*/  FFMA.FTZ R45, R82, R41, R43 ;  /* 0x00000029522d7223 */ /* 0x007fe2000001002b */
        /* <DEDUP_REMOVED lines=17> */
.L_x_179:
[----:B------:R-:W-:Y:S01]  /*7860*/  LOP3.LUT P0, RZ, R108, 0x10, RZ, 0xc0, !PT ;  /* 0x000000106cff7812 */ /* 0x000fe2000780c0ff */
[----:B------:R-:W-:-:S12]  /*7870*/  BSSY B0, `(.L_x_180) ;  /* 0x0000014000007945 */ /* 0x000fd80003800000 */
[----:B------:R-:W-:Y:S05]  /*7880*/  @!P0 BRA `(.L_x_181) ;  /* 0x0000000000488947 */ /* 0x000fea0003800000 */
[----:B------:R-:W-:Y:S01]  /*7890*/  ULDC.64 UR12, c[0x0][0x288] ;  /* 0x0000a200000c7ab9 */ /* 0x000fe20000000a00 */
[----:B------:R-:W-:Y:S01]  /*78a0*/  MOV R44, R136 ;  /* 0x00000088002c7202 */ /* 0x000fe20000000f00 */
[----:B012---:R-:W-:Y:S01]  /*78b0*/  IMAD R46, R29, UR12, RZ ;  /* 0x0000000c1d2e7c24 */ /* 0x007fe2000f8e02ff */
        /* <DEDUP_REMOVED lines=15> */
.L_x_181:
[----:B------:R-:W-:Y:S05]  /*79b0*/  BSYNC B0 ;  /* 0x0000000000007941 */ /* 0x000fea0003800000 */
.L_x_180:
        /* <DEDUP_REMOVED lines=28> */
.L_x_182:
[----:B------:R-:W-:Y:S01]  /*7b80*/  LOP3.LUT P0, RZ, R108, 0x8, RZ, 0xc0, !PT ;  /* 0x000000086cff7812 */ /* 0x000fe2000780c0ff */
[----:B------:R-:W-:-:S12]  /*7b90*/  BSSY B0, `(.L_x_183) ;  /* 0x0000014000007945 */ /* 0x000fd80003800000 */
[----:B------:R-:W-:Y:S05]  /*7ba0*/  @!P0 BRA `(.L_x_184) ;  /* 0x0000000000488947 */ /* 0x000fea0003800000 */
[----:B------:R-:W-:Y:S01]  /*7bb0*/  ULDC.64 UR12, c[0x0][0x288] ;  /* 0x0000a200000c7ab9 */ /* 0x000fe20000000a00 */
[----:B------:R-:W-:Y:S01]  /*7bc0*/  MOV R44, R136 ;  /* 0x00000088002c7202 */ /* 0x000fe20000000f00 */
[----:B0123--:R-:W-:Y:S01]  /*7bd0*/  IMAD R47, R27, UR12, RZ ;  /* 0x0000000c1b2f7c24 */ /* 0x00ffe2000f8e02ff */
        /* <DEDUP_REMOVED lines=15> */
.L_x_184:
[----:B------:R-:W-:Y:S05]  /*7cd0*/  BSYNC B0 ;  /* 0x0000000000007941 */ /* 0x000fea0003800000 */
.L_x_183:
        /* <DEDUP_REMOVED lines=10> */
[----:B01234-:R-:W-:Y:S01]  /*7d80*/  FFMA.FTZ R45, R74, R41, R43 ;  /* 0x000000294a2d7223 */ /* 0x01ffe2000001002b */
        /* <DEDUP_REMOVED lines=17> */
.L_x_185:
[----:B------:R-:W-:Y:S01]  /*7ea0*/  LOP3.LUT P0, RZ, R108, 0x4, RZ, 0xc0, !PT ;  /* 0x000000046cff7812 */ /* 0x000fe2000780c0ff */
[----:B------:R-:W-:-:S12]  /*7eb0*/  BSSY B0, `(.L_x_186) ;  /* 0x0000014000007945 */ /* 0x000fd80003800000 */
[----:B------:R-:W-:Y:S05]  /*7ec0*/  @!P0 BRA `(.L_x_187) ;  /* 0x0000000000488947 */ /* 0x000fea0003800000 */
[----:B------:R-:W-:Y:S01]  /*7ed0*/  ULDC.64 UR12, c[0x0][0x288] ;  /* 0x0000a200000c7ab9 */ /* 0x000fe20000000a00 */
[----:B------:R-:W-:Y:S01]  /*7ee0*/  MOV R44, R136 ;  /* 0x00000088002c7202 */ /* 0x000fe20000000f00 */
[----:B01234-:R-:W-:Y:S01]  /*7ef0*/  IMAD R46, R25, UR12, RZ ;  /* 0x0000000c192e7c24 */ /* 0x01ffe2000f8e02ff */
        /* <DEDUP_REMOVED lines=15> */
.L_x_187:
[----:B------:R-:W-:Y:S05]  /*7ff0*/  BSYNC B0 ;  /* 0x0000000000007941 */ /* 0x000fea0003800000 */
.L_x_186:
        /* <DEDUP_REMOVED lines=28> */
.L_x_188:
        /* <DEDUP_REMOVED lines=21> */
.L_x_190:
[----:B------:R-:W-:Y:S05]  /*8310*/  BSYNC B0 ;  /* 0x0000000000007941 */ /* 0x000fea0003800000 */
.L_x_189:
        /* <DEDUP_REMOVED lines=28> */
.L_x_191:
[----:B------:R-:W-:Y:S04]  /*84e0*/  BSSY B0, `(.L_x_192) ;  /* 0x0000014000007945 */ /* 0x000fe80003800000 */
        /* <DEDUP_REMOVED lines=19> */
.L_x_193:
[----:B------:R-:W-:Y:S05]  /*8620*/  BSYNC B0 ;  /* 0x0000000000007941 */ /* 0x000fea0003800000 */
.L_x_192:
[C---:B------:R-:W-:Y:S01]  /*8630*/  FADD.FTZ R75, -R38.reuse, R75 ;  /* 0x0000004b264b7221 */ /* 0x040fe20000010100 */
[----:B------:R-:W-:Y:S01]  /*8640*/  FADD.FTZ R73, -R38, R73 ;  /* 0x0000004926497221 */ /* 0x000fe20000010100 */
[----:B------:R-:W-:Y:S02]  /*8650*/  SHF.L.U32 R113, R113, 0x10, RZ ;  /* 0x0000001071717819 */ /* 0x000fe400000006ff */
[----:B------:R-:W-:Y:S01]  /*8660*/  SHF.L.U32 R62, R62, 0x10, RZ ;  /* 0x000000103e3e7819 */ /* 0x000fe200000006ff */
[-C--:B------:R-:W-:Y:S01]  /*8670*/  FMUL.FTZ R75, R75, R132.reuse ;  /* 0x000000844b4b7220 */ /* 0x080fe20000410000 */
[----:B------:R-:W-:Y:S01]  /*8680*/  SHF.L.U32 R115, R115, 0x10, RZ ;  /* 0x0000001073737819 */ /* 0x000fe200000006ff */
[----:B------:R-:W-:Y:S01]  /*8690*/  FMUL.FTZ R68, R73, R132 ;  /* 0x0000008449447220 */ /* 0x000fe20000410000 */
[----:B------:R-:W-:Y:S01]  /*86a0*/  SHF.L.U32 R67, R61, 0x10, RZ ;  /* 0x000000103d437819 */ /* 0x000fe200000006ff */
[----:B------:R-:W-:Y:S06]  /*86b0*/  @!P6 BRA `(.L_x_194) ;  /* 0x000000000048e947 */ /* 0x000fec0003800000 */
        /* <DEDUP_REMOVED lines=18> */
.L_x_194:
        /* <DEDUP_REMOVED lines=20> */
.L_x_196:
[----:B------:R-:W-:Y:S05]  /*8920*/  BSYNC B0 ;  /* 0x0000000000007941 */ /* 0x000fea0003800000 */
.L_x_195:
        /* <DEDUP_REMOVED lines=27> */
.L_x_197:
        /* <DEDUP_REMOVED lines=20> */
.L_x_199:
[----:B------:R-:W-:Y:S05]  /*8c20*/  BSYNC B0 ;  /* 0x0000000000007941 */ /* 0x000fea0003800000 */
.L_x_198:
        /* <DEDUP_REMOVED lines=27> */
.L_x_200:
[----:B------:R-:W-:Y:S04]  /*8de0*/  BSSY B0, `(.L_x_201) ;  /* 0x0000014000007945 */ /* 0x000fe80003800000 */
[----:B------:R-:W-:Y:S05]  /*8df0*/  @!P2 BRA `(.L_x_202) ;  /* 0x000000000048a947 */ /* 0x000fea0003800000 */
[----:B------:R-:W-:Y:S01]  /*8e00*/  ULDC.64 UR12, c[0x0][0x288] ;  /* 0x0000a200000c7ab9 */ /* 0x000fe20000000a00 */
[----:B01234-:R-:W-:Y:S01]  /*8e10*/  MOV R46, R136 ;  /* 0x00000088002e7202 */ /* 0x01ffe20000000f00 */
        /* <DEDUP_REMOVED lines=16> */
.L_x_202:
[----:B------:R-:W-:Y:S05]  /*8f20*/  BSYNC B0 ;  /* 0x0000000000007941 */ /* 0x000fea0003800000 */
.L_x_201:
[C---:B------:R-:W-:Y:S01]  /*8f30*/  FADD.FTZ R111, -R38.reuse, R111 ;  /* 0x0000006f266f7221 */ /* 0x040fe20000010100 */
[----:B------:R-:W-:Y:S01]  /*8f40*/  FADD.FTZ R63, -R38, R63 ;  /* 0x0000003f263f7221 */ /* 0x000fe20000010100 */
[----:B------:R-:W-:Y:S01]  /*8f50*/  IMAD R79, R80, UR7, R79 ;  /* 0x00000007504f7c24 */ /* 0x000fe2000f8e024f */
[----:B------:R-:W-:Y:S01]  /*8f60*/  SHF.L.U32 R39, R39, 0x10, RZ ;  /* 0x0000001027277819 */ /* 0x000fe200000006ff */
[-C--:B------:R-:W-:Y:S01]  /*8f70*/  FMUL.FTZ R111, R111, R132.reuse ;  /* 0x000000846f6f7220 */ /* 0x080fe20000410000 */
[----:B------:R-:W-:Y:S01]  /*8f80*/  SHF.L.U32 R56, R56, 0x10, RZ ;  /* 0x0000001038387819 */ /* 0x000fe200000006ff */
[----:B------:R-:W-:Y:S01]  /*8f90*/  FMUL.FTZ R58, R63, R132 ;  /* 0x000000843f3a7220 */ /* 0x000fe20000410000 */
[----:B------:R-:W-:Y:S01]  /*8fa0*/  SHF.L.U32 R65, R26, 0x10, RZ ;  /* 0x000000101a417819 */ /* 0x000fe200000006ff */
[----:B------:R-:W-:Y:S06]  /*8fb0*/  @!P6 BRA `(.L_x_203) ;  /* 0x000000000048e947 */ /* 0x000fec0003800000 */
[----:B------:R-:W-:Y:S01]  /*8fc0*/  FFMA.FTZ R26, R111, R40, R42 ;  /* 0x000000286f1a7223 */ /* 0x000fe2000001002a */
[----:B0-----:R-:W-:-:S03]  /*8fd0*/  FFMA.FTZ R44, R58, R41, R43 ;  /* 0x000000293a2c7223 */ /* 0x001fc6000001002b */
[----:B-1234-:R-:W-:Y:S01]  /*8fe0*/  FMUL.FTZ R45, R26, -1.4426950216293334961 ;  /* 0xbfb8aa3b1a2d7820 */ /* 0x01efe20000410000 */
        /* <DEDUP_REMOVED lines=15> */
.L_x_203:
[----:B------:R-:W-:Y:S04]  /*90e0*/  BSSY B0, `(.L_x_204) ;  /* 0x0000014000007945 */ /* 0x000fe80003800000 */
[----:B------:R-:W-:Y:S05]  /*90f0*/  @!P1 BRA `(.L_x_205) ;  /* 0x0000000000489947 */ /* 0x000fea0003800000 */
[----:B------:R-:W-:Y:S01]  /*9100*/  ULDC.64 UR12, c[0x0][0x288] ;  /* 0x0000a200000c7ab9 */ /* 0x000fe20000000a00 */
[----:B0-----:R-:W-:Y:S01]  /*9110*/  MOV R44, R136 ;  /* 0x00000088002c7202 */ /* 0x001fe20000000f00 */
[----:B------:R-:W-:Y:S01]  /*9120*/  IMAD R26, R13, UR12, RZ ;  /* 0x0000000c0d1a7c24 */ /* 0x000fe2000f8e02ff */
[----:B-1234-:R-:W-:-:S03]  /*9130*/  MOV R45, R139 ;  /* 0x0000008b002d7202 */ /* 0x01efc60000000f00 */
[----:B------:R-:W-:-:S04]  /*9140*/  IMAD.WIDE.U32 R46, R93, UR12, R44 ;  /* 0x0000000c5d2e7c25 */ /* 0x000fc8000f8e002c */
[----:B------:R-:W-:Y:S02]  /*9150*/  IMAD R45, R93, UR13, R26 ;  /* 0x0000000d5d2d7c24 */ /* 0x000fe4000f8e021a */
[--C-:B------:R-:W-:Y:S01]  /*9160*/  FFMA.FTZ R26, R78, R111, R81.reuse ;  /* 0x0000006f4e1a7223 */ /* 0x100fe20000010051 */
[----:B------:R-:W-:Y:S02]  /*9170*/  ULDC.64 UR12, c[0x0][0x210] ;  /* 0x00008400000c7ab9 */ /* 0x000fe40000000a00 */
[----:B------:R-:W-:Y:S01]  /*9180*/  LEA R44, P0, R46, UR12, 0x1 ;  /* 0x0000000c2e2c7c11 */ /* 0x000fe2000f8008ff */
[----:B------:R-:W-:Y:S01]  /*9190*/  FFMA.FTZ R39, R39, R40, -R26 ;  /* 0x0000002827277223 */ /* 0x000fe2000001081a */
[----:B------:R-:W-:Y:S01]  /*91a0*/  IADD3 R45, R47, R45, RZ ;  /* 0x0000002d2f2d7210 */ /* 0x000fe20007ffe0ff */
[----:B------:R-:W-:Y:S02]  /*91b0*/  FFMA.FTZ R47, R78, R58, R81 ;  /* 0x0000003a4e2f7223 */ /* 0x000fe40000010051 */
[----:B------:R-:W-:Y:S01]  /*91c0*/  FMUL.FTZ R39, R39, R132 ;  /* 0x0000008427277220 */ /* 0x000fe20000410000 */
[----:B------:R-:W-:Y:S01]  /*91d0*/  LEA.HI.X R45, R46, UR13, R45, 0x1, P0 ;  /* 0x0000000d2e2d7c11 */ /* 0x000fe200080f0c2d */
[----:B------:R-:W-:-:S04]  /*91e0*/  FFMA.FTZ R47, R56, R41, -R47 ;  /* 0x00000029382f7223 */ /* 0x000fc8000001082f */
[----:B------:R-:W-:-:S05]  /*91f0*/  FMUL.FTZ R26, R47, R132 ;  /* 0x000000842f1a7220 */ /* 0x000fca0000410000 */
[----:B------:R-:W-:-:S05]  /*9200*/  F2FP.BF16.F32.PACK_AB R39, R26, R39 ;  /* 0x000000271a27723e */ /* 0x000fca00000010ff */
[----:B------:R0:W-:Y:S02]  /*9210*/  STG.E desc[UR8][R44.64], R39 ;  /* 0x000000272c007986 */ /* 0x0001e4000c101908 */
.L_x_205:
[----:B------:R-:W-:Y:S05]  /*9220*/  BSYNC B0 ;  /* 0x0000000000007941 */ /* 0x000fea0003800000 */
.L_x_204:
[----:B------:R-:W-:Y:S01]  /*9230*/  SHF.L.U32 R55, R55, 0x10, RZ ;  /* 0x0000001037377819 */ /* 0x000fe200000006ff */
[----:B------:R-:W-:Y:S01]  /*9240*/  FADD.FTZ R65, -R38, R65 ;  /* 0x0000004126417221 */ /* 0x000fe20000010100 */
[----:B------:R-:W-:Y:S01]  /*9250*/  IADD3 R58, R79, 0x180, RZ ;  /* 0x000001804f3a7810 */ /* 0x000fe20007ffe0ff */
[----:B------:R-:W-:Y:S01]  /*9260*/  ULDC.64 UR12, c[0x0][0x290] ;  /* 0x0000a400000c7ab9 */ /* 0x000fe20000000a00 */
[----:B0-----:R-:W-:Y:S01]  /*9270*/  SHF.L.U32 R39, R24, 0x10, RZ ;  /* 0x0000001018277819 */ /* 0x001fe200000006ff */
[----:B------:R-:W-:Y:S01]  /*9280*/  FADD.FTZ R55, -R38, R55 ;  /* 0x0000003726377221 */ /* 0x000fe20000010100 */
[----:B------:R-:W-:Y:S01]  /*9290*/  SHF.L.U32 R48, R48, 0x10, RZ ;  /* 0x0000001030307819 */ /* 0x000fe200000006ff */
[-C--:B------:R-:W-:Y:S01]  /*92a0*/  FMUL.FTZ R65, R65, R132.reuse ;  /* 0x0000008441417220 */ /* 0x080fe20000410000 */
[----:B------:R-:W-:Y:S01]  /*92b0*/  SHF.R.S32.HI R60, RZ, 0x1f, R58 ;  /* 0x0000001fff3c7819 */ /* 0x000fe2000001143a */
[----:B------:R-:W-:Y:S01]  /*92c0*/  FMUL.FTZ R56, R55, R132 ;  /* 0x0000008437387220 */ /* 0x000fe20000410000 */
[----:B------:R-:W-:Y:S06]  /*92d0*/  @!P6 BRA `(.L_x_206) ;  /* 0x000000000048e947 */ /* 0x000fec0003800000 */
[----:B------:R-:W-:Y:S01]  /*92e0*/  FFMA.FTZ R26, R56, R41, R43 ;  /* 0x00000029381a7223 */ /* 0x000fe2000001002b */
[----:B------:R-:W-:-:S03]  /*92f0*/  FFMA.FTZ R24, R65, R40, R42 ;  /* 0x0000002841187223 */ /* 0x000fc6000001002a */
        /* <DEDUP_REMOVED lines=16> */
.L_x_206:
[----:B------:R-:W-:Y:S01]  /*9400*/  ISETP.GE.U32.AND P0, PT, R58, UR12, PT ;  /* 0x0000000c3a007c0c */ /* 0x000fe2000bf06070 */
[----:B------:R-:W-:Y:S01]  /*9410*/  BSSY B0, `(.L_x_207) ;  /* 0x0000018000007945 */ /* 0x000fe20003800000 */
[----:B------:R-:W-:Y:S02]  /*9420*/  SHF.L.U32 R57, R28, 0x10, RZ ;  /* 0x000000101c397819 */ /* 0x000fe400000006ff */
[----:B------:R-:W-:Y:S02]  /*9430*/  ISETP.GE.AND.EX P0, PT, R60, UR13, PT, P0 ;  /* 0x0000000d3c007c0c */ /* 0x000fe4000bf06300 */
[----:B------:R-:W-:Y:S02]  /*9440*/  SHF.L.U32 R49, R49, 0x10, RZ ;  /* 0x0000001031317819 */ /* 0x000fe400000006ff */
[----:B------:R-:W-:-:S13]  /*9450*/  ISETP.LT.U32.AND P0, PT, R106, 0x180, !P0 ;  /* 0x000001806a00780c */ /* 0x000fda0004701070 */
[----:B------:R-:W-:Y:S05]  /*9460*/  @!P0 BRA `(.L_x_208) ;  /* 0x0000000000488947 */ /* 0x000fea0003800000 */
[----:B------:R-:W-:Y:S01]  /*9470*/  ULDC.64 UR14, c[0x0][0x288] ;  /* 0x0000a200000e7ab9 */ /* 0x000fe20000000a00 */
[----:B------:R-:W-:Y:S01]  /*9480*/  MOV R44, R136 ;  /* 0x00000088002c7202 */ /* 0x000fe20000000f00 */
[----:B------:R-:W-:Y:S01]  /*9490*/  IMAD R55, R9, UR14, RZ ;  /* 0x0000000e09377c24 */ /* 0x000fe2000f8e02ff */
[----:B-1234-:R-:W-:Y:S01]  /*94a0*/  MOV R45, R139 ;  /* 0x0000008b002d7202 */ /* 0x01efe20000000f00 */
[----:B------:R-:W-:Y:S02]  /*94b0*/  FFMA.FTZ R24, R78, R65, R81 ;  /* 0x000000414e187223 */ /* 0x000fe40000010051 */
[C---:B------:R-:W-:Y:S02]  /*94c0*/  IMAD R55, R92.reuse, UR15, R55 ;  /* 0x0000000f5c377c24 */ /* 0x040fe4000f8e0237 */
[----:B------:R-:W-:-:S04]  /*94d0*/  IMAD.WIDE.U32 R46, R92, UR14, R44 ;  /* 0x0000000e5c2e7c25 */ /* 0x000fc8000f8e002c */
[----:B------:R-:W-:Y:S01]  /*94e0*/  FFMA.FTZ R39, R39, R40, -R24 ;  /* 0x0000002827277223 */ /* 0x000fe20000010818 */
[----:B------:R-:W-:Y:S01]  /*94f0*/  ULDC.64 UR14, c[0x0][0x210] ;  /* 0x00008400000e7ab9 */ /* 0x000fe20000000a00 */
[----:B------:R-:W-:Y:S01]  /*9500*/  IADD3 R55, R47, R55, RZ ;  /* 0x000000372f377210 */ /* 0x000fe20007ffe0ff */
[----:B------:R-:W-:Y:S01]  /*9510*/  FFMA.FTZ R47, R78, R56, R81 ;  /* 0x000000384e2f7223 */ /* 0x000fe20000010051 */
[-C--:B------:R-:W-:Y:S01]  /*9520*/  FMUL.FTZ R39, R39, R132.reuse ;  /* 0x0000008427277220 */ /* 0x080fe20000410000 */
[----:B------:R-:W-:Y:S02]  /*9530*/  LEA R44, P0, R46, UR14, 0x1 ;  /* 0x0000000e2e2c7c11 */ /* 0x000fe4000f8008ff */
[----:B------:R-:W-:Y:S02]  /*9540*/  FFMA.FTZ R47, R48, R41, -R47 ;  /* 0x00000029302f7223 */ /* 0x000fe4000001082f */
[----:B------:R-:W-:Y:S02]  /*9550*/  LEA.HI.X R45, R46, UR15, R55, 0x1, P0 ;  /* 0x0000000f2e2d7c11 */ /* 0x000fe400080f0c37 */
[----:B------:R-:W-:-:S05]  /*9560*/  FMUL.FTZ R24, R47, R132 ;  /* 0x000000842f187220 */ /* 0x000fca0000410000 */
[----:B------:R-:W-:-:S05]  /*9570*/  F2FP.BF16.F32.PACK_AB R39, R24, R39 ;  /* 0x000000271827723e */ /* 0x000fca00000010ff */
[----:B------:R0:W-:Y:S02]  /*9580*/  STG.E desc[UR8][R44.64], R39 ;  /* 0x000000272c007986 */ /* 0x0001e4000c101908 */
.L_x_208:
[----:B------:R-:W-:Y:S05]  /*9590*/  BSYNC B0 ;  /* 0x0000000000007941 */ /* 0x000fea0003800000 */
.L_x_207:
[C---:B------:R-:W-:Y:S01]  /*95a0*/  FADD.FTZ R57, -R38.reuse, R57 ;  /* 0x0000003926397221 */ /* 0x040fe20000010100 */
[----:B-1234-:R-:W-:Y:S01]  /*95b0*/  IADD3 R46, R79, 0x1a0, RZ ;  /* 0x000001a04f2e7810 */ /* 0x01efe20007ffe0ff */
[----:B------:R-:W-:Y:S01]  /*95c0*/  FADD.FTZ R49, -R38, R49 ;  /* 0x0000003126317221 */ /* 0x000fe20000010100 */
[----:B0-----:R-:W-:Y:S01]  /*95d0*/  SHF.L.U32 R39, R22, 0x10, RZ ;  /* 0x0000001016277819 */ /* 0x001fe200000006ff */
[-C--:B------:R-:W-:Y:S01]  /*95e0*/  FMUL.FTZ R57, R57, R132.reuse ;  /* 0x0000008439397220 */ /* 0x080fe20000410000 */
[----:B------:R-:W-:Y:S01]  /*95f0*/  SHF.L.U32 R50, R50, 0x10, RZ ;  /* 0x0000001032327819 */ /* 0x000fe200000006ff */
[----:B------:R-:W-:Y:S01]  /*9600*/  FMUL.FTZ R48, R49, R132 ;  /* 0x0000008431307220 */ /* 0x000fe20000410000 */
[----:B------:R-:W-:Y:S01]  /*9610*/  SHF.R.S32.HI R55, RZ, 0x1f, R46 ;  /* 0x0000001fff377819 */ /* 0x000fe2000001142e */
        /* <DEDUP_REMOVED lines=19> */
.L_x_209:
        /* <DEDUP_REMOVED lines=10> */
[----:B------:R-:W-:Y:S01]  /*97f0*/  MOV R45, R139 ;  /* 0x0000008b002d7202 */ /* 0x000fe20000000f00 */
        /* <DEDUP_REMOVED lines=14> */
.L_x_211:
[----:B------:R-:W-:Y:S05]  /*98e0*/  BSYNC B0 ;  /* 0x0000000000007941 */ /* 0x000fea0003800000 */
.L_x_210:
[C---:B------:R-:W-:Y:S01]  /*98f0*/  FADD.FTZ R55, -R38.reuse, R55 ;  /* 0x0000003726377221 */ /* 0x040fe20000010100 */
[----:B0-----:R-:W-:Y:S01]  /*9900*/  IADD3 R44, R79, 0x1c0, RZ ;  /* 0x000001c04f2c7810 */ /* 0x001fe20007ffe0ff */
[----:B------:R-:W-:Y:S01]  /*9910*/  FADD.FTZ R51, -R38, R51 ;  /* 0x0000003326337221 */ /* 0x000fe20000010100 */
[----:B------:R-:W-:Y:S01]  /*9920*/  SHF.L.U32 R47, R16, 0x10, RZ ;  /* 0x00000010102f7819 */ /* 0x000fe200000006ff */
        /* <DEDUP_REMOVED lines=23> */
.L_x_212:
[----:B------:R-:W-:Y:S01]  /*9aa0*/  ISETP.GE.U32.AND P0, PT, R44, UR12, PT ;  /* 0x0000000c2c007c0c */ /* 0x000fe2000bf06070 */
[----:B------:R-:W-:Y:S01]  /*9ab0*/  BSSY B0, `(.L_x_213) ;  /* 0x000001a000007945 */ /* 0x000fe20003800000 */
[----:B------:R-:W-:Y:S02]  /*9ac0*/  SHF.L.U32 R39, R18, 0x10, RZ ;  /* 0x0000001012277819 */ /* 0x000fe400000006ff */
[----:B------:R-:W-:Y:S02]  /*9ad0*/  ISETP.GE.AND.EX P0, PT, R48, UR13, PT, P0 ;  /* 0x0000000d30007c0c */ /* 0x000fe4000bf06300 */
[----:B------:R-:W-:Y:S01]  /*9ae0*/  SHF.L.U32 R53, R53, 0x10, RZ ;  /* 0x0000001035357819 */ /* 0x000fe200000006ff */
[----:B------:R-:W-:Y:S01]  /*9af0*/  FADD.FTZ R51, -R38, R39 ;  /* 0x0000002726337221 */ /* 0x000fe20000010100 */
[----:B------:R-:W-:-:S03]  /*9b00*/  ISETP.LT.U32.AND P0, PT, R106, 0x180, !P0 ;  /* 0x000001806a00780c */ /* 0x000fc60004701070 */
[----:B------:R-:W-:-:S10]  /*9b10*/  FADD.FTZ R53, -R38, R53 ;  /* 0x0000003526357221 */ /* 0x000fd40000010100 */
[----:B------:R-:W-:Y:S05]  /*9b20*/  @!P0 BRA `(.L_x_214) ;  /* 0x0000000000488947 */ /* 0x000fea0003800000 */
[----:B------:R-:W-:Y:S01]  /*9b30*/  ULDC.64 UR14, c[0x0][0x288] ;  /* 0x0000a200000e7ab9 */ /* 0x000fe20000000a00 */
[----:B------:R-:W-:Y:S01]  /*9b40*/  MOV R38, R136 ;  /* 0x0000008800267202 */ /* 0x000fe20000000f00 */
[----:B------:R-:W-:Y:S01]  /*9b50*/  IMAD R49, R5, UR14, RZ ;  /* 0x0000000e05317c24 */ /* 0x000fe2000f8e02ff */
[----:B------:R-:W-:Y:S01]  /*9b60*/  MOV R39, R139 ;  /* 0x0000008b00277202 */ /* 0x000fe20000000f00 */
[----:B------:R-:W-:Y:S02]  /*9b70*/  FFMA.FTZ R14, R78, R55, R81 ;  /* 0x000000374e0e7223 */ /* 0x000fe40000010051 */
[C---:B------:R-:W-:Y:S02]  /*9b80*/  IMAD R49, R36.reuse, UR15, R49 ;  /* 0x0000000f24317c24 */ /* 0x040fe4000f8e0231 */
[----:B------:R-:W-:Y:S01]  /*9b90*/  IMAD.WIDE.U32 R44, R36, UR14, R38 ;  /* 0x0000000e242c7c25 */ /* 0x000fe2000f8e0026 */
[----:B------:R-:W-:-:S03]  /*9ba0*/  ULDC.64 UR14, c[0x0][0x210] ;  /* 0x00008400000e7ab9 */ /* 0x000fc60000000a00 */
[----:B------:R-:W-:Y:S01]  /*9bb0*/  FFMA.FTZ R47, R47, R40, -R14 ;  /* 0x000000282f2f7223 */ /* 0x000fe2000001080e */
[----:B------:R-:W-:Y:S01]  /*9bc0*/  IADD3 R49, R45, R49, RZ ;  /* 0x000000312d317210 */ /* 0x000fe20007ffe0ff */
[----:B------:R-:W-:Y:S01]  /*9bd0*/  FFMA.FTZ R45, R78, R46, R81 ;  /* 0x0000002e4e2d7223 */ /* 0x000fe20000010051 */
[----:B------:R-:W-:-:S04]  /*9be0*/  LEA R38, P0, R44, UR14, 0x1 ;  /* 0x0000000e2c267c11 */ /* 0x000fc8000f8008ff */
[----:B------:R-:W-:Y:S01]  /*9bf0*/  LEA.HI.X R39, R44, UR15, R49, 0x1, P0 ;  /* 0x0000000f2c277c11 */ /* 0x000fe200080f0c31 */
[----:B------:R-:W-:Y:S01]  /*9c00*/  FFMA.FTZ R49, R52, R41, -R45 ;  /* 0x0000002934317223 */ /* 0x000fe2000001082d */
[----:B------:R-:W-:-:S03]  /*9c10*/  FMUL.FTZ R45, R47, R132 ;  /* 0x000000842f2d7220 */ /* 0x000fc60000410000 */
[----:B------:R-:W-:-:S05]  /*9c20*/  FMUL.FTZ R14, R49, R132 ;  /* 0x00000084310e7220 */ /* 0x000fca0000410000 */
[----:B------:R-:W-:-:S05]  /*9c30*/  F2FP.BF16.F32.PACK_AB R45, R14, R45 ;  /* 0x0000002d0e2d723e */ /* 0x000fca00000010ff */
[----:B------:R0:W-:Y:S02]  /*9c40*/  STG.E desc[UR8][R38.64], R45 ;  /* 0x0000002d26007986 */ /* 0x0001e4000c101908 */
.L_x_214:
[----:B------:R-:W-:Y:S05]  /*9c50*/  BSYNC B0 ;  /* 0x0000000000007941 */ /* 0x000fea0003800000 */
.L_x_213:
[----:B------:R-:W-:Y:S01]  /*9c60*/  IADD3 R79, R79, 0x1e0, RZ ;  /* 0x000001e04f4f7810 */ /* 0x000fe20007ffe0ff */
[-C--:B------:R-:W-:Y:S01]  /*9c70*/  FMUL.FTZ R51, R51, R132.reuse ;  /* 0x0000008433337220 */ /* 0x080fe20000410000 */
[----:B0-----:R-:W-:Y:S01]  /*9c80*/  SHF.L.U32 R45, R20, 0x10, RZ ;  /* 0x00000010142d7819 */ /* 0x001fe200000006ff */
[----:B------:R-:W-:Y:S01]  /*9c90*/  FMUL.FTZ R24, R53, R132 ;  /* 0x0000008435187220 */ /* 0x000fe20000410000 */
[----:B------:R-:W-:Y:S02]  /*9ca0*/  SHF.L.U32 R54, R54, 0x10, RZ ;  /* 0x0000001036367819 */ /* 0x000fe400000006ff */
        /* <DEDUP_REMOVED lines=20> */
.L_x_215:
[----:B------:R-:W-:Y:S01]  /*9df0*/  ISETP.GE.U32.AND P0, PT, R79, UR12, PT ;  /* 0x0000000c4f007c0c */ /* 0x000fe2000bf06070 */
[----:B------:R-:W-:Y:S03]  /*9e00*/  BSSY B0, `(.L_x_216) ;  /* 0x0000015000007945 */ /* 0x000fe60003800000 */
[----:B------:R-:W-:-:S04]  /*9e10*/  ISETP.GE.AND.EX P0, PT, R26, UR13, PT, P0 ;  /* 0x0000000d1a007c0c */ /* 0x000fc8000bf06300 */
[----:B------:R-:W-:-:S13]  /*9e20*/  ISETP.LT.U32.AND P0, PT, R106, 0x180, !P0 ;  /* 0x000001806a00780c */ /* 0x000fda0004701070 */
[----:B------:R-:W-:Y:S05]  /*9e30*/  @!P0 BRA `(.L_x_217) ;  /* 0x0000000000448947 */ /* 0x000fea0003800000 */
[----:B------:R-:W-:Y:S01]  /*9e40*/  ULDC.64 UR12, c[0x0][0x288] ;  /* 0x0000a200000c7ab9 */ /* 0x000fe20000000a00 */
[----:B------:R-:W-:Y:S01]  /*9e50*/  MOV R137, R139 ;  /* 0x0000008b00897202 */ /* 0x000fe20000000f00 */
[C-C-:B------:R-:W-:Y:S01]  /*9e60*/  FFMA.FTZ R14, R78.reuse, R51, R81.reuse ;  /* 0x000000334e0e7223 */ /* 0x140fe20000010051 */
[----:B------:R-:W-:Y:S02]  /*9e70*/  IMAD R39, R3, UR12, RZ ;  /* 0x0000000c03277c24 */ /* 0x000fe4000f8e02ff */
[----:B------:R-:W-:Y:S01]  /*9e80*/  FFMA.FTZ R81, R78, R24, R81 ;  /* 0x000000184e517223 */ /* 0x000fe20000010051 */
[----:B------:R-:W-:Y:S01]  /*9e90*/  FFMA.FTZ R45, R45, R40, -R14 ;  /* 0x000000282d2d7223 */ /* 0x000fe2000001080e */
[----:B------:R-:W-:-:S04]  /*9ea0*/  IMAD.WIDE.U32 R136, R34, UR12, R136 ;  /* 0x0000000c22887c25 */ /* 0x000fc8000f8e0088 */
[----:B------:R-:W-:Y:S01]  /*9eb0*/  FFMA.FTZ R81, R54, R41, -R81 ;  /* 0x0000002936517223 */ /* 0x000fe20000010851 */
[-C--:B------:R-:W-:Y:S01]  /*9ec0*/  FMUL.FTZ R41, R45, R132.reuse ;  /* 0x000000842d297220 */ /* 0x080fe20000410000 */
[----:B------:R-:W-:Y:S01]  /*9ed0*/  IMAD R39, R34, UR13, R39 ;  /* 0x0000000d22277c24 */ /* 0x000fe2000f8e0227 */
[----:B------:R-:W-:Y:S01]  /*9ee0*/  ULDC.64 UR12, c[0x0][0x210] ;  /* 0x00008400000c7ab9 */ /* 0x000fe20000000a00 */
[----:B------:R-:W-:Y:S01]  /*9ef0*/  FMUL.FTZ R132, R81, R132 ;  /* 0x0000008451847220 */ /* 0x000fe20000410000 */
[----:B------:R-:W-:Y:S02]  /*9f00*/  LEA R38, P0, R136, UR12, 0x1 ;  /* 0x0000000c88267c11 */ /* 0x000fe4000f8008ff */
[----:B------:R-:W-:Y:S02]  /*9f10*/  IADD3 R39, R137, R39, RZ ;  /* 0x0000002789277210 */ /* 0x000fe40007ffe0ff */
[----:B------:R-:W-:Y:S02]  /*9f20*/  F2FP.BF16.F32.PACK_AB R41, R132, R41 ;  /* 0x000000298429723e */ /* 0x000fe400000010ff */
[----:B------:R-:W-:-:S05]  /*9f30*/  LEA.HI.X R39, R136, UR13, R39, 0x1, P0 ;  /* 0x0000000d88277c11 */ /* 0x000fca00080f0c27 */
[----:B------:R0:W-:Y:S02]  /*9f40*/  STG.E desc[UR8][R38.64], R41 ;  /* 0x0000002926007986 */ /* 0x0001e4000c101908 */
.L_x_217:
[----:B------:R-:W-:Y:S05]  /*9f50*/  BSYNC B0 ;  /* 0x0000000000007941 */ /* 0x000fea0003800000 */
.L_x_216:
[----:B------:R-:W-:Y:S02]  /*9f60*/  IADD3 R91, R12, R91, RZ ;  /* 0x0000005b0c5b7210 */ /* 0x000fe40007ffe0ff */
[----:B------:R-:W-:Y:S02]  /*9f70*/  IADD3 R30, R30, 0x1, RZ ;  /* 0x000000011e1e7810 */ /* 0x000fe40007ffe0ff */
[----:B------:R-:W-:-:S13]  /*9f80*/  ISETP.GE.AND P0, PT, R91, UR4, PT ;  /* 0x000000045b007c0c */ /* 0x000fda000bf06270 */
[----:B------:R-:W-:Y:S05]  /*9f90*/  @!P0 BRA `(.L_x_218) ;  /* 0xffffff6400e88947 */ /* 0x000fea000383ffff */
.L_x_135:
[----:B------:R-:W1:Y:S01]  /*9fa0*/  LDC R6, c[0x0][0xc] ;  /* 0x00000300ff067b82 */ /* 0x000e620000000800 */
[----:B------:R-:W-:Y:S01]  /*9fb0*/  ISETP.NE.AND P2, PT, R106, RZ, PT ;  /* 0x000000ff6a00720c */ /* 0x000fe20003f45270 */
[----:B------:R-:W-:Y:S06]  /*9fc0*/  BSSY B0, `(.L_x_219) ;  /* 0x0000015000007945 */ /* 0x000fec0003800000 */
[----:B------:R-:W2:Y:S08]  /*9fd0*/  LDC R7, c[0x0][0x10] ;  /* 0x00000400ff077b82 */ /* 0x000eb00000000800 */
[----:B------:R-:W3:Y:S01]  /*9fe0*/  LDC.64 R2, c[0x0][0x258] ;  /* 0x00009600ff027b82 */ /* 0x000ee20000000a00 */
[----:B-1----:R-:W-:-:S02]  /*9ff0*/  IADD3 R0, R6, -0x1, RZ ;  /* 0xffffffff06007810 */ /* 0x002fc40007ffe0ff */
[----:B------:R-:W-:Y:S02]  /*a000*/  ISETP.NE.AND P1, PT, R6, 0x1, PT ;  /* 0x000000010600780c */ /* 0x000fe40003f25270 */
[----:B------:R-:W-:Y:S02]  /*a010*/  ISETP.NE.AND P0, PT, R0, UR7, PT ;  /* 0x0000000700007c0c */ /* 0x000fe4000bf05270 */
[C---:B--2---:R-:W-:Y:S02]  /*a020*/  SHF.L.U32 R0, R7.reuse, 0x1, RZ ;  /* 0x0000000107007819 */ /* 0x044fe400000006ff */
[----:B------:R-:W-:Y:S02]  /*a030*/  IADD3 R4, R7, -0x1, RZ ;  /* 0xffffffff07047810 */ /* 0x000fe40007ffe0ff */
[----:B------:R-:W-:Y:S02]  /*a040*/  SEL R5, R0, RZ, P1 ;  /* 0x000000ff00057207 */ /* 0x000fe40000800000 */
[----:B------:R-:W-:-:S03]  /*a050*/  ISETP.NE.OR P0, PT, R37, R4, P0 ;  /* 0x000000042500720c */ /* 0x000fc60000705670 */
[----:B---3--:R-:W-:Y:S01]  /*a060*/  IMAD.WIDE.U32 R2, R5, 0x4, R2 ;  /* 0x0000000405027825 */ /* 0x008fe200078e0002 */
[----:B------:R-:W-:Y:S09]  /*a070*/  @P2 BRA `(.L_x_220) ;  /* 0x0000000000242947 */ /* 0x000ff20003800000 */
        /* <DEDUP_REMOVED lines=9> */
.L_x_220:
[----:B------:R-:W-:Y:S05]  /*a110*/  BSYNC B0 ;  /* 0x0000000000007941 */ /* 0x000fea0003800000 */
.L_x_219:
[----:B------:R-:W-:Y:S05]  /*a120*/  @P0 EXIT ;  /* 0x000000000000094d */ /* 0x000fea0003800000 */
[----:B------:R-:W-:Y:S05]  /*a130*/  @P2 BRA `(.L_x_221) ;  /* 0x0000000000202947 */ /* 0x000fea0003800000 */
[----:B------:R-:W-:-:S05]  /*a140*/  IMAD R0, R6, R7, RZ ;  /* 0x0000000706007224 */ /* 0x000fca00078e02ff */
[----:B------:R-:W-:-:S13]  /*a150*/  ISETP.NE.AND P0, PT, R0, -0x1, PT ;  /* 0xffffffff0000780c */ /* 0x000fda0003f05270 */
[----:B------:R-:W-:Y:S05]  /*a160*/  @!P0 BRA `(.L_x_221) ;  /* 0x0000000000148947 */ /* 0x000fea0003800000 */
.L_x_222:
[----:B-1----:R-:W2:Y:S04]  /*a170*/  LDG.E.STRONG.GPU R5, desc[UR8][R2.64] ;  /* 0x0000000802057981 */ /* 0x002ea8000c1ef900 */
[----:B--2---:R-:W-:Y:S01]  /*a180*/  CCTL.IVALL ;  /* 0x00000000ff00798f */ /* 0x004fe20002000000 */
[----:B------:R-:W-:Y:S05]  /*a190*/  YIELD ;  /* 0x0000000000007946 */ /* 0x000fea0003800000 */
[----:B------:R-:W-:-:S13]  /*a1a0*/  ISETP.NE.AND P0, PT, R5, R0, PT ;  /* 0x000000000500720c */ /* 0x000fda0003f05270 */
[----:B------:R-:W-:Y:S05]  /*a1b0*/  @P0 BRA `(.L_x_222) ;  /* 0xfffffffc00ec0947 */ /* 0x000fea000383ffff */
.L_x_221:
[----:B------:R-:W-:Y:S05]  /*a1c0*/  WARPSYNC.ALL ;  /* 0x0000000000007948 */ /* 0x000fea0003800000 */
[----:B------:R-:W2:Y:S08]  /*a1d0*/  LDC.64 R22, c[0x0][0x288] ;  /* 0x0000a200ff167b82 */ /* 0x000eb00000000a00 */
[----:B------:R-:W-:Y:S01]  /*a1e0*/  BAR.SYNC.DEFER_BLOCKING 0x0 ;  /* 0x0000000000007b1d */ /* 0x000fe20000010000 */
[----:B--2---:R-:W-:-:S04]  /*a1f0*/  LEA.HI R0, P0, R23, R22, RZ, 0x1 ;  /* 0x0000001617007211 */ /* 0x004fc800078108ff */
[----:B-1----:R-:W-:-:S04]  /*a200*/  IADD3.X R3, RZ, R23, RZ, P0, !PT ;  /* 0x00000017ff037210 */ /* 0x002fc800007fe4ff */
        /* <DEDUP_REMOVED lines=19> */
.L_x_223:
[----:B------:R-:W-:-:S04]  /*a340*/  LEA R6, P0, R106, UR4, 0x2 ;  /* 0x000000046a067c11 */ /* 0x000fc8000f8010ff */
[----:B------:R-:W-:Y:S02]  /*a350*/  LEA.HI.X R7, R106, UR5, R0, 0x2, P0 ;  /* 0x000000056a077c11 */ /* 0x000fe400080f1400 */
        /* <DEDUP_REMOVED lines=21> */
.L_x_224:
        /* <DEDUP_REMOVED lines=13> */
.L_x_3245:


//--------------------- .text._Z35group_norm_nhwc_bwd_one_pass_kernelI11Bf16IOBf16WLi64ELi24ELi384EEv26Group_norm_nhwc_bwd_params --------------------------
	.section	.text._Z35group_norm_nhwc_bwd_one_pass_kernelI11Bf16IOBf16WLi64ELi24ELi384EEv26Group_norm_nhwc_bwd_params,"ax",@progbits
	.align	128
        .global         _Z35group_norm_nhwc_bwd_one_pass_kernelI11Bf16IOBf16WLi64ELi24ELi384EEv26Group_norm_nhwc_bwd_params
        .type           _Z35group_norm_nhwc_bwd_one_pass_kernelI11Bf16IOBf16WLi64ELi24ELi384EEv26Group_norm_nhwc_bwd_params,@function
        .size           _Z35group_norm_nhwc_bwd_one_pass_kernelI11Bf16IOBf16WLi64ELi24ELi384EEv26Group_norm_nhwc_bwd_params,(.L_x_3246 - _Z35group_norm_nhwc_bwd_one_pass_kernelI11Bf16IOBf16WLi64ELi24ELi384EEv26Group_norm_nhwc_bwd_params)
        .other          _Z35group_norm_nhwc_bwd_one_pass_kernelI11Bf16IOBf16WLi64ELi24ELi384EEv26Group_norm_nhwc_bwd_params,@"STO_CUDA_ENTRY STV_DEFAULT"
_Z35group_norm_nhwc_bwd_one_pass_kernelI11Bf16IOBf16WLi64ELi24ELi384EEv26Group_norm_nhwc_bwd_params:
.text._Z35group_norm_nhwc_bwd_one_pass_kernelI11Bf16IOBf16WLi64ELi24ELi384EEv26Group_norm_nhwc_bwd_params:
        /* <DEDUP_REMOVED lines=28> */
[----:B------:R-:W-:Y:S02]  /*01c0*/  UIADD3.X UR10, URZ, UR10, URZ, UP0, !UPT ;  /* 0x0000000a3f0a7290 */ /* 0x000fe400087fe43f */
[----:B------:R-:W-:Y:S02]  /*01d0*/  USHF.R.S32.HI UR11, URZ, 0x1, UR13 ;  /* 0x000000013f0b7899 */ /* 0x000fe4000801140d */
[----:B------:R-:W-:-:S02]  /*01e0*/  USHF.R.S64 UR12, UR12, 0x1, UR10 ;  /* 0x000000010c0c7899 */ /* 0x000fc4000800100a */
[----:B------:R-:W-:Y:S02]  /*01f0*/  USHF.R.S32.HI UR10, URZ, 0x1, UR10 ;  /* 0x000000013f0a7899 */ /* 0x000fe4000801140a */
[----:B------:R-:W-:Y:S01]  /*0200*/  USHF.L.U64.HI UR11, UR6, 0x2, UR11 ;  /* 0x00000002060b7899 */ /* 0x000fe2000801020b */
[----:B0-----:R-:W-:Y:S01]  /*0210*/  IMAD R43, R43, UR16, R2 ;  /* 0x000000102b2b7c24 */ /* 0x001fe2000f8e0202 */
[----:B------:R-:W-:Y:S01]  /*0220*/  SHF.R.S32.HI R2, RZ, 0x1f, R45 ;  /* 0x0000001fff027819 */ /* 0x000fe2000001142d */
[----:B------:R-:W-:Y:S01]  /*0230*/  USHF.L.U64.HI UR10, UR12, 0x2, UR10 ;  /* 0x000000020c0a7899 */ /* 0x000fe2000801020a */
[----:B------:R-:W-:Y:S02]  /*0240*/  UMOV UR7, UR9 ;  /* 0x0000000900077c82 */ /* 0x000fe40008000000 */
[----:B------:R-:W-:Y:S01]  /*0250*/  ISETP.GE.U32.AND P1, PT, R43, UR18, PT ;  /* 0x000000122b007c0c */ /* 0x000fe2000bf26070 */
[----:B------:R-:W-:Y:S01]  /*0260*/  ULDC.U8 UR18, c[0x0][0x2a4] ;  /* 0x0000a90000127ab9 */ /* 0x000fe20000000000 */
[----:B------:R-:W-:Y:S01]  /*0270*/  SHF.R.S32.HI R3, RZ, 0x1f, R43 ;  /* 0x0000001fff037819 */ /* 0x000fe2000001142b */
[----:B--2---:R-:W-:Y:S01]  /*0280*/  ULEA UR4, UR8, UR4, 0x18 ;  /* 0x0000000408047291 */ /* 0x004fe2000f8ec03f */
[----:B------:R-:W-:-:S02]  /*0290*/  LEA.HI R2, R2, R45, RZ, 0x5 ;  /* 0x0000002d02027211 */ /* 0x000fc400078f28ff */
[----:B------:R-:W-:Y:S02]  /*02a0*/  ISETP.GE.AND.EX P1, PT, R3, UR19, PT, P1 ;  /* 0x0000001303007c0c */ /* 0x000fe4000bf26310 */
[----:B------:R-:W-:Y:S02]  /*02b0*/  SHF.R.S32.HI R2, RZ, 0x5, R2 ;  /* 0x00000005ff027819 */ /* 0x000fe40000011402 */
[----:B------:R-:W-:Y:S02]  /*02c0*/  ISETP.LT.U32.AND P1, PT, R45, 0x180, !P1 ;  /* 0x000001802d00780c */ /* 0x000fe40004f21070 */
[----:B------:R-:W-:Y:S02]  /*02d0*/  IADD3 R42, R43, 0x20, RZ ;  /* 0x000000202b2a7810 */ /* 0x000fe40007ffe0ff */
[----:B------:R-:W-:Y:S01]  /*02e0*/  LEA R2, R2, UR4, 0x3 ;  /* 0x0000000402027c11 */ /* 0x000fe2000f8e18ff */
[----:B-1----:R-:W-:-:S08]  /*02f0*/  UMOV UR4, URZ ;  /* 0x0000003f00047c82 */ /* 0x002fd00008000000 */
.L_x_252:
        /* <DEDUP_REMOVED lines=57> */
[----:B------:R-:W1:Y:S01]  /*0690*/  @P1 LDC.64 R10, c[0x0][0x228] ;  /* 0x00008a00ff0a1b82 */ /* 0x000e620000000a00 */
[C---:B------:R-:W-:Y:S02]  /*06a0*/  @P1 IMAD R23, R43.reuse, R15, R8 ;  /* 0x0000000f2b171224 */ /* 0x040fe400078e0208 */
[----:B------:R-:W-:Y:S01]  /*06b0*/  @P1 IMAD.WIDE.U32 R20, R43, R14, R50 ;  /* 0x0000000e2b141225 */ /* 0x000fe200078e0032 */
[----:B------:R-:W-:Y:S02]  /*06c0*/  CS2R R38, SRZ ;  /* 0x0000000000267805 */ /* 0x000fe4000001ff00 */
[----:B------:R-:W-:Y:S02]  /*06d0*/  CS2R R36, SRZ ;  /* 0x0000000000247805 */ /* 0x000fe4000001ff00 */
[----:B------:R-:W4:Y:S01]  /*06e0*/  @!P0 LDC.64 R12, c[0x0][0x230] ;  /* 0x00008c00ff0c8b82 */ /* 0x000f220000000a00 */
[----:B------:R-:W-:-:S02]  /*06f0*/  @P1 IADD3 R21, R21, R23, RZ ;  /* 0x0000001715151210 */ /* 0x000fc40007ffe0ff */
[C---:B------:R-:W-:Y:S02]  /*0700*/  @P1 SHF.L.U32 R23, R20.reuse, 0x1, RZ ;  /* 0x0000000114171819 */ /* 0x040fe400000006ff */
[----:B------:R-:W-:Y:S02]  /*0710*/  @P1 SHF.L.U64.HI R8, R20, 0x1, R21 ;  /* 0x0000000114081819 */ /* 0x000fe40000010215 */
[----:B------:R-:W-:Y:S01]  /*0720*/  @!P0 MOV R20, R48 ;  /* 0x0000003000148202 */ /* 0x000fe20000000f00 */
[-C--:B0-----:R-:W-:Y:S01]  /*0730*/  @!P0 IMAD R22, R5, R16.reuse, RZ ;  /* 0x0000001005168224 */ /* 0x081fe200078e02ff */
[----:B------:R-:W-:Y:S01]  /*0740*/  @!P0 MOV R21, R51 ;  /* 0x0000003300158202 */ /* 0x000fe20000000f00 */
[----:B------:R-:W0:Y:S02]  /*0750*/  @!P0 LDC.64 R14, c[0x0][0x228] ;  /* 0x00008a00ff0e8b82 */ /* 0x000e240000000a00 */
[----:B------:R-:W-:Y:S01]  /*0760*/  @!P0 IMAD.WIDE.U32 R20, R42, R16, R20 ;  /* 0x000000102a148225 */ /* 0x000fe200078e0014 */
[----:B--2---:R-:W-:-:S03]  /*0770*/  @P1 IADD3 R16, P2, R23, R18, RZ ;  /* 0x0000001217101210 */ /* 0x004fc60007f5e0ff */
[----:B------:R-:W-:Y:S01]  /*0780*/  @!P0 IMAD R25, R42, R17, R22 ;  /* 0x000000112a198224 */ /* 0x000fe200078e0216 */
[----:B------:R-:W-:Y:S02]  /*0790*/  @P1 IADD3.X R17, R8, R19, RZ, P2, !PT ;  /* 0x0000001308111210 */ /* 0x000fe400017fe4ff */
[----:B-1----:R-:W-:-:S03]  /*07a0*/  @P1 IADD3 R10, P2, R23, R10, RZ ;  /* 0x0000000a170a1210 */ /* 0x002fc60007f5e0ff */
[----:B------:R1:W5:Y:S01]  /*07b0*/  @P1 LDG.E R38, desc[UR14][R16.64] ;  /* 0x0000000e10261981 */ /* 0x000362000c1e1900 */
[----:B------:R-:W-:-:S05]  /*07c0*/  @P1 IADD3.X R11, R8, R11, RZ, P2, !PT ;  /* 0x0000000b080b1210 */ /* 0x000fca00017fe4ff */
[----:B------:R1:W5:Y:S01]  /*07d0*/  @P1 LDG.E R37, desc[UR14][R10.64] ;  /* 0x0000000e0a251981 */ /* 0x000362000c1e1900 */
[----:B------:R-:W-:Y:S02]  /*07e0*/  @!P0 IADD3 R21, R21, R25, RZ ;  /* 0x0000001915158210 */ /* 0x000fe40007ffe0ff */
[C---:B------:R-:W-:Y:S02]  /*07f0*/  @!P0 SHF.L.U32 R19, R20.reuse, 0x1, RZ ;  /* 0x0000000114138819 */ /* 0x040fe400000006ff */
[----:B------:R-:W-:Y:S02]  /*0800*/  @!P0 SHF.L.U64.HI R20, R20, 0x1, R21 ;  /* 0x0000000114148819 */ /* 0x000fe40000010215 */
[C---:B----4-:R-:W-:Y:S02]  /*0810*/  @!P0 IADD3 R12, P3, R19.reuse, R12, RZ ;  /* 0x0000000c130c8210 */ /* 0x050fe40007f7e0ff */
[----:B0-----:R-:W-:Y:S02]  /*0820*/  @!P0 IADD3 R14, P4, R19, R14, RZ ;  /* 0x0000000e130e8210 */ /* 0x001fe40007f9e0ff */
[----:B------:R-:W-:-:S02]  /*0830*/  @!P0 IADD3.X R13, R20, R13, RZ, P3, !PT ;  /* 0x0000000d140d8210 */ /* 0x000fc40001ffe4ff */
[----:B------:R-:W-:-:S03]  /*0840*/  @!P0 IADD3.X R15, R20, R15, RZ, P4, !PT ;  /* 0x0000000f140f8210 */ /* 0x000fc600027fe4ff */
[----:B------:R1:W5:Y:S04]  /*0850*/  @!P0 LDG.E R39, desc[UR14][R12.64] ;  /* 0x0000000e0c278981 */ /* 0x000368000c1e1900 */
[----:B------:R1:W5:Y:S01]  /*0860*/  @!P0 LDG.E R36, desc[UR14][R14.64] ;  /* 0x0000000e0e248981 */ /* 0x000362000c1e1900 */
[----:B------:R-:W-:Y:S01]  /*0870*/  UMOV UR13, 0x3f800000 ;  /* 0x3f800000000d7882 */ /* 0x000fe20000000000 */
[----:B------:R-:W-:Y:S01]  /*0880*/  BSSY B0, `(.L_x_226) ;  /* 0x0000020000007945 */ /* 0x000fe20003800000 */
[----:B------:R-:W-:Y:S02]  /*0890*/  CS2R R34, SRZ ;  /* 0x0000000000227805 */ /* 0x000fe4000001ff00 */
[----:B------:R-:W-:Y:S02]  /*08a0*/  CS2R R32, SRZ ;  /* 0x0000000000207805 */ /* 0x000fe4000001ff00 */
        /* <DEDUP_REMOVED lines=8> */
[----:B------:R-:W0:Y:S02]  /*0930*/  @P0 MUFU.RSQ R6, R6 ;  /* 0x0000000600060308 */ /* 0x000e240000001400 */
[----:B0-----:R-:W-:Y:S02]  /*0940*/  @P0 R2UR UR8, R6 ;  /* 0x00000000060802ca */ /* 0x001fe400000e0000 */
[----:B------:R-:W-:-:S11]  /*0950*/  ISETP.GT.U32.AND P0, PT, R45, 0x17f, PT ;  /* 0x0000017f2d00780c */ /* 0x000fd60003f04070 */
[----:B------:R-:W-:Y:S02]  /*0960*/  @UP0 UMOV UR13, UR8 ;  /* 0x00000008000d0c82 */ /* 0x000fe40008000000 */
[----:B-1----:R-:W-:Y:S05]  /*0970*/  @P0 BRA `(.L_x_227) ;  /* 0x0000000000400947 */ /* 0x002fea0003800000 */
[----:B------:R-:W-:Y:S01]  /*0980*/  ISETP.NE.AND P0, PT, RZ, UR18, PT ;  /* 0x00000012ff007c0c */ /* 0x000fe2000bf05270 */
[----:B------:R-:W0:Y:S01]  /*0990*/  LDC.64 R6, c[0x0][0x238] ;  /* 0x00008e00ff067b82 */ /* 0x000e220000000a00 */
[----:B------:R-:W-:-:S04]  /*09a0*/  IADD3 R13, R44, R9, RZ ;  /* 0x000000092c0d7210 */ /* 0x000fc80007ffe0ff */
[----:B------:R-:W-:-:S07]  /*09b0*/  SHF.R.S32.HI R12, RZ, 0x1f, R13 ;  /* 0x0000001fff0c7819 */ /* 0x000fce000001140d */
[----:B------:R-:W1:Y:S01]  /*09c0*/  @P0 LDC.64 R10, c[0x0][0x240] ;  /* 0x00009000ff0a0b82 */ /* 0x000e620000000a00 */
[----:B0-----:R-:W-:-:S05]  /*09d0*/  IMAD.WIDE R6, R13, 0x2, R6 ;  /* 0x000000020d067825 */ /* 0x001fca00078e0206 */
[----:B------:R-:W2:Y:S04]  /*09e0*/  LDG.E.U16 R35, desc[UR14][R6.64] ;  /* 0x0000000e06237981 */ /* 0x000ea8000c1e1500 */
[----:B------:R-:W3:Y:S01]  /*09f0*/  LDG.E.U16 R32, desc[UR14][R6.64+0x2] ;  /* 0x0000020e06207981 */ /* 0x000ee2000c1e1500 */
[----:B-1----:R-:W-:-:S04]  /*0a00*/  @P0 LEA R8, P2, R13, R10, 0x1 ;  /* 0x0000000a0d080211 */ /* 0x002fc800078408ff */
[----:B------:R-:W-:-:S05]  /*0a10*/  @P0 LEA.HI.X R9, R13, R11, R12, 0x1, P2 ;  /* 0x0000000b0d090211 */ /* 0x000fca00010f0c0c */
[----:B------:R-:W4:Y:S04]  /*0a20*/  @P0 LDG.E.U16 R11, desc[UR14][R8.64] ;  /* 0x0000000e080b0981 */ /* 0x000f28000c1e1500 */
[----:B------:R-:W4:Y:S01]  /*0a30*/  @P0 LDG.E.U16 R10, desc[UR14][R8.64+0x2] ;  /* 0x0000020e080a0981 */ /* 0x000f22000c1e1500 */
[----:B--2---:R-:W-:Y:S02]  /*0a40*/  SHF.L.U32 R35, R35, 0x10, RZ ;  /* 0x0000001023237819 */ /* 0x004fe400000006ff */
[----:B---3--:R-:W-:Y:S02]  /*0a50*/  SHF.L.U32 R32, R32, 0x10, RZ ;  /* 0x0000001020207819 */ /* 0x008fe400000006ff */
[----:B----4-:R-:W-:Y:S02]  /*0a60*/  @P0 SHF.L.U32 R34, R11, 0x10, RZ ;  /* 0x000000100b220819 */ /* 0x010fe400000006ff */
[----:B------:R-:W-:-:S07]  /*0a70*/  @P0 SHF.L.U32 R33, R10, 0x10, RZ ;  /* 0x000000100a210819 */ /* 0x000fce00000006ff */
.L_x_227:
[----:B------:R-:W-:Y:S05]  /*0a80*/  BSYNC B0 ;  /* 0x0000000000007941 */ /* 0x000fea0003800000 */
.L_x_226:
[----:B------:R-:W-:Y:S02]  /*0a90*/  ISETP.NE.AND P2, PT, RZ, UR18, PT ;  /* 0x00000012ff007c0c */ /* 0x000fe4000bf45270 */
[C---:B-----5:R-:W-:Y:S02]  /*0aa0*/  PRMT R6, R38.reuse, 0x7632, R6 ;  /* 0x0000763226067816 */ /* 0x060fe40000000006 */
        /* <DEDUP_REMOVED lines=35> */
.L_x_228:
        /* <DEDUP_REMOVED lines=26> */
.L_x_229:
        /* <DEDUP_REMOVED lines=85> */
.L_x_231:
[----:B------:R-:W-:Y:S05]  /*13d0*/  BSYNC B0 ;  /* 0x0000000000007941 */ /* 0x000fea0003800000 */
.L_x_230:
        /* <DEDUP_REMOVED lines=158> */
.L_x_233:
[----:B------:R-:W-:Y:S05]  /*1dc0*/  BSYNC B0 ;  /* 0x0000000000007941 */ /* 0x000fea0003800000 */
.L_x_232:
        /* <DEDUP_REMOVED lines=21> */
.L_x_235:
[----:B------:R-:W-:Y:S05]  /*1f20*/  BSYNC B0 ;  /* 0x0000000000007941 */ /* 0x000fea0003800000 */
.L_x_234:
        /* <DEDUP_REMOVED lines=37> */
.L_x_238:
[----:B------:R-:W2:Y:S04]  /*2180*/  LDG.E.STRONG.GPU R12, desc[UR14][R10.64] ;  /* 0x0000000e0a0c7981 */ /* 0x000ea8000c1ef900 */
[----:B--2---:R-:W-:Y:S01]  /*2190*/  CCTL.IVALL ;  /* 0x00000000ff00798f */ /* 0x004fe20002000000 */
[----:B------:R-:W-:Y:S05]  /*21a0*/  YIELD ;  /* 0x0000000000007946 */ /* 0x000fea0003800000 */
[----:B------:R-:W-:-:S13]  /*21b0*/  ISETP.NE.AND P0, PT, R12, R15, PT ;  /* 0x0000000f0c00720c */ /* 0x000fda0003f05270 */
[----:B------:R-:W-:Y:S05]  /*21c0*/  @P0 BRA `(.L_x_238) ;  /* 0xfffffffc00ec0947 */ /* 0x000fea000383ffff */
.L_x_237:
        /* <DEDUP_REMOVED lines=17> */
.L_x_242:
        /* <DEDUP_REMOVED lines=115> */
.L_x_241:
        /* <DEDUP_REMOVED lines=61> */
.L_x_243:
[----:B------:R-:W-:-:S13]  /*2de0*/  ISETP.NE.OR P0, PT, R19, RZ, P0 ;  /* 0x000000ff1300720c */ /* 0x000fda0000705670 */
[----:B------:R-:W-:Y:S05]  /*2df0*/  @!P0 BRA `(.L_x_239) ;  /* 0x00000000007c8947 */ /* 0x000fea0003800000 */
.L_x_240:
        /* <DEDUP_REMOVED lines=31> */
.L_x_239:
        /* <DEDUP_REMOVED lines=11> */
.L_x_245:
[----:B------:R-:W-:Y:S05]  /*30a0*/  BSYNC B0 ;  /* 0x0000000000007941 */ /* 0x000fea0003800000 */
.L_x_244:
        /* <DEDUP_REMOVED lines=16> */
.L_x_236:
        /* <DEDUP_REMOVED lines=40> */
.L_x_246:
[----:B------:R-:W-:Y:S04]  /*3430*/  BSSY B0, `(.L_x_247) ;  /* 0x0000014000007945 */ /* 0x000fe80003800000 */
[----:B------:R-:W-:Y:S05]  /*3440*/  @!P1 BRA `(.L_x_248) ;  /* 0x0000000000489947 */ /* 0x000fea0003800000 */
[C-C-:B------:R-:W-:Y:S01]  /*3450*/  FFMA.FTZ R7, R8.reuse, R21, R9.reuse ;  /* 0x0000001508077223 */ /* 0x140fe20000010009 */
[----:B------:R-:W-:Y:S01]  /*3460*/  FFMA.FTZ R12, R8, R24, R9 ;  /* 0x00000018080c7223 */ /* 0x000fe20000010009 */
[----:B------:R-:W-:Y:S02]  /*3470*/  ULDC.64 UR8, c[0x0][0x288] ;  /* 0x0000a20000087ab9 */ /* 0x000fe40000000a00 */
[----:B------:R-:W-:Y:S01]  /*3480*/  FFMA.FTZ R7, R10, R35, -R7 ;  /* 0x000000230a077223 */ /* 0x000fe20000010807 */
[----:B------:R-:W-:Y:S01]  /*3490*/  FFMA.FTZ R12, R11, R32, -R12 ;  /* 0x000000200b0c7223 */ /* 0x000fe2000001080c */
[----:B------:R-:W-:Y:S01]  /*34a0*/  MOV R10, R48 ;  /* 0x00000030000a7202 */ /* 0x000fe20000000f00 */
[----:B------:R-:W-:Y:S01]  /*34b0*/  IMAD R14, R3, UR8, RZ ;  /* 0x00000008030e7c24 */ /* 0x000fe2000f8e02ff */
[----:B------:R-:W-:-:S03]  /*34c0*/  MOV R11, R51 ;  /* 0x00000033000b7202 */ /* 0x000fc60000000f00 */
[----:B------:R-:W-:Y:S02]  /*34d0*/  IMAD R13, R43, UR9, R14 ;  /* 0x000000092b0d7c24 */ /* 0x000fe4000f8e020e */
[----:B------:R-:W-:Y:S01]  /*34e0*/  FMUL.FTZ R14, R7, UR13 ;  /* 0x0000000d070e7c20 */ /* 0x000fe20008410000 */
[----:B------:R-:W-:Y:S01]  /*34f0*/  IMAD.WIDE.U32 R10, R43, UR8, R10 ;  /* 0x000000082b0a7c25 */ /* 0x000fe2000f8e000a */
[----:B------:R-:W-:-:S03]  /*3500*/  ULDC.64 UR8, c[0x0][0x210] ;  /* 0x0000840000087ab9 */ /* 0x000fc60000000a00 */
[----:B------:R-:W-:Y:S01]  /*3510*/  FMUL.FTZ R7, R12, UR13 ;  /* 0x0000000d0c077c20 */ /* 0x000fe20008410000 */
[C---:B------:R-:W-:Y:S02]  /*3520*/  LEA R12, P0, R10.reuse, UR8, 0x1 ;  /* 0x000000080a0c7c11 */ /* 0x040fe4000f8008ff */
[----:B------:R-:W-:Y:S02]  /*3530*/  IADD3 R13, R11, R13, RZ ;  /* 0x0000000d0b0d7210 */ /* 0x000fe40007ffe0ff */
[----:B------:R-:W-:Y:S02]  /*3540*/  F2FP.BF16.F32.PACK_AB R7, R7, R14 ;  /* 0x0000000e0707723e */ /* 0x000fe400000010ff */
[----:B------:R-:W-:-:S05]  /*3550*/  LEA.HI.X R13, R10, UR9, R13, 0x1, P0 ;  /* 0x000000090a0d7c11 */ /* 0x000fca00080f0c0d */
[----:B------:R0:W-:Y:S02]  /*3560*/  STG.E desc[UR14][R12.64], R7 ;  /* 0x000000070c007986 */ /* 0x0001e4000c10190e */
.L_x_248:
[----:B------:R-:W-:Y:S05]  /*3570*/  BSYNC B0 ;  /* 0x0000000000007941 */ /* 0x000fea0003800000 */
.L_x_247:
[----:B------:R-:W-:Y:S01]  /*3580*/  SHF.L.U32 R36, R36, 0x10, RZ ;  /* 0x0000001024247819 */ /* 0x000fe200000006ff */
[----:B------:R-:W-:Y:S01]  /*3590*/  FMUL.FTZ R15, R4, UR13 ;  /* 0x0000000d040f7c20 */ /* 0x000fe20008410000 */
[----:B0-----:R-:W-:Y:S01]  /*35a0*/  SHF.L.U32 R7, R20, 0x10, RZ ;  /* 0x0000001014077819 */ /* 0x001fe200000006ff */
        /* <DEDUP_REMOVED lines=20> */
.L_x_249:
        /* <DEDUP_REMOVED lines=23> */
.L_x_251:
[----:B------:R-:W-:Y:S05]  /*3860*/  BSYNC B0 ;  /* 0x0000000000007941 */ /* 0x000fea0003800000 */
.L_x_250:
[----:B------:R-:W-:Y:S01]  /*3870*/  ULDC UR8, c[0x0][0x10] ;  /* 0x0000040000087ab9 */ /* 0x000fe20000000800 */
[----:B------:R-:W-:Y:S02]  /*3880*/  UIADD3 UR4, UR4, 0x1, URZ ;  /* 0x0000000104047890 */ /* 0x000fe4000fffe03f */
[----:B------:R-:W-:-:S04]  /*3890*/  UIADD3 UR7, UR8, UR7, URZ ;  /* 0x0000000708077290 */ /* 0x000fc8000fffe03f */
[----:B------:R-:W-:-:S06]  /*38a0*/  UISETP.GE.AND UP0, UPT, UR7, UR5, UPT ;  /* 0x000000050700728c */ /* 0x000fcc000bf06270 */
[----:B------:R-:W-:-:S13]  /*38b0*/  PLOP3.LUT P0, PT, PT, PT, UP0, 0x80, 0x0 ;  /* 0x000000000000781c */ /* 0x000fda0003f0f008 */
[----:B------:R-:W-:Y:S05]  /*38c0*/  @!P0 BRA `(.L_x_252) ;  /* 0xffffffc8008c8947 */ /* 0x000fea000383ffff */
.L_x_225:
[----:B0-----:R-:W0:Y:S01]  /*38d0*/  LDC R4, c[0x0][0xc] ;  /* 0x00000300ff047b82 */ /* 0x001e220000000800 */
[----:B------:R-:W-:Y:S01]  /*38e0*/  ISETP.NE.AND P1, PT, R45, RZ, PT ;  /* 0x000000ff2d00720c */ /* 0x000fe20003f25270 */
[----:B------:R-:W-:Y:S06]  /*38f0*/  BSSY B0, `(.L_x_253) ;  /* 0x0000011000007945 */ /* 0x000fec0003800000 */
[----:B------:R-:W1:Y:S08]  /*3900*/  LDC R7, c[0x0][0x10] ;  /* 0x00000400ff077b82 */ /* 0x000e700000000800 */
[----:B------:R-:W2:Y:S01]  /*3910*/  LDC.64 R2, c[0x0][0x258] ;  /* 0x00009600ff027b82 */ /* 0x000ea20000000a00 */
[----:B0-----:R-:W-:-:S02]  /*3920*/  ISETP.NE.AND P0, PT, R4, 0x1, PT ;  /* 0x000000010400780c */ /* 0x001fc40003f05270 */
[----:B-1----:R-:W-:-:S04]  /*3930*/  SHF.L.U32 R0, R7, 0x1, RZ ;  /* 0x0000000107007819 */ /* 0x002fc800000006ff */
[----:B------:R-:W-:-:S05]  /*3940*/  SEL R5, R0, RZ, P0 ;  /* 0x000000ff00057207 */ /* 0x000fca0000000000 */
[----:B--2---:R-:W-:Y:S01]  /*3950*/  IMAD.WIDE.U32 R2, R5, 0x4, R2 ;  /* 0x0000000405027825 */ /* 0x004fe200078e0002 */
        /* <DEDUP_REMOVED lines=10> */
.L_x_254:
[----:B------:R-:W-:Y:S05]  /*3a00*/  BSYNC B0 ;  /* 0x0000000000007941 */ /* 0x000fea0003800000 */
.L_x_253:
        /* <DEDUP_REMOVED lines=11> */
.L_x_256:
[----:B------:R-:W2:Y:S04]  /*3ac0*/  LDG.E.STRONG.GPU R5, desc[UR14][R2.64] ;  /* 0x0000000e02057981 */ /* 0x000ea8000c1ef900 */
[----:B--2---:R-:W-:Y:S01]  /*3ad0*/  CCTL.IVALL ;  /* 0x00000000ff00798f */ /* 0x004fe20002000000 */
[----:B------:R-:W-:Y:S05]  /*3ae0*/  YIELD ;  /* 0x0000000000007946 */ /* 0x000fea0003800000 */
[----:B------:R-:W-:-:S13]  /*3af0*/  ISETP.NE.AND P0, PT, R5, R0, PT ;  /* 0x000000000500720c */ /* 0x000fda0003f05270 */
[----:B------:R-:W-:Y:S05]  /*3b00*/  @P0 BRA `(.L_x_256) ;  /* 0xfffffffc00ec0947 */ /* 0x000fea000383ffff */
.L_x_255:
        /* <DEDUP_REMOVED lines=24> */
.L_x_257:
[----:B------:R-:W-:-:S04]  /*3c90*/  LEA R12, P0, R45, UR4, 0x2 ;  /* 0x000000042d0c7c11 */ /* 0x000fc8000f8010ff */
[----:B------:R-:W-:Y:S02]  /*3ca0*/  LEA.HI.X R13, R45, UR5, R0, 0x2, P0 ;  /* 0x000000052d0d7c11 */ /* 0x000fe400080f1400 */
[-C--:B------:R-:W-:Y:S02]  /*3cb0*/  LEA R14, P0, R20, R12.reuse, 0x2 ;  /* 0x0000000c140e7211 */ /* 0x080fe400078010ff */
[-C--:B------:R-:W-:Y:S01]  /*3cc0*/  LEA R18, P2, R27, R12.reuse, 0x2 ;  /* 0x0000000c1b127211 */ /* 0x080fe200078410ff */
[----:B------:R-:W2:Y:S01]  /*3cd0*/  LDG.E R0, desc[UR14][R12.64] ;  /* 0x0000000e0c007981 */ /* 0x000ea2000c1e1900 */
[----:B------:R-:W-:Y:S02]  /*3ce0*/  LEA R16, P1, R2, R12, 0x2 ;  /* 0x0000000c02107211 */ /* 0x000fe400078210ff */
[C---:B------:R-:W-:Y:S02]  /*3cf0*/  IADD3.X R15, R13.reuse, R31, RZ, P0, !PT ;  /* 0x0000001f0d0f7210 */ /* 0x040fe400007fe4ff */
[----:B------:R-:W-:-:S02]  /*3d00*/  IADD3.X R19, R13, R29, RZ, P2, !PT ;  /* 0x0000001d0d137210 */ /* 0x000fc400017fe4ff */
[----:B------:R-:W-:Y:S02]  /*3d10*/  IADD3.X R17, R23, R13, RZ, P1, !PT ;  /* 0x0000000d17117210 */ /* 0x000fe40000ffe4ff */
        /* <DEDUP_REMOVED lines=8> */
[----:B--2---:R-:W-:Y:S02]  /*3da0*/  F2FP.BF16.F32.PACK_AB R3, R15, R0 ;  /* 0x000000000f03723e */ /* 0x004fe400000010ff */
[----:B------:R-:W-:Y:S02]  /*3db0*/  SHF.R.S32.HI R0, RZ, 0x1f, R45 ;  /* 0x0000001fff007819 */ /* 0x000fe4000001142d */
[----:B---3--:R-:W-:Y:S01]  /*3dc0*/  F2FP.BF16.F32.PACK_AB R21, R19, R16 ;  /* 0x000000101315723e */ /* 0x008fe200000010ff */
[----:B------:R2:W-:Y:S04]  /*3dd0*/  STG.E desc[UR14][R8.64], R3 ;  /* 0x0000000308007986 */ /* 0x0005e8000c10190e */
[----:B------:R2:W-:Y:S01]  /*3de0*/  STG.E desc[UR14][R10.64], R21 ;  /* 0x000000150a007986 */ /* 0x0005e2000c10190e */
[----:B------:R-:W-:-:S13]  /*3df0*/  ISETP.GT.AND.EX P0, PT, R25, R0, PT, P0 ;  /* 0x000000001900720c */ /* 0x000fda0003f04300 */
[----:B--2---:R-:W-:Y:S05]  /*3e00*/  @P0 BRA `(.L_x_257) ;  /* 0xfffffffc00a00947 */ /* 0x004fea000383ffff */
[----:B------:R-:W-:Y:S05]  /*3e10*/  EXIT ;  /* 0x000000000000794d */ /* 0x000fea0003800000 */
.L_x_258:
        /* <DEDUP_REMOVED lines=14> */
.L_x_3246:


//--------------------- .text._Z35group_norm_nhwc_bwd_one_pass_kernelI11Bf16IOBf16WLi128ELi24ELi384EEv26Group_norm_nhwc_bwd_params --------------------------
	.section	.text._Z35group_norm_nhwc_bwd_one_pass_kernelI11Bf16IOBf16WLi128ELi24ELi384EEv26Group_norm_nhwc_bwd_params,"ax",@progbits
	.align	128
        .global         _Z35group_norm_nhwc_bwd_one_pass_kernelI11Bf16IOBf16WLi128ELi24ELi384EEv26Group_norm_nhwc_bwd_params
        .type           _Z35group_norm_nhwc_bwd_one_pass_kernelI11Bf16IOBf16WLi128ELi24ELi384EEv26Group_norm_nhwc_bwd_params,@function
        .size           _Z35group_norm_nhwc_bwd_one_pass_kernelI11Bf16IOBf16WLi128ELi24ELi384EEv26Group_norm_nhwc_bwd_params,(.L_x_3247 - _Z35group_norm_nhwc_bwd_one_pass_kernelI11Bf16IOBf16WLi128ELi24ELi384EEv26Group_norm_nhwc_bwd_params)
        .other          _Z35group_norm_nhwc_bwd_one_pass_kernelI11Bf16IOBf16WLi128ELi24ELi384EEv26Group_norm_nhwc_bwd_params,@"STO_CUDA_ENTRY STV_DEFAULT"
_Z35group_norm_nhwc_bwd_one_pass_kernelI11Bf16IOBf16WLi128ELi24ELi384EEv26Group_norm_nhwc_bwd_params:
.text._Z35group_norm_nhwc_bwd_one_pass_kernelI11Bf16IOBf16WLi128ELi24ELi384EEv26Group_norm_nhwc_bwd_params:
        /* <DEDUP_REMOVED lines=48> */
.L_x_294:
        /* <DEDUP_REMOVED lines=103> */
[----:B------:R-:W-:-:S07]  /*0970*/  @!P2 IADD3 R23, R23, R27, RZ ;  /* 0x0000001b1717a210 */ /* 0x000fce0007ffe0ff */
[----:B------:R-:W2:Y:S01]  /*0980*/  @!P3 LDC.64 R8, c[0x0][0x230] ;  /* 0x00008c00ff08bb82 */ /* 0x000ea20000000a00 */
[C---:B------:R-:W-:Y:S02]  /*0990*/  @!P0 IADD3.X R17, R24.reuse, R17, RZ, P4, !PT ;  /* 0x0000001118118210 */ /* 0x040fe400027fe4ff */
[----:B------:R-:W-:Y:S01]  /*09a0*/  @!P0 IADD3.X R19, R24, R19, RZ, P5, !PT ;  /* 0x0000001318138210 */ /* 0x000fe20002ffe4ff */
[----:B----4-:R-:W-:Y:S01]  /*09b0*/  @!P3 IMAD R15, R15, R20, RZ ;  /* 0x000000140f0fb224 */ /* 0x010fe200078e02ff */
[C---:B------:R-:W-:Y:S02]  /*09c0*/  @!P2 SHF.L.U32 R25, R22.reuse, 0x1, RZ ;  /* 0x000000011619a819 */ /* 0x040fe400000006ff */
[----:B------:R-:W-:Y:S02]  /*09d0*/  @!P2 SHF.L.U64.HI R24, R22, 0x1, R23 ;  /* 0x000000011618a819 */ /* 0x000fe40000010217 */
[----:B------:R-:W-:Y:S02]  /*09e0*/  @!P3 MOV R22, R48 ;  /* 0x000000300016b202 */ /* 0x000fe40000000f00 */
[----:B------:R-:W-:Y:S01]  /*09f0*/  @!P3 MOV R23, R51 ;  /* 0x000000330017b202 */ /* 0x000fe20000000f00 */
[C---:B------:R-:W-:Y:S01]  /*0a00*/  @!P3 IMAD R15, R42.reuse, R21, R15 ;  /* 0x000000152a0fb224 */ /* 0x040fe200078e020f */
[----:B------:R-:W-:Y:S01]  /*0a10*/  CS2R R36, SRZ ;  /* 0x0000000000247805 */ /* 0x000fe2000001ff00 */
[----:B------:R-:W-:Y:S01]  /*0a20*/  @!P3 IMAD.WIDE.U32 R20, R42, R20, R22 ;  /* 0x000000142a14b225 */ /* 0x000fe200078e0016 */
[----:B------:R-:W-:-:S02]  /*0a30*/  CS2R R34, SRZ ;  /* 0x0000000000227805 */ /* 0x000fc4000001ff00 */
[----:B------:R-:W-:Y:S02]  /*0a40*/  @!P2 IADD3 R12, P4, R25, R12, RZ ;  /* 0x0000000c190ca210 */ /* 0x000fe40007f9e0ff */
[----:B------:R-:W5:Y:S01]  /*0a50*/  @!P0 LDG.E R36, desc[UR14][R16.64] ;  /* 0x0000000e10248981 */ /* 0x000f62000c1e1900 */
[----:B------:R-:W-:Y:S02]  /*0a60*/  @!P3 IADD3 R21, R21, R15, RZ ;  /* 0x0000000f1515b210 */ /* 0x000fe40007ffe0ff */
[----:B------:R-:W-:Y:S01]  /*0a70*/  @!P3 SHF.L.U32 R15, R20, 0x1, RZ ;  /* 0x00000001140fb819 */ /* 0x000fe200000006ff */
[----:B------:R-:W5:Y:S01]  /*0a80*/  @!P0 LDG.E R35, desc[UR14][R18.64] ;  /* 0x0000000e12238981 */ /* 0x000f62000c1e1900 */
[----:B------:R-:W-:Y:S02]  /*0a90*/  @!P2 IADD3.X R13, R24, R13, RZ, P4, !PT ;  /* 0x0000000d180da210 */ /* 0x000fe400027fe4ff */
[----:B-1----:R-:W-:Y:S02]  /*0aa0*/  @!P2 IADD3 R6, P0, R25, R6, RZ ;  /* 0x000000061906a210 */ /* 0x002fe40007f1e0ff */
[----:B------:R-:W-:Y:S01]  /*0ab0*/  @!P3 SHF.L.U64.HI R20, R20, 0x1, R21 ;  /* 0x000000011414b819 */ /* 0x000fe20000010215 */
[----:B------:R1:W5:Y:S01]  /*0ac0*/  @!P2 LDG.E R41, desc[UR14][R12.64] ;  /* 0x0000000e0c29a981 */ /* 0x000362000c1e1900 */
[----:B--2---:R-:W-:-:S02]  /*0ad0*/  @!P3 IADD3 R8, P4, R15, R8, RZ ;  /* 0x000000080f08b210 */ /* 0x004fc40007f9e0ff */
[----:B0-----:R-:W-:Y:S02]  /*0ae0*/  @!P3 IADD3 R10, P5, R15, R10, RZ ;  /* 0x0000000a0f0ab210 */ /* 0x001fe40007fbe0ff */
[----:B------:R-:W-:Y:S02]  /*0af0*/  @!P2 IADD3.X R7, R24, R7, RZ, P0, !PT ;  /* 0x000000071807a210 */ /* 0x000fe400007fe4ff */
[C---:B------:R-:W-:Y:S02]  /*0b00*/  @!P3 IADD3.X R9, R20.reuse, R9, RZ, P4, !PT ;  /* 0x000000091409b210 */ /* 0x040fe400027fe4ff */
[----:B------:R-:W-:Y:S01]  /*0b10*/  @!P3 IADD3.X R11, R20, R11, RZ, P5, !PT ;  /* 0x0000000b140bb210 */ /* 0x000fe20002ffe4ff */
[----:B------:R0:W5:Y:S04]  /*0b20*/  @!P2 LDG.E R38, desc[UR14][R6.64] ;  /* 0x0000000e0626a981 */ /* 0x000168000c1e1900 */
[----:B------:R0:W5:Y:S04]  /*0b30*/  @!P3 LDG.E R37, desc[UR14][R8.64] ;  /* 0x0000000e0825b981 */ /* 0x000168000c1e1900 */
[----:B------:R0:W5:Y:S01]  /*0b40*/  @!P3 LDG.E R34, desc[UR14][R10.64] ;  /* 0x0000000e0a22b981 */ /* 0x000162000c1e1900 */
[----:B------:R-:W-:Y:S01]  /*0b50*/  UMOV UR13, 0x3f800000 ;  /* 0x3f800000000d7882 */ /* 0x000fe20000000000 */
[----:B------:R-:W-:Y:S01]  /*0b60*/  BSSY B0, `(.L_x_260) ;  /* 0x0000020000007945 */ /* 0x000fe20003800000 */
[----:B------:R-:W-:-:S02]  /*0b70*/  CS2R R32, SRZ ;  /* 0x0000000000207805 */ /* 0x000fc4000001ff00 */
[----:B---3--:R-:W-:-:S13]  /*0b80*/  R2UR UR19, R4 ;  /* 0x00000000041372ca */ /* 0x008fda00000e0000 */
[----:B------:R-:W-:-:S05]  /*0b90*/  MOV R4, UR19 ;  /* 0x0000001300047c02 */ /* 0x000fca0008000f00 */
[----:B------:R-:W-:-:S05]  /*0ba0*/  FFMA.FTZ R5, -R4, UR19, R5 ;  /* 0x0000001304057c23 */ /* 0x000fca0008010105 */
[----:B------:R-:W-:-:S13]  /*0bb0*/  FSETP.GTU.FTZ.AND P0, PT, R5, RZ, PT ;  /* 0x000000ff0500720b */ /* 0x000fda0003f1c000 */
[----:B------:R-:W-:Y:S01]  /*0bc0*/  VOTEU.ANY UP0, P0 ;  /* 0x00000000003f7886 */ /* 0x000fe20000000100 */
[----:B------:R-:W-:-:S04]  /*0bd0*/  PLOP3.LUT P0, PT, PT, PT, UP0, 0x80, 0x0 ;  /* 0x000000000000781c */ /* 0x000fc80003f0f008 */
[----:B------:R-:W-:-:S09]  /*0be0*/  @UP0 ULDC UR11, c[0x0][0x250] ;  /* 0x00009400000b0ab9 */ /* 0x000fd20000000800 */
[----:B-1----:R-:W-:-:S06]  /*0bf0*/  @P0 FADD.FTZ R12, R5, UR11 ;  /* 0x0000000b050c0e21 */ /* 0x002fcc0008010000 */
[----:B------:R-:W1:Y:S01]  /*0c00*/  @P0 MUFU.RSQ R12, R12 ;  /* 0x0000000c000c0308 */ /* 0x000e620000001400 */
[----:B------:R-:W-:Y:S02]  /*0c10*/  CS2R R4, SRZ ;  /* 0x0000000000047805 */ /* 0x000fe4000001ff00 */
[----:B-1----:R-:W-:Y:S02]  /*0c20*/  @P0 R2UR UR11, R12 ;  /* 0x000000000c0b02ca */ /* 0x002fe400000e0000 */
[----:B------:R-:W-:-:S11]  /*0c30*/  ISETP.GT.U32.AND P0, PT, R46, 0x17f, PT ;  /* 0x0000017f2e00780c */ /* 0x000fd60003f04070 */
[----:B------:R-:W-:Y:S02]  /*0c40*/  @UP0 UMOV UR13, UR11 ;  /* 0x0000000b000d0c82 */ /* 0x000fe40008000000 */
[----:B0-----:R-:W-:Y:S05]  /*0c50*/  @P0 BRA `(.L_x_261) ;  /* 0x0000000000400947 */ /* 0x001fea0003800000 */
[----:B------:R-:W-:Y:S01]  /*0c60*/  ISETP.NE.AND P0, PT, RZ, UR18, PT ;  /* 0x00000012ff007c0c */ /* 0x000fe2000bf05270 */
[----:B------:R-:W0:Y:S01]  /*0c70*/  LDC.64 R8, c[0x0][0x238] ;  /* 0x00008e00ff087b82 */ /* 0x000e220000000a00 */
[----:B------:R-:W-:-:S04]  /*0c80*/  IADD3 R5, R45, R14, RZ ;  /* 0x0000000e2d057210 */ /* 0x000fc80007ffe0ff */
[----:B------:R-:W-:-:S07]  /*0c90*/  SHF.R.S32.HI R10, RZ, 0x1f, R5 ;  /* 0x0000001fff0a7819 */ /* 0x000fce0000011405 */
[----:B------:R-:W1:Y:S01]  /*0ca0*/  @P0 LDC.64 R6, c[0x0][0x240] ;  /* 0x00009000ff060b82 */ /* 0x000e620000000a00 */
[----:B0-----:R-:W-:-:S05]  /*0cb0*/  IMAD.WIDE R8, R5, 0x2, R8 ;  /* 0x0000000205087825 */ /* 0x001fca00078e0208 */
[----:B------:R-:W2:Y:S01]  /*0cc0*/  LDG.E.U16 R33, desc[UR14][R8.64] ;  /* 0x0000000e08217981 */ /* 0x000ea2000c1e1500 */
[----:B-1----:R-:W-:-:S04]  /*0cd0*/  @P0 LEA R6, P2, R5, R6, 0x1 ;  /* 0x0000000605060211 */ /* 0x002fc800078408ff */
[----:B------:R-:W-:Y:S02]  /*0ce0*/  @P0 LEA.HI.X R7, R5, R7, R10, 0x1, P2 ;  /* 0x0000000705070211 */ /* 0x000fe400010f0c0a */
[----:B------:R-:W3:Y:S04]  /*0cf0*/  LDG.E.U16 R5, desc[UR14][R8.64+0x2] ;  /* 0x0000020e08057981 */ /* 0x000ee8000c1e1500 */
[----:B------:R-:W4:Y:S04]  /*0d00*/  @P0 LDG.E.U16 R11, desc[UR14][R6.64] ;  /* 0x0000000e060b0981 */ /* 0x000f28000c1e1500 */
[----:B------:R-:W4:Y:S01]  /*0d10*/  @P0 LDG.E.U16 R10, desc[UR14][R6.64+0x2] ;  /* 0x0000020e060a0981 */ /* 0x000f22000c1e1500 */
[----:B--2---:R-:W-:-:S02]  /*0d20*/  SHF.L.U32 R33, R33, 0x10, RZ ;  /* 0x0000001021217819 */ /* 0x004fc400000006ff */
[----:B---3--:R-:W-:Y:S02]  /*0d30*/  SHF.L.U32 R5, R5, 0x10, RZ ;  /* 0x0000001005057819 */ /* 0x008fe400000006ff */
[----:B----4-:R-:W-:Y:S02]  /*0d40*/  @P0 SHF.L.U32 R32, R11, 0x10, RZ ;  /* 0x000000100b200819 */ /* 0x010fe400000006ff */
[----:B------:R-:W-:-:S07]  /*0d50*/  @P0 SHF.L.U32 R4, R10, 0x10, RZ ;  /* 0x000000100a040819 */ /* 0x000fce00000006ff */
.L_x_261:
[----:B------:R-:W-:Y:S05]  /*0d60*/  BSYNC B0 ;  /* 0x0000000000007941 */ /* 0x000fea0003800000 */
.L_x_260:
        /* <DEDUP_REMOVED lines=10> */
[C---:B------:R-:W-:Y:S01]  /*0e10*/  PRMT R14, R38.reuse, 0x7632, R14 ;  /* 0x00007632260e7816 */ /* 0x040fe2000000000e */
        /* <DEDUP_REMOVED lines=26> */
.L_x_262:
        /* <DEDUP_REMOVED lines=26> */
.L_x_263:
[----:B------:R-:W-:Y:S01]  /*1160*/  FFMA.FTZ R18, R7, R14, R18 ;  /* 0x0000000e07127223 */ /* 0x000fe20000010012 */
[----:B------:R-:W-:Y:S01]  /*1170*/  FADD.FTZ R19, R14, R15 ;  /* 0x0000000f0e137221 */ /* 0x000fe20000010000 */
[----:B------:R-:W-:Y:S01]  /*1180*/  PRMT R14, R36, 0x7632, R14 ;  /* 0x00007632240e7816 */ /* 0x000fe2000000000e */
[----:B------:R-:W-:Y:S01]  /*1190*/  FMUL.FTZ R16, R10, R33 ;  /* 0x000000210a107220 */ /* 0x000fe20000410000 */
[----:B------:R-:W-:Y:S01]  /*11a0*/  SHF.L.U32 R15, R36, 0x10, RZ ;  /* 0x00000010240f7819 */ /* 0x000fe200000006ff */
[----:B------:R-:W-:Y:S01]  /*11b0*/  FMUL.FTZ R22, R6, R5 ;  /* 0x0000000506167220 */ /* 0x000fe20000410000 */
        /* <DEDUP_REMOVED lines=30> */
.L_x_264:
[----:B------:R-:W-:Y:S01]  /*13a0*/  FFMA.FTZ R24, R13, R22, R18 ;  /* 0x000000160d187223 */ /* 0x000fe20000010012 */
[----:B------:R-:W-:Y:S01]  /*13b0*/  FADD.FTZ R21, R22, R19 ;  /* 0x0000001316157221 */ /* 0x000fe20000010000 */
[----:B------:R-:W-:Y:S01]  /*13c0*/  FMUL.FTZ R18, R16, R33 ;  /* 0x0000002110127220 */ /* 0x000fe20000410000 */
[----:B------:R-:W-:Y:S02]  /*13d0*/  SHF.L.U32 R19, R37, 0x10, RZ ;  /* 0x0000001025137819 */ /* 0x000fe400000006ff */
[----:B------:R-:W-:Y:S01]  /*13e0*/  SHF.L.U32 R22, R20, 0x10, RZ ;  /* 0x0000001014167819 */ /* 0x000fe200000006ff */
        /* <DEDUP_REMOVED lines=29> */
.L_x_265:
        /* <DEDUP_REMOVED lines=11> */
[----:B------:R-:W-:Y:S01]  /*1670*/  FFMA.FTZ R24, R9, R12, RZ ;  /* 0x0000000c09187223 */ /* 0x000fe200000100ff */
[----:B------:R-:W-:Y:S01]  /*1680*/  FADD.FTZ R9, RZ, R12 ;  /* 0x0000000cff097221 */ /* 0x000fe20000010000 */
[----:B------:R-:W-:Y:S01]  /*1690*/  FFMA.FTZ R12, R7, R8, RZ ;  /* 0x00000008070c7223 */ /* 0x000fe200000100ff */
[----:B------:R-:W1:Y:S01]  /*16a0*/  SHFL.DOWN PT, R23, R20, 0x1, 0x1f ;  /* 0x08201f0014177f89 */ /* 0x000e6200000e0000 */
[----:B------:R-:W-:Y:S01]  /*16b0*/  FADD.FTZ R7, RZ, R8 ;  /* 0x00000008ff077221 */ /* 0x000fe20000010000 */
[----:B------:R-:W-:Y:S01]  /*16c0*/  UIADD3 UR11, UR12, 0x80, URZ ;  /* 0x000000800c0b7890 */ /* 0x000fe2000fffe03f */
[----:B------:R-:W-:Y:S01]  /*16d0*/  FFMA.FTZ R24, R11, R10, R24 ;  /* 0x0000000a0b187223 */ /* 0x000fe20000010018 */
[----:B------:R-:W2:Y:S01]  /*16e0*/  SHFL.DOWN PT, R22, R21, 0x1, 0x1f ;  /* 0x08201f0015167f89 */ /* 0x000ea200000e0000 */
[----:B------:R-:W-:Y:S01]  /*16f0*/  FADD.FTZ R9, R9, R10 ;  /* 0x0000000a09097221 */ /* 0x000fe20000010000 */
[----:B------:R-:W-:Y:S01]  /*1700*/  FFMA.FTZ R12, R13, R6, R12 ;  /* 0x000000060d0c7223 */ /* 0x000fe2000001000c */
[----:B------:R-:W-:Y:S01]  /*1710*/  FADD.FTZ R7, R7, R6 ;  /* 0x0000000607077221 */ /* 0x000fe20000010000 */
[----:B------:R-:W-:Y:S01]  /*1720*/  FFMA.FTZ R24, R17, R16, R24 ;  /* 0x0000001011187223 */ /* 0x000fe20000010018 */
[C---:B------:R-:W-:Y:S01]  /*1730*/  ISETP.NE.AND P2, PT, R46.reuse, RZ, PT ;  /* 0x000000ff2e00720c */ /* 0x040fe20003f45270 */
[----:B------:R-:W-:Y:S01]  /*1740*/  FADD.FTZ R9, R9, R16 ;  /* 0x0000001009097221 */ /* 0x000fe20000010000 */
[----:B------:R-:W-:Y:S01]  /*1750*/  FFMA.FTZ R12, R15, R14, R12 ;  /* 0x0000000e0f0c7223 */ /* 0x000fe2000001000c */
[----:B------:R-:W-:Y:S01]  /*1760*/  FADD.FTZ R7, R7, R14 ;  /* 0x0000000e07077221 */ /* 0x000fe20000010000 */
[----:B------:R-:W-:Y:S01]  /*1770*/  FFMA.FTZ R24, R19, R26, R24 ;  /* 0x0000001a13187223 */ /* 0x000fe20000010018 */
[----:B------:R-:W-:Y:S01]  /*1780*/  FADD.FTZ R26, R9, R26 ;  /* 0x0000001a091a7221 */ /* 0x000fe20000010000 */
[----:B------:R-:W-:Y:S01]  /*1790*/  FFMA.FTZ R25, R25, R18, R12 ;  /* 0x0000001219197223 */ /* 0x000fe2000001000c */
[----:B------:R-:W-:Y:S01]  /*17a0*/  FADD.FTZ R27, R7, R18 ;  /* 0x00000012071b7221 */ /* 0x000fe20000010000 */
[----:B0-----:R-:W-:Y:S01]  /*17b0*/  ULEA UR11, UR17, UR11, 0x18 ;  /* 0x0000000b110b7291 */ /* 0x001fe2000f8ec03f */
[----:B------:R-:W-:Y:S01]  /*17c0*/  BSSY B0, `(.L_x_266) ;  /* 0x000003d000007945 */ /* 0x000fe20003800000 */
[----:B------:R-:W-:-:S04]  /*17d0*/  ISETP.GT.U32.AND P4, PT, R46, 0xb, PT ;  /* 0x0000000b2e00780c */ /* 0x000fc80003f84070 */
        /* <DEDUP_REMOVED lines=59> */
.L_x_267:
[----:B------:R-:W-:Y:S05]  /*1b90*/  BSYNC B0 ;  /* 0x0000000000007941 */ /* 0x000fea0003800000 */
.L_x_266:
        /* <DEDUP_REMOVED lines=25> */
[----:B-----5:R-:W-:Y:S01]  /*1d30*/  FADD.FTZ R53, R53, R12 ;  /* 0x0000000c35357221 */ /* 0x020fe20000010000 */
[----:B------:R-:W3:Y:S01]  /*1d40*/  LDS.128 R20, [R47+0x600] ;  /* 0x000600002f147984 */ /* 0x000ee20000000c00 */
[----:B------:R-:W-:Y:S01]  /*1d50*/  FADD.FTZ R12, R8, R13 ;  /* 0x0000000d080c7221 */ /* 0x000fe20000010000 */
[----:B------:R-:W-:Y:S01]  /*1d60*/  FADD.FTZ R29, R29, R10 ;  /* 0x0000000a1d1d7221 */ /* 0x000fe20000010000 */
[----:B------:R-:W-:Y:S01]  /*1d70*/  FADD.FTZ R30, R28, R15 ;  /* 0x0000000f1c1e7221 */ /* 0x000fe20000010000 */
[----:B------:R-:W4:Y:S02]  /*1d80*/  LDS.128 R8, [R47+0x6c0] ;  /* 0x0006c0002f087984 */ /* 0x000f240000000c00 */
[----:B------:R-:W-:Y:S01]  /*1d90*/  FADD.FTZ R31, R29, R14 ;  /* 0x0000000e1d1f7221 */ /* 0x000fe20000010000 */
[----:B-1----:R-:W-:Y:S01]  /*1da0*/  FADD.FTZ R28, R12, R25 ;  /* 0x000000190c1c7221 */ /* 0x002fe20000010000 */
[----:B------:R-:W-:Y:S01]  /*1db0*/  FADD.FTZ R29, R53, R24 ;  /* 0x00000018351d7221 */ /* 0x000fe20000010000 */
[----:B------:R-:W1:Y:S01]  /*1dc0*/  LDS.128 R12, [R47+0x780] ;  /* 0x000780002f0c7984 */ /* 0x000e620000000c00 */
[----:B------:R-:W-:Y:S01]  /*1dd0*/  FADD.FTZ R31, R31, R26 ;  /* 0x0000001a1f1f7221 */ /* 0x000fe20000010000 */
[----:B------:R-:W-:-:S02]  /*1de0*/  FADD.FTZ R30, R30, R27 ;  /* 0x0000001b1e1e7221 */ /* 0x000fc40000010000 */
[----:B------:R-:W5:Y:S01]  /*1df0*/  LDS.128 R24, [R47+0x840] ;  /* 0x000840002f187984 */ /* 0x000f620000000c00 */
[----:B--2---:R-:W-:Y:S01]  /*1e00*/  FADD.FTZ R29, R29, R16 ;  /* 0x000000101d1d7221 */ /* 0x004fe20000010000 */
[----:B------:R-:W-:Y:S01]  /*1e10*/  FADD.FTZ R28, R28, R17 ;  /* 0x000000111c1c7221 */ /* 0x000fe20000010000 */
[----:B------:R-:W-:Y:S01]  /*1e20*/  FADD.FTZ R30, R30, R19 ;  /* 0x000000131e1e7221 */ /* 0x000fe20000010000 */
[----:B------:R-:W-:Y:S01]  /*1e30*/  FADD.FTZ R31, R31, R18 ;  /* 0x000000121f1f7221 */ /* 0x000fe20000010000 */
[----:B---3--:R-:W-:Y:S01]  /*1e40*/  FADD.FTZ R29, R29, R20 ;  /* 0x000000141d1d7221 */ /* 0x008fe20000010000 */
[----:B------:R-:W-:Y:S01]  /*1e50*/  FADD.FTZ R28, R28, R21 ;  /* 0x000000151c1c7221 */ /* 0x000fe20000010000 */
[----:B------:R-:W2:Y:S01]  /*1e60*/  LDS.128 R16, [R47+0x900] ;  /* 0x000900002f107984 */ /* 0x000ea20000000c00 */
[----:B------:R-:W-:Y:S01]  /*1e70*/  FADD.FTZ R30, R30, R23 ;  /* 0x000000171e1e7221 */ /* 0x000fe20000010000 */
[----:B----4-:R-:W-:Y:S01]  /*1e80*/  FADD.FTZ R29, R29, R8 ;  /* 0x000000081d1d7221 */ /* 0x010fe20000010000 */
[----:B------:R-:W-:Y:S01]  /*1e90*/  FADD.FTZ R8, R28, R9 ;  /* 0x000000091c087221 */ /* 0x000fe20000010000 */
[----:B------:R-:W-:Y:S01]  /*1ea0*/  FADD.FTZ R31, R31, R22 ;  /* 0x000000161f1f7221 */ /* 0x000fe20000010000 */
[----:B------:R-:W-:Y:S01]  /*1eb0*/  FADD.FTZ R28, R30, R11 ;  /* 0x0000000b1e1c7221 */ /* 0x000fe20000010000 */
[----:B------:R-:W3:Y:S02]  /*1ec0*/  LDS.128 R20, [R47+0x9c0] ;  /* 0x0009c0002f147984 */ /* 0x000ee40000000c00 */
[----:B------:R-:W-:Y:S01]  /*1ed0*/  FADD.FTZ R31, R31, R10 ;  /* 0x0000000a1f1f7221 */ /* 0x000fe20000010000 */
[----:B-1----:R-:W-:Y:S01]  /*1ee0*/  FADD.FTZ R29, R29, R12 ;  /* 0x0000000c1d1d7221 */ /* 0x002fe20000010000 */
[----:B------:R-:W-:Y:S01]  /*1ef0*/  FADD.FTZ R12, R8, R13 ;  /* 0x0000000d080c7221 */ /* 0x000fe20000010000 */
[----:B------:R-:W-:Y:S01]  /*1f00*/  FADD.FTZ R30, R28, R15 ;  /* 0x0000000f1c1e7221 */ /* 0x000fe20000010000 */
[----:B------:R-:W1:Y:S01]  /*1f10*/  LDS.128 R8, [R47+0xa80] ;  /* 0x000a80002f087984 */ /* 0x000e620000000c00 */
[----:B------:R-:W-:Y:S01]  /*1f20*/  FADD.FTZ R31, R31, R14 ;  /* 0x0000000e1f1f7221 */ /* 0x000fe20000010000 */
[----:B-----5:R-:W-:Y:S01]  /*1f30*/  FADD.FTZ R28, R12, R25 ;  /* 0x000000190c1c7221 */ /* 0x020fe20000010000 */
[----:B------:R-:W-:Y:S01]  /*1f40*/  FADD.FTZ R29, R29, R24 ;  /* 0x000000181d1d7221 */ /* 0x000fe20000010000 */
[----:B------:R-:W4:Y:S01]  /*1f50*/  LDS.128 R12, [R47+0xb40] ;  /* 0x000b40002f0c7984 */ /* 0x000f220000000c00 */
[----:B------:R-:W-:Y:S01]  /*1f60*/  FADD.FTZ R31, R31, R26 ;  /* 0x0000001a1f1f7221 */ /* 0x000fe20000010000 */
[----:B------:R-:W-:-:S02]  /*1f70*/  FADD.FTZ R30, R30, R27 ;  /* 0x0000001b1e1e7221 */ /* 0x000fc40000010000 */
[----:B------:R-:W5:Y:S01]  /*1f80*/  LDS.128 R24, [R47+0xc00] ;  /* 0x000c00002f187984 */ /* 0x000f620000000c00 */
[----:B--2---:R-:W-:Y:S01]  /*1f90*/  FADD.FTZ R29, R29, R16 ;  /* 0x000000101d1d7221 */ /* 0x004fe20000010000 */
[----:B------:R-:W-:Y:S01]  /*1fa0*/  FADD.FTZ R28, R28, R17 ;  /* 0x000000111c1c7221 */ /* 0x000fe20000010000 */
[----:B------:R-:W-:Y:S01]  /*1fb0*/  FADD.FTZ R30, R30, R19 ;  /* 0x000000131e1e7221 */ /* 0x000fe20000010000 */
[----:B------:R-:W-:Y:S02]  /*1fc0*/  FADD.FTZ R31, R31, R18 ;  /* 0x000000121f1f7221 */ /* 0x000fe40000010000 */
[----:B------:R-:W2:Y:S01]  /*1fd0*/  LDS.128 R16, [R47+0xcc0] ;  /* 0x000cc0002f107984 */ /* 0x000ea20000000c00 */
[----:B---3--:R-:W-:Y:S01]  /*1fe0*/  FADD.FTZ R29, R29, R20 ;  /* 0x000000141d1d7221 */ /* 0x008fe20000010000 */
[----:B------:R-:W-:Y:S01]  /*1ff0*/  FADD.FTZ R28, R28, R21 ;  /* 0x000000151c1c7221 */ /* 0x000fe20000010000 */
[----:B------:R-:W-:Y:S01]  /*2000*/  FADD.FTZ R30, R30, R23 ;  /* 0x000000171e1e7221 */ /* 0x000fe20000010000 */
[----:B------:R-:W-:-:S02]  /*2010*/  FADD.FTZ R31, R31, R22 ;  /* 0x000000161f1f7221 */ /* 0x000fc40000010000 */
[----:B------:R-:W3:Y:S01]  /*2020*/  LDS.128 R20, [R47+0xd80] ;  /* 0x000d80002f147984 */ /* 0x000ee20000000c00 */
[----:B-1----:R-:W-:Y:S01]  /*2030*/  FADD.FTZ R29, R29, R8 ;  /* 0x000000081d1d7221 */ /* 0x002fe20000010000 */
[----:B------:R-:W-:Y:S01]  /*2040*/  FADD.FTZ R8, R28, R9 ;  /* 0x000000091c087221 */ /* 0x000fe20000010000 */
[----:B------:R-:W-:Y:S01]  /*2050*/  FADD.FTZ R28, R30, R11 ;  /* 0x0000000b1e1c7221 */ /* 0x000fe20000010000 */
[----:B------:R-:W-:Y:S01]  /*2060*/  FADD.FTZ R31, R31, R10 ;  /* 0x0000000a1f1f7221 */ /* 0x000fe20000010000 */
[----:B----4-:R-:W-:Y:S01]  /*2070*/  FADD.FTZ R29, R29, R12 ;  /* 0x0000000c1d1d7221 */ /* 0x010fe20000010000 */
        /* <DEDUP_REMOVED lines=18> */
[----:B------:R-:W-:Y:S02]  /*21a0*/  FADD.FTZ R31, R31, R22 ;  /* 0x000000161f1f7221 */ /* 0x000fe40000010000 */
        /* <DEDUP_REMOVED lines=24> */
[----:B------:R-:W2:Y:S04]  /*2330*/  LDS.128 R16, [R47+0x1440] ;  /* 0x001440002f107984 */ /* 0x000ea80000000c00 */
[----:B------:R-:W-:Y:S01]  /*2340*/  LDS.128 R20, [R47+0x1680] ;  /* 0x001680002f147984 */ /* 0x000fe20000000c00 */
[----:B-1----:R-:W-:Y:S01]  /*2350*/  FADD.FTZ R29, R29, R8 ;  /* 0x000000081d1d7221 */ /* 0x002fe20000010000 */
[----:B------:R-:W-:Y:S01]  /*2360*/  FADD.FTZ R28, R28, R9 ;  /* 0x000000091c1c7221 */ /* 0x000fe20000010000 */
[----:B------:R-:W-:Y:S01]  /*2370*/  FADD.FTZ R31, R31, R10 ;  /* 0x0000000a1f1f7221 */ /* 0x000fe20000010000 */
[----:B------:R-:W-:Y:S01]  /*2380*/  FADD.FTZ R30, R30, R11 ;  /* 0x0000000b1e1e7221 */ /* 0x000fe20000010000 */
[----:B----4-:R-:W-:Y:S01]  /*2390*/  FADD.FTZ R29, R29, R12 ;  /* 0x0000000c1d1d7221 */ /* 0x010fe20000010000 */
[----:B------:R-:W1:Y:S01]  /*23a0*/  LDS.128 R8, [R47+0x1500] ;  /* 0x001500002f087984 */ /* 0x000e620000000c00 */
[----:B------:R-:W-:Y:S01]  /*23b0*/  FADD.FTZ R28, R28, R13 ;  /* 0x0000000d1c1c7221 */ /* 0x000fe20000010000 */
[----:B------:R-:W-:Y:S01]  /*23c0*/  FADD.FTZ R31, R31, R14 ;  /* 0x0000000e1f1f7221 */ /* 0x000fe20000010000 */
[----:B------:R-:W-:Y:S01]  /*23d0*/  FADD.FTZ R52, R30, R15 ;  /* 0x0000000f1e347221 */ /* 0x000fe20000010000 */
[----:B-----5:R-:W-:Y:S01]  /*23e0*/  FADD.FTZ R53, R29, R24 ;  /* 0x000000181d357221 */ /* 0x020fe20000010000 */
[----:B------:R-:W3:Y:S01]  /*23f0*/  LDS.128 R12, [R47+0x15c0] ;  /* 0x0015c0002f0c7984 */ /* 0x000ee20000000c00 */
[----:B------:R-:W-:Y:S01]  /*2400*/  FADD.FTZ R24, R28, R25 ;  /* 0x000000191c187221 */ /* 0x000fe20000010000 */
[----:B------:R-:W-:Y:S01]  /*2410*/  FADD.FTZ R25, R31, R26 ;  /* 0x0000001a1f197221 */ /* 0x000fe20000010000 */
[----:B------:R-:W-:Y:S01]  /*2420*/  FADD.FTZ R52, R52, R27 ;  /* 0x0000001b34347221 */ /* 0x000fe20000010000 */
[----:B------:R-:W4:Y:S01]  /*2430*/  LDS.128 R28, [R47+0x1740] ;  /* 0x001740002f1c7984 */ /* 0x000f220000000c00 */
[----:B--2---:R-:W-:Y:S01]  /*2440*/  FADD.FTZ R53, R53, R16 ;  /* 0x0000001035357221 */ /* 0x004fe20000010000 */
[----:B------:R-:W-:Y:S01]  /*2450*/  FADD.FTZ R24, R24, R17 ;  /* 0x0000001118187221 */ /* 0x000fe20000010000 */
[----:B------:R-:W-:Y:S01]  /*2460*/  FADD.FTZ R25, R25, R18 ;  /* 0x0000001219197221 */ /* 0x000fe20000010000 */
[----:B------:R-:W-:Y:S01]  /*2470*/  FADD.FTZ R52, R52, R19 ;  /* 0x0000001334347221 */ /* 0x000fe20000010000 */
[----:B-1----:R-:W-:Y:S01]  /*2480*/  FADD.FTZ R53, R53, R8 ;  /* 0x0000000835357221 */ /* 0x002fe20000010000 */
        /* <DEDUP_REMOVED lines=15> */
.L_x_269:
[----:B------:R-:W-:Y:S05]  /*2580*/  BSYNC B0 ;  /* 0x0000000000007941 */ /* 0x000fea0003800000 */
.L_x_268:
        /* <DEDUP_REMOVED lines=21> */
.L_x_271:
[----:B------:R-:W-:Y:S05]  /*26e0*/  BSYNC B0 ;  /* 0x0000000000007941 */ /* 0x000fea0003800000 */
.L_x_270:
        /* <DEDUP_REMOVED lines=37> */
.L_x_274:
[----:B------:R-:W2:Y:S04]  /*2940*/  LDG.E.STRONG.GPU R10, desc[UR14][R8.64] ;  /* 0x0000000e080a7981 */ /* 0x000ea8000c1ef900 */
[----:B--2---:R-:W-:Y:S01]  /*2950*/  CCTL.IVALL ;  /* 0x00000000ff00798f */ /* 0x004fe20002000000 */
[----:B------:R-:W-:Y:S05]  /*2960*/  YIELD ;  /* 0x0000000000007946 */ /* 0x000fea0003800000 */
[----:B------:R-:W-:-:S13]  /*2970*/  ISETP.NE.AND P0, PT, R10, R13, PT ;  /* 0x0000000d0a00720c */ /* 0x000fda0003f05270 */
[----:B------:R-:W-:Y:S05]  /*2980*/  @P0 BRA `(.L_x_274) ;  /* 0xfffffffc00ec0947 */ /* 0x000fea000383ffff */
.L_x_273:
        /* <DEDUP_REMOVED lines=17> */
.L_x_278:
        /* <DEDUP_REMOVED lines=115> */
.L_x_277:
        /* <DEDUP_REMOVED lines=61> */
.L_x_279:
[----:B------:R-:W-:-:S13]  /*35a0*/  ISETP.NE.OR P0, PT, R22, RZ, P0 ;  /* 0x000000ff1600720c */ /* 0x000fda0000705670 */
[----:B------:R-:W-:Y:S05]  /*35b0*/  @!P0 BRA `(.L_x_275) ;  /* 0x00000000007c8947 */ /* 0x000fea0003800000 */
.L_x_276:
        /* <DEDUP_REMOVED lines=31> */
.L_x_275:
        /* <DEDUP_REMOVED lines=11> */
.L_x_281:
[----:B------:R-:W-:Y:S05]  /*3860*/  BSYNC B0 ;  /* 0x0000000000007941 */ /* 0x000fea0003800000 */
.L_x_280:
        /* <DEDUP_REMOVED lines=16> */
.L_x_272:
[----:B------:R-:W1:Y:S01]  /*3970*/  S2UR UR12, SR_CgaCtaId ;  /* 0x00000000000c79c3 */ /* 0x000e620000008800 */
[----:B------:R-:W-:Y:S01]  /*3980*/  UMOV UR11, 0x400 ;  /* 0x00000400000b7882 */ /* 0x000fe20000000000 */
[C---:B------:R-:W-:Y:S02]  /*3990*/  PRMT R12, R40.reuse, 0x7632, R12 ;  /* 0x00007632280c7816 */ /* 0x040fe4000000000c */
[----:B------:R-:W-:Y:S02]  /*39a0*/  SHF.L.U32 R40, R40, 0x10, RZ ;  /* 0x0000001028287819 */ /* 0x000fe400000006ff */
[----:B------:R-:W-:Y:S02]  /*39b0*/  PRMT R14, R39, 0x7632, R14 ;  /* 0x00007632270e7816 */ /* 0x000fe4000000000e */
[----:B------:R-:W-:Y:S01]  /*39c0*/  IADD3 R13, R44, 0x20, RZ ;  /* 0x000000202c0d7810 */ /* 0x000fe20007ffe0ff */
[----:B------:R-:W-:-:S04]  /*39d0*/  FADD.FTZ R40, R40, -UR19 ;  /* 0x8000001328287e21 */ /* 0x000fc80008010000 */
        /* <DEDUP_REMOVED lines=8> */
[----:B------:R-:W-:Y:S01]  /*3a60*/  SHF.L.U32 R9, R12, 0x10, RZ ;  /* 0x000000100c097819 */ /* 0x000fe200000006ff */
[----:B------:R-:W-:Y:S01]  /*3a70*/  FMUL.FTZ R10, R8, UR11 ;  /* 0x0000000b080a7c20 */ /* 0x000fe20008410000 */
[----:B------:R-:W-:Y:S02]  /*3a80*/  SHF.L.U32 R8, R39, 0x10, RZ ;  /* 0x0000001027087819 */ /* 0x000fe400000006ff */
[----:B------:R-:W-:Y:S01]  /*3a90*/  PRMT R12, R41, 0x7632, R12 ;  /* 0x00007632290c7816 */ /* 0x000fe2000000000c */
[----:B------:R-:W-:-:S04]  /*3aa0*/  FADD.FTZ R9, R9, -UR19 ;  /* 0x8000001309097e21 */ /* 0x000fc80008010000 */
        /* <DEDUP_REMOVED lines=20> */
.L_x_282:
[----:B------:R-:W-:Y:S04]  /*3bf0*/  BSSY B0, `(.L_x_283) ;  /* 0x0000015000007945 */ /* 0x000fe80003800000 */
[----:B------:R-:W-:Y:S05]  /*3c00*/  @!P1 BRA `(.L_x_284) ;  /* 0x00000000004c9947 */ /* 0x000fea0003800000 */
[C-C-:B------:R-:W-:Y:S01]  /*3c10*/  FFMA.FTZ R7, R10.reuse, R25, R11.reuse ;  /* 0x000000190a077223 */ /* 0x140fe2000001000b */
[----:B------:R-:W-:Y:S01]  /*3c20*/  FFMA.FTZ R9, R10, R23, R11 ;  /* 0x000000170a097223 */ /* 0x000fe2000001000b */
[----:B------:R-:W-:Y:S01]  /*3c30*/  SHF.R.S32.HI R15, RZ, 0x1f, R44 ;  /* 0x0000001fff0f7819 */ /* 0x000fe2000001142c */
[----:B------:R-:W-:Y:S01]  /*3c40*/  ULDC.64 UR20, c[0x0][0x288] ;  /* 0x0000a20000147ab9 */ /* 0x000fe20000000a00 */
[----:B------:R-:W-:Y:S01]  /*3c50*/  FFMA.FTZ R8, R8, R33, -R7 ;  /* 0x0000002108087223 */ /* 0x000fe20000010807 */
[----:B------:R-:W-:Y:S01]  /*3c60*/  FFMA.FTZ R9, R6, R5, -R9 ;  /* 0x0000000506097223 */ /* 0x000fe20000010809 */
[----:B------:R-:W-:Y:S01]  /*3c70*/  MOV R6, R48 ;  /* 0x0000003000067202 */ /* 0x000fe20000000f00 */
[----:B------:R-:W-:Y:S01]  /*3c80*/  IMAD R15, R15, UR20, RZ ;  /* 0x000000140f0f7c24 */ /* 0x000fe2000f8e02ff */
[----:B------:R-:W-:Y:S01]  /*3c90*/  MOV R7, R51 ;  /* 0x0000003300077202 */ /* 0x000fe20000000f00 */
[----:B------:R-:W-:Y:S02]  /*3ca0*/  FMUL.FTZ R14, R9, UR13 ;  /* 0x0000000d090e7c20 */ /* 0x000fe40008410000 */
[----:B------:R-:W-:-:S02]  /*3cb0*/  IMAD R21, R44, UR21, R15 ;  /* 0x000000152c157c24 */ /* 0x000fc4000f8e020f */
[----:B------:R-:W-:Y:S01]  /*3cc0*/  FMUL.FTZ R15, R8, UR13 ;  /* 0x0000000d080f7c20 */ /* 0x000fe20008410000 */
[----:B------:R-:W-:Y:S01]  /*3cd0*/  IMAD.WIDE.U32 R6, R44, UR20, R6 ;  /* 0x000000142c067c25 */ /* 0x000fe2000f8e0006 */
[----:B------:R-:W-:Y:S02]  /*3ce0*/  ULDC.64 UR20, c[0x0][0x210] ;  /* 0x0000840000147ab9 */ /* 0x000fe40000000a00 */
[----:B------:R-:W-:Y:S02]  /*3cf0*/  LEA R8, P0, R6, UR20, 0x1 ;  /* 0x0000001406087c11 */ /* 0x000fe4000f8008ff */
[----:B------:R-:W-:Y:S02]  /*3d00*/  IADD3 R21, R7, R21, RZ ;  /* 0x0000001507157210 */ /* 0x000fe40007ffe0ff */
[----:B------:R-:W-:Y:S02]  /*3d10*/  F2FP.BF16.F32.PACK_AB R7, R14, R15 ;  /* 0x0000000f0e07723e */ /* 0x000fe400000010ff */
[----:B------:R-:W-:-:S05]  /*3d20*/  LEA.HI.X R9, R6, UR21, R21, 0x1, P0 ;  /* 0x0000001506097c11 */ /* 0x000fca00080f0c15 */
[----:B------:R0:W-:Y:S02]  /*3d30*/  STG.E desc[UR14][R8.64], R7 ;  /* 0x0000000708007986 */ /* 0x0001e4000c10190e */
.L_x_284:
[----:B------:R-:W-:Y:S05]  /*3d40*/  BSYNC B0 ;  /* 0x0000000000007941 */ /* 0x000fea0003800000 */
.L_x_283:
[----:B------:R-:W-:Y:S01]  /*3d50*/  ULDC.64 UR20, c[0x0][0x290] ;  /* 0x0000a40000147ab9 */ /* 0x000fe20000000a00 */
[----:B------:R-:W-:Y:S02]  /*3d60*/  SHF.L.U32 R41, R41, 0x10, RZ ;  /* 0x0000001029297819 */ /* 0x000fe400000006ff */
[----:B------:R-:W-:Y:S02]  /*3d70*/  SHF.L.U32 R12, R12, 0x10, RZ ;  /* 0x000000100c0c7819 */ /* 0x000fe400000006ff */
[----:B------:R-:W-:Y:S01]  /*3d80*/  ISETP.GE.U32.AND P0, PT, R13, UR20, PT ;  /* 0x000000140d007c0c */ /* 0x000fe2000bf06070 */
[----:B------:R-:W-:Y:S01]  /*3d90*/  FADD.FTZ R41, R41, -UR19 ;  /* 0x8000001329297e21 */ /* 0x000fe20008010000 */
[----:B------:R-:W-:Y:S01]  /*3da0*/  SHF.R.S32.HI R6, RZ, 0x1f, R13 ;  /* 0x0000001fff067819 */ /* 0x000fe2000001140d */
        /* <DEDUP_REMOVED lines=8> */
[----:B0-----:R-:W-:Y:S02]  /*3e30*/  PRMT R8, R38, 0x7632, R8 ;  /* 0x0000763226087816 */ /* 0x001fe40000000008 */
        /* <DEDUP_REMOVED lines=24> */
.L_x_285:
        /* <DEDUP_REMOVED lines=20> */
.L_x_287:
[----:B------:R-:W-:Y:S05]  /*4100*/  BSYNC B0 ;  /* 0x0000000000007941 */ /* 0x000fea0003800000 */
.L_x_286:
[----:B------:R-:W-:Y:S02]  /*4110*/  SHF.L.U32 R36, R36, 0x10, RZ ;  /* 0x0000001024247819 */ /* 0x000fe400000006ff */
[----:B------:R-:W-:Y:S02]  /*4120*/  SHF.L.U32 R3, R3, 0x10, RZ ;  /* 0x0000001003037819 */ /* 0x000fe400000006ff */
[----:B------:R-:W-:Y:S01]  /*4130*/  SHF.L.U32 R6, R35, 0x10, RZ ;  /* 0x0000001023067819 */ /* 0x000fe200000006ff */
[----:B------:R-:W-:Y:S01]  /*4140*/  FADD.FTZ R36, R36, -UR19 ;  /* 0x8000001324247e21 */ /* 0x000fe20008010000 */
[C---:B------:R-:W-:Y:S01]  /*4150*/  ISETP.GT.U32.OR P0, PT, R46.reuse, 0x17f, P0 ;  /* 0x0000017f2e00780c */ /* 0x040fe20000704470 */
[----:B------:R-:W-:Y:S01]  /*4160*/  FADD.FTZ R3, R3, -UR19 ;  /* 0x8000001303037e21 */ /* 0x000fe20008010000 */
[----:B------:R-:W-:Y:S01]  /*4170*/  ISETP.GT.U32.OR P2, PT, R46, 0x17f, P2 ;  /* 0x0000017f2e00780c */ /* 0x000fe20001744470 */
[----:B------:R-:W-:Y:S01]  /*4180*/  FMUL.FTZ R23, R36, UR13 ;  /* 0x0000000d24177c20 */ /* 0x000fe20008410000 */
[----:B0-----:R-:W-:Y:S01]  /*4190*/  SHF.L.U32 R8, R19, 0x10, RZ ;  /* 0x0000001013087819 */ /* 0x001fe200000006ff */
[----:B------:R-:W-:Y:S01]  /*41a0*/  FMUL.FTZ R21, R3, UR13 ;  /* 0x0000000d03157c20 */ /* 0x000fe20008410000 */
[----:B------:R-:W-:-:S02]  /*41b0*/  SHF.L.U32 R37, R37, 0x10, RZ ;  /* 0x0000001025257819 */ /* 0x000fc400000006ff */
        /* <DEDUP_REMOVED lines=20> */
.L_x_288:
[----:B------:R-:W-:Y:S04]  /*4300*/  BSSY B0, `(.L_x_289) ;  /* 0x0000014000007945 */ /* 0x000fe80003800000 */
[----:B------:R-:W-:Y:S05]  /*4310*/  @P0 BRA `(.L_x_290) ;  /* 0x0000000000480947 */ /* 0x000fea0003800000 */
        /* <DEDUP_REMOVED lines=18> */
.L_x_290:
[----:B------:R-:W-:Y:S05]  /*4440*/  BSYNC B0 ;  /* 0x0000000000007941 */ /* 0x000fea0003800000 */
.L_x_289:
[----:B------:R-:W-:Y:S01]  /*4450*/  FADD.FTZ R37, R37, -UR19 ;  /* 0x8000001325257e21 */ /* 0x000fe20008010000 */
[----:B------:R-:W-:Y:S01]  /*4460*/  FADD.FTZ R18, R18, -UR19 ;  /* 0x8000001312127e21 */ /* 0x000fe20008010000 */
[----:B------:R-:W-:Y:S02]  /*4470*/  SHF.L.U32 R34, R34, 0x10, RZ ;  /* 0x0000001022227819 */ /* 0x000fe400000006ff */
[----:B------:R-:W-:Y:S01]  /*4480*/  SHF.L.U32 R6, R17, 0x10, RZ ;  /* 0x0000001011067819 */ /* 0x000fe200000006ff */
[----:B------:R-:W-:Y:S01]  /*4490*/  FMUL.FTZ R37, R37, UR13 ;  /* 0x0000000d25257c20 */ /* 0x000fe20008410000 */
[----:B------:R-:W-:Y:S01]  /*44a0*/  FMUL.FTZ R18, R18, UR13 ;  /* 0x0000000d12127c20 */ /* 0x000fe20008410000 */
[----:B------:R-:W-:Y:S06]  /*44b0*/  @!P3 BRA `(.L_x_291) ;  /* 0x000000000048b947 */ /* 0x000fec0003800000 */
[----:B------:R-:W-:Y:S01]  /*44c0*/  FFMA.FTZ R32, R37, R33, R32 ;  /* 0x0000002125207223 */ /* 0x000fe20000010020 */
[----:B------:R-:W-:-:S03]  /*44d0*/  FFMA.FTZ R4, R18, R5, R4 ;  /* 0x0000000512047223 */ /* 0x000fc60000010004 */
[----:B0-----:R-:W-:Y:S01]  /*44e0*/  FMUL.FTZ R3, R32, -1.4426950216293334961 ;  /* 0xbfb8aa3b20037820 */ /* 0x001fe20000410000 */
        /* <DEDUP_REMOVED lines=15> */
.L_x_291:
[----:B------:R-:W-:Y:S04]  /*45e0*/  BSSY B0, `(.L_x_292) ;  /* 0x0000013000007945 */ /* 0x000fe80003800000 */
[----:B------:R-:W-:Y:S05]  /*45f0*/  @P2 BRA `(.L_x_293) ;  /* 0x0000000000442947 */ /* 0x000fea0003800000 */
[----:B------:R-:W-:Y:S01]  /*4600*/  ULDC.64 UR20, c[0x0][0x288] ;  /* 0x0000a20000147ab9 */ /* 0x000fe20000000a00 */
[C-C-:B0-----:R-:W-:Y:S01]  /*4610*/  FFMA.FTZ R3, R10.reuse, R37, R11.reuse ;  /* 0x000000250a037223 */ /* 0x141fe2000001000b */
        /* <DEDUP_REMOVED lines=15> */
.L_x_293:
[----:B------:R-:W-:Y:S05]  /*4710*/  BSYNC B0 ;  /* 0x0000000000007941 */ /* 0x000fea0003800000 */
.L_x_292:
[----:B------:R-:W-:Y:S01]  /*4720*/  ULDC UR11, c[0x0][0x10] ;  /* 0x00000400000b7ab9 */ /* 0x000fe20000000800 */
[----:B------:R-:W-:Y:S02]  /*4730*/  UIADD3 UR4, UR4, 0x1, URZ ;  /* 0x0000000104047890 */ /* 0x000fe4000fffe03f */
[----:B------:R-:W-:-:S04]  /*4740*/  UIADD3 UR10, UR11, UR10, URZ ;  /* 0x0000000a0b0a7290 */ /* 0x000fc8000fffe03f */
[----:B------:R-:W-:-:S06]  /*4750*/  UISETP.GE.AND UP0, UPT, UR10, UR5, UPT ;  /* 0x000000050a00728c */ /* 0x000fcc000bf06270 */
[----:B------:R-:W-:-:S13]  /*4760*/  PLOP3.LUT P0, PT, PT, PT, UP0, 0x80, 0x0 ;  /* 0x000000000000781c */ /* 0x000fda0003f0f008 */
[----:B------:R-:W-:Y:S05]  /*4770*/  @!P0 BRA `(.L_x_294) ;  /* 0xffffffb800e08947 */ /* 0x000fea000383ffff */
.L_x_259:
[----:B-1----:R-:W1:Y:S01]  /*4780*/  LDC R4, c[0x0][0xc] ;  /* 0x00000300ff047b82 */ /* 0x002e620000000800 */
        /* <DEDUP_REMOVED lines=18> */
.L_x_296:
[----:B------:R-:W-:Y:S05]  /*48b0*/  BSYNC B0 ;  /* 0x0000000000007941 */ /* 0x000fea0003800000 */
.L_x_295:
        /* <DEDUP_REMOVED lines=11> */
.L_x_298:
[----:B------:R-:W2:Y:S04]  /*4970*/  LDG.E.STRONG.GPU R5, desc[UR14][R2.64] ;  /* 0x0000000e02057981 */ /* 0x000ea8000c1ef900 */
[----:B--2---:R-:W-:Y:S01]  /*4980*/  CCTL.IVALL ;  /* 0x00000000ff00798f */ /* 0x004fe20002000000 */
[----:B------:R-:W-:Y:S05]  /*4990*/  YIELD ;  /* 0x0000000000007946 */ /* 0x000fea0003800000 */
[----:B------:R-:W-:-:S13]  /*49a0*/  ISETP.NE.AND P0, PT, R5, R0, PT ;  /* 0x000000000500720c */ /* 0x000fda0003f05270 */
[----:B------:R-:W-:Y:S05]  /*49b0*/  @P0 BRA `(.L_x_298) ;  /* 0xfffffffc00ec0947 */ /* 0x000fea000383ffff */
.L_x_297:
[----:B------:R-:W-:Y:S05]  /*49c0*/  WARPSYNC.ALL ;  /* 0x0000000000007948 */ /* 0x000fea0003800000 */
[----:B------:R-:W0:Y:S08]  /*49d0*/  LDC.64 R2, c[0x0][0x288] ;  /* 0x0000a200ff027b82 */ /* 0x000e300000000a00 */
[----:B------:R-:W-:Y:S01]  /*49e0*/  BAR.SYNC.DEFER_BLOCKING 0x0 ;  /* 0x0000000000007b1d */ /* 0x000fe20000010000 */
[----:B0-----:R-:W-:-:S04]  /*49f0*/  LEA.HI R0, P0, R3, R2, RZ, 0x1 ;  /* 0x0000000203007211 */ /* 0x001fc800078108ff */
        /* <DEDUP_REMOVED lines=20> */
.L_x_299:
        /* <DEDUP_REMOVED lines=25> */
.L_x_300:
        /* <DEDUP_REMOVED lines=11> */
.L_x_3247:


//--------------------- .text._Z35group_norm_nhwc_bwd_one_pass_kernelI11Bf16IOBf16WLi256ELi24ELi384EEv26Group_norm_nhwc_bwd_params --------------------------
	.section	.text._Z35group_norm_nhwc_bwd_one_pass_kernelI11Bf16IOBf16WLi256ELi24ELi384EEv26Group_norm_nhwc_bwd_params,"ax",@progbits
	.align	128
        .global         _Z35group_norm_nhwc_bwd_one_pass_kernelI11Bf16IOBf16WLi256ELi24ELi384EEv26Group_norm_nhwc_bwd_params
        .type           _Z35group_norm_nhwc_bwd_one_pass_kernelI11Bf16IOBf16WLi256ELi24ELi384EEv26Group_norm_nhwc_bwd_params,@function
        .size           _Z35group_norm_nhwc_bwd_one_pass_kernelI11Bf16IOBf16WLi256ELi24ELi384EEv26Group_norm_nhwc_bwd_params,(.L_x_3248 - _Z35group_norm_nhwc_bwd_one_pass_kernelI11Bf16IOBf16WLi256ELi24ELi384EEv26Group_norm_nhwc_bwd_params)
        .other          _Z35group_norm_nhwc_bwd_one_pass_kernelI11Bf16IOBf16WLi256ELi24ELi384EEv26Group_norm_nhwc_bwd_params,@"STO_CUDA_ENTRY STV_DEFAULT"
_Z35group_norm_nhwc_bwd_one_pass_kernelI11Bf16IOBf16WLi256ELi24ELi384EEv26Group_norm_nhwc_bwd_params:
.text._Z35group_norm_nhwc_bwd_one_pass_kernelI11Bf16IOBf16WLi256ELi24ELi384EEv26Group_norm_nhwc_bwd_params:
        /* <DEDUP_REMOVED lines=69> */
.L_x_352:
[----:B0-----:R-:W0:Y:S01]  /*0450*/  LDC R13, c[0x0][0x2a0] ;  /* 0x0000a800ff0d7b82 */ /* 0x001e220000000800 */
[----:B------:R-:W-:Y:S01]  /*0460*/  IABS R10, R54 ;  /* 0x00000036000a7213 */ /* 0x000fe20000000000 */
[----:B------:R-:W-:Y:S01]  /*0470*/  ULDC.64 UR8, c[0x0][0x298] ;  /* 0x0000a60000087ab9 */ /* 0x000fe20000000a00 */
[----:B------:R-:W-:Y:S02]  /*0480*/  LOP3.LUT P6, RZ, R59, 0x2, RZ, 0xc0, !PT ;  /* 0x000000023bff7812 */ /* 0x000fe400078cc0ff */
[C---:B------:R-:W-:Y:S02]  /*0490*/  IADD3 R19, R58.reuse, 0x20, RZ ;  /* 0x000000203a137810 */ /* 0x040fe40007ffe0ff */
[C---:B------:R-:W-:Y:S01]  /*04a0*/  IADD3 R21, R58.reuse, 0x60, RZ ;  /* 0x000000603a157810 */ /* 0x040fe20007ffe0ff */
[----:B------:R-:W1:Y:S01]  /*04b0*/  @P5 LDC.64 R34, c[0x0][0x230] ;  /* 0x00008c00ff225b82 */ /* 0x000e620000000a00 */
[----:B------:R-:W-:Y:S02]  /*04c0*/  SHF.R.S32.HI R17, RZ, 0x1f, R19 ;  /* 0x0000001fff117819 */ /* 0x000fe40000011413 */
[----:B------:R-:W-:-:S02]  /*04d0*/  IADD3 R41, R58, 0x80, RZ ;  /* 0x000000803a297810 */ /* 0x000fc40007ffe0ff */
[C---:B------:R-:W-:Y:S02]  /*04e0*/  IADD3 R43, R58.reuse, 0xa0, RZ ;  /* 0x000000a03a2b7810 */ /* 0x040fe40007ffe0ff */
[----:B------:R-:W-:Y:S01]  /*04f0*/  IADD3 R45, R58, 0xe0, RZ ;  /* 0x000000e03a2d7810 */ /* 0x000fe20007ffe0ff */
        /* <DEDUP_REMOVED lines=149> */
[----:B------:R-:W-:-:S13]  /*0e50*/  ISETP.LT.U32.AND P0, PT, R60, 0x180, !P0 ;  /* 0x000001803c00780c */ /* 0x000fda0004701070 */
        /* <DEDUP_REMOVED lines=10> */
[----:B-1----:R-:W-:Y:S02]  /*0f00*/  @P0 IADD3 R12, P6, R43, R10, RZ ;  /* 0x0000000a2b0c0210 */ /* 0x002fe40007fde0ff */
[----:B------:R-:W-:Y:S02]  /*0f10*/  MOV R15, RZ ;  /* 0x000000ff000f7202 */ /* 0x000fe40000000f00 */
[----:B------:R-:W-:-:S02]  /*0f20*/  @P0 IADD3.X R13, R14, R11, RZ, P6, !PT ;  /* 0x0000000b0e0d0210 */ /* 0x000fc400037fe4ff */
[----:B------:R-:W0:Y:S01]  /*0f30*/  @P0 LDC.64 R10, c[0x0][0x228] ;  /* 0x00008a00ff0a0b82 */ /* 0x000e220000000a00 */
[----:B------:R-:W-:Y:S02]  /*0f40*/  SHF.R.S32.HI R41, RZ, 0x1f, R45 ;  /* 0x0000001fff297819 */ /* 0x000fe4000001142d */
[----:B------:R1:W5:Y:S01]  /*0f50*/  @P0 LDG.E R40, desc[UR12][R12.64] ;  /* 0x0000000c0c280981 */ /* 0x000362000c1e1900 */
[----:B0-----:R-:W-:-:S04]  /*0f60*/  @P0 IADD3 R42, P6, R43, R10, RZ ;  /* 0x0000000a2b2a0210 */ /* 0x001fc80007fde0ff */
[----:B------:R-:W-:-:S05]  /*0f70*/  @P0 IADD3.X R43, R14, R11, RZ, P6, !PT ;  /* 0x0000000b0e2b0210 */ /* 0x000fca00037fe4ff */
        /* <DEDUP_REMOVED lines=43> */
[----:B------:R-:W5:Y:S04]  /*1230*/  @P1 LDG.E R45, desc[UR12][R18.64] ;  /* 0x0000000c122d1981 */ /* 0x000f68000c1e1900 */
[----:B------:R0:W5:Y:S04]  /*1240*/  @P0 LDG.E R41, desc[UR12][R10.64] ;  /* 0x0000000c0a290981 */ /* 0x000168000c1e1900 */
[----:B------:R-:W5:Y:S04]  /*1250*/  @P0 LDG.E R14, desc[UR12][R12.64] ;  /* 0x0000000c0c0e0981 */ /* 0x000f68000c1e1900 */
        /* <DEDUP_REMOVED lines=18> */
[----:B------:R-:W-:Y:S05]  /*1380*/  @P0 BRA `(.L_x_303) ;  /* 0x0000000000400947 */ /* 0x000fea0003800000 */
        /* <DEDUP_REMOVED lines=16> */
.L_x_303:
[----:B------:R-:W-:Y:S05]  /*1490*/  BSYNC B0 ;  /* 0x0000000000007941 */ /* 0x000fea0003800000 */
.L_x_302:
        /* <DEDUP_REMOVED lines=31> */
.L_x_304:
[----:B------:R-:W-:Y:S01]  /*1690*/  FMUL.FTZ R19, R17, R8 ;  /* 0x0000000811137220 */ /* 0x000fe20000410000 */
[C---:B------:R-:W-:Y:S01]  /*16a0*/  PRMT R21, R53.reuse, 0x7632, R21 ;  /* 0x0000763235157816 */ /* 0x040fe20000000015 */
[----:B------:R-:W-:Y:S01]  /*16b0*/  FMUL.FTZ R20, R16, R11 ;  /* 0x0000000b10147220 */ /* 0x000fe20000410000 */
[----:B------:R-:W-:Y:S01]  /*16c0*/  SHF.L.U32 R22, R53, 0x10, RZ ;  /* 0x0000001035167819 */ /* 0x000fe200000006ff */
[C---:B------:R-:W-:Y:S01]  /*16d0*/  FFMA.FTZ R18, R12.reuse, R19, RZ ;  /* 0x000000130c127223 */ /* 0x040fe200000100ff */
[----:B------:R-:W-:Y:S01]  /*16e0*/  FADD.FTZ R19, RZ, R19 ;  /* 0x00000013ff137221 */ /* 0x000fe20000010000 */
[----:B------:R-:W-:Y:S01]  /*16f0*/  SHF.L.U32 R23, R21, 0x10, RZ ;  /* 0x0000001015177819 */ /* 0x000fe200000006ff */
[----:B------:R-:W-:Y:S01]  /*1700*/  FFMA.FTZ R30, R12, R17, RZ ;  /* 0x000000110c1e7223 */ /* 0x000fe200000100ff */
        /* <DEDUP_REMOVED lines=28> */
.L_x_305:
[----:B------:R-:W-:Y:S01]  /*18d0*/  FMUL.FTZ R12, R25, R8 ;  /* 0x00000008190c7220 */ /* 0x000fe20000410000 */
[----:B------:R-:W-:Y:S01]  /*18e0*/  PRMT R22, R48, 0x7632, R22 ;  /* 0x0000763230167816 */ /* 0x000fe20000000016 */
[----:B------:R-:W-:Y:S01]  /*18f0*/  FADD.FTZ R20, RZ, R17 ;  /* 0x00000011ff147221 */ /* 0x000fe20000010000 */
[----:B------:R-:W-:Y:S01]  /*1900*/  FFMA.FTZ R17, R13, R16, RZ ;  /* 0x000000100d117223 */ /* 0x000fe200000100ff */
[C---:B------:R-:W-:Y:S01]  /*1910*/  FFMA.FTZ R21, R31.reuse, R12, R21 ;  /* 0x0000000c1f157223 */ /* 0x040fe20000010015 */
[----:B------:R-:W-:Y:S01]  /*1920*/  FADD.FTZ R23, R18, R12 ;  /* 0x0000000c12177221 */ /* 0x000fe20000010000 */
[----:B------:R-:W-:Y:S01]  /*1930*/  FADD.FTZ R13, RZ, R16 ;  /* 0x00000010ff0d7221 */ /* 0x000fe20000010000 */
[----:B------:R-:W-:Y:S01]  /*1940*/  SHF.L.U32 R12, R48, 0x10, RZ ;  /* 0x00000010300c7819 */ /* 0x000fe200000006ff */
[----:B------:R-:W-:Y:S01]  /*1950*/  FMUL.FTZ R16, R24, R11 ;  /* 0x0000000b18107220 */ /* 0x000fe20000410000 */
[----:B------:R-:W-:Y:S01]  /*1960*/  SHF.L.U32 R22, R22, 0x10, RZ ;  /* 0x0000001016167819 */ /* 0x000fe200000006ff */
[----:B------:R-:W-:Y:S01]  /*1970*/  FFMA.FTZ R19, R31, R25, R30 ;  /* 0x000000191f137223 */ /* 0x000fe2000001001e */
[----:B------:R-:W-:Y:S01]  /*1980*/  FADD.FTZ R20, R20, R25 ;  /* 0x0000001914147221 */ /* 0x000fe20000010000 */
[----:B------:R-:W-:Y:S01]  /*1990*/  FFMA.FTZ R33, R32, R16, R21 ;  /* 0x0000001020217223 */ /* 0x000fe20000010015 */
[----:B------:R-:W-:Y:S01]  /*19a0*/  FADD.FTZ R35, R16, R23 ;  /* 0x0000001710237221 */ /* 0x000fe20000010000 */
[----:B------:R-:W-:Y:S01]  /*19b0*/  FADD.FTZ R18, R12, -UR11 ;  /* 0x8000000b0c127e21 */ /* 0x000fe20008010000 */
[----:B------:R-:W-:Y:S01]  /*19c0*/  PRMT R16, R47, 0x7632, R16 ;  /* 0x000076322f107816 */ /* 0x000fe20000000010 */
[----:B------:R-:W-:Y:S01]  /*19d0*/  FADD.FTZ R22, R22, -UR11 ;  /* 0x8000000b16167e21 */ /* 0x000fe20008010000 */
[----:B------:R-:W-:Y:S01]  /*19e0*/  FFMA.FTZ R17, R32, R24, R17 ;  /* 0x0000001820117223 */ /* 0x000fe20000010011 */
[----:B------:R-:W-:Y:S01]  /*19f0*/  FMUL.FTZ R30, R18, UR10 ;  /* 0x0000000a121e7c20 */ /* 0x000fe20008410000 */
[----:B------:R-:W-:Y:S01]  /*1a00*/  FADD.FTZ R13, R13, R24 ;  /* 0x000000180d0d7221 */ /* 0x000fe20000010000 */
[----:B------:R-:W-:Y:S01]  /*1a10*/  SHF.L.U32 R21, R47, 0x10, RZ ;  /* 0x000000102f157819 */ /* 0x000fe200000006ff */
[----:B------:R-:W-:Y:S01]  /*1a20*/  FMUL.FTZ R18, R22, UR10 ;  /* 0x0000000a16127c20 */ /* 0x000fe20008410000 */
[----:B------:R-:W-:-:S02]  /*1a30*/  PRMT R28, R49, 0x7632, R28 ;  /* 0x00007632311c7816 */ /* 0x000fc4000000001c */
        /* <DEDUP_REMOVED lines=20> */
.L_x_306:
[----:B------:R-:W-:Y:S01]  /*1b80*/  FMUL.FTZ R22, R21, R8 ;  /* 0x0000000815167220 */ /* 0x000fe20000410000 */
[----:B------:R-:W-:Y:S01]  /*1b90*/  FADD.FTZ R16, R20, R21 ;  /* 0x0000001514107221 */ /* 0x000fe20000010000 */
[----:B------:R-:W-:Y:S01]  /*1ba0*/  SHF.L.U32 R20, R49, 0x10, RZ ;  /* 0x0000001031147819 */ /* 0x000fe200000006ff */
[----:B------:R-:W-:Y:S01]  /*1bb0*/  FFMA.FTZ R19, R30, R21, R19 ;  /* 0x000000151e137223 */ /* 0x000fe20000010013 */
        /* <DEDUP_REMOVED lines=30> */
.L_x_307:
        /* <DEDUP_REMOVED lines=36> */
.L_x_308:
[----:B------:R-:W-:Y:S01]  /*1fe0*/  FFMA.FTZ R31, R23, R32, R28 ;  /* 0x00000020171f7223 */ /* 0x000fe2000001001c */
[----:B------:R-:W-:Y:S01]  /*1ff0*/  FMUL.FTZ R33, R25, R8 ;  /* 0x0000000819217220 */ /* 0x000fe20000410000 */
[----:B------:R-:W-:Y:S01]  /*2000*/  FADD.FTZ R34, R32, R29 ;  /* 0x0000001d20227221 */ /* 0x000fe20000010000 */
[----:B------:R-:W-:Y:S02]  /*2010*/  SHF.L.U32 R28, R45, 0x10, RZ ;  /* 0x000000102d1c7819 */ /* 0x000fe400000006ff */
        /* <DEDUP_REMOVED lines=30> */
.L_x_309:
        /* <DEDUP_REMOVED lines=9> */
[--C-:B------:R-:W-:Y:S01]  /*2290*/  FFMA.FTZ R37, R31, R36, R32.reuse ;  /* 0x000000241f257223 */ /* 0x100fe20000010020 */
[----:B------:R-:W-:Y:S01]  /*22a0*/  FADD.FTZ R36, R36, R35 ;  /* 0x0000002324247221 */ /* 0x000fe20000010000 */
        /* <DEDUP_REMOVED lines=26> */
.L_x_310:
[----:B------:R-:W-:Y:S01]  /*2450*/  FMUL.FTZ R39, R33, R8 ;  /* 0x0000000821277220 */ /* 0x000fe20000410000 */
[----:B------:R-:W-:-:S03]  /*2460*/  FFMA.FTZ R18, R18, R12, R17 ;  /* 0x0000000c12127223 */ /* 0x000fc60000010011 */
[----:B------:R-:W-:Y:S01]  /*2470*/  FFMA.FTZ R38, R34, R39, R37 ;  /* 0x0000002722267223 */ /* 0x000fe20000010025 */
[----:B------:R-:W-:Y:S01]  /*2480*/  FMUL.FTZ R37, R32, R11 ;  /* 0x0000000b20257220 */ /* 0x000fe20000410000 */
[----:B------:R-:W-:-:S03]  /*2490*/  FADD.FTZ R36, R36, R39 ;  /* 0x0000002724247221 */ /* 0x000fc60000010000 */
[----:B------:R-:W-:Y:S01]  /*24a0*/  FFMA.FTZ R17, R35, R37, R38 ;  /* 0x0000002523117223 */ /* 0x000fe20000010026 */
[--C-:B------:R-:W-:Y:S01]  /*24b0*/  FADD.FTZ R37, R37, R36.reuse ;  /* 0x0000002425257221 */ /* 0x100fe20000010000 */
[C---:B------:R-:W-:Y:S02]  /*24c0*/  PRMT R36, R41.reuse, 0x7632, R36 ;  /* 0x0000763229247816 */ /* 0x040fe40000000024 */
[----:B------:R-:W-:Y:S02]  /*24d0*/  SHF.L.U32 R38, R41, 0x10, RZ ;  /* 0x0000001029267819 */ /* 0x000fe400000006ff */
[----:B------:R-:W-:-:S03]  /*24e0*/  SHF.L.U32 R36, R36, 0x10, RZ ;  /* 0x0000001024247819 */ /* 0x000fc600000006ff */
[----:B------:R-:W-:Y:S01]  /*24f0*/  FADD.FTZ R39, R38, -UR11 ;  /* 0x8000000b26277e21 */ /* 0x000fe20008010000 */
[----:B------:R-:W-:Y:S01]  /*2500*/  PRMT R38, R14, 0x7632, R38 ;  /* 0x000076320e267816 */ /* 0x000fe20000000026 */
[----:B------:R-:W-:-:S03]  /*2510*/  FADD.FTZ R61, R36, -UR11 ;  /* 0x8000000b243d7e21 */ /* 0x000fc60008010000 */
[----:B------:R-:W-:Y:S01]  /*2520*/  SHF.L.U32 R36, R38, 0x10, RZ ;  /* 0x0000001026247819 */ /* 0x000fe200000006ff */
[----:B------:R-:W-:Y:S01]  /*2530*/  FMUL.FTZ R38, R39, UR10 ;  /* 0x0000000a27267c20 */ /* 0x000fe20008410000 */
        /* <DEDUP_REMOVED lines=10> */
[----:B------:R-:W-:-:S04]  /*25e0*/  FFMA.FTZ R66, R66, R69, 1 ;  /* 0x3f80000042427423 */ /* 0x000fc80000010045 */
[----:B------:R-:W-:Y:S01]  /*25f0*/  FMUL.FTZ R39, R39, R66 ;  /* 0x0000004227277220 */ /* 0x000fe20000410000 */
[----:B------:R-:W-:-:S04]  /*2600*/  FFMA.FTZ R66, R61, R11, R10 ;  /* 0x0000000b3d427223 */ /* 0x000fc8000001000a */
[----:B------:R-:W-:-:S06]  /*2610*/  FMUL.FTZ R69, R66, -1.4426950216293334961 ;  /* 0xbfb8aa3b42457820 */ /* 0x000fcc0000410000 */
[----:B------:R-:W0:Y:S02]  /*2620*/  MUFU.EX2 R69, R69 ;  /* 0x0000004500457308 */ /* 0x000e240000000800 */
[----:B0-----:R-:W-:-:S06]  /*2630*/  FADD.FTZ R70, R69, 1 ;  /* 0x3f80000045467421 */ /* 0x001fcc0000010000 */
[----:B------:R-:W0:Y:S02]  /*2640*/  MUFU.RCP R67, R70 ;  /* 0x0000004600437308 */ /* 0x000e240000001000 */
[----:B0-----:R-:W-:Y:S01]  /*2650*/  FMUL.FTZ R36, R36, R67 ;  /* 0x0000004324247220 */ /* 0x001fe20000410000 */
[----:B------:R-:W-:-:S04]  /*2660*/  FADD.FTZ R67, -R67, 1 ;  /* 0x3f80000043437421 */ /* 0x000fc80000010100 */
[----:B------:R-:W-:-:S04]  /*2670*/  FFMA.FTZ R67, R66, R67, 1 ;  /* 0x3f80000042437423 */ /* 0x000fc80000010043 */
[----:B------:R-:W-:-:S07]  /*2680*/  FMUL.FTZ R36, R36, R67 ;  /* 0x0000004324247220 */ /* 0x000fce0000410000 */
.L_x_311:
[----:B------:R-:W-:Y:S01]  /*2690*/  FMUL.FTZ R66, R39, R8 ;  /* 0x0000000827427220 */ /* 0x000fe20000410000 */
[----:B------:R-:W-:Y:S01]  /*26a0*/  ISETP.GT.AND P0, PT, R2, 0x1e, PT ;  /* 0x0000001e0200780c */ /* 0x000fe20003f04270 */
[----:B------:R-:W0:Y:S01]  /*26b0*/  S2UR UR15, SR_CgaCtaId ;  /* 0x00000000000f79c3 */ /* 0x000e220000008800 */
[----:B------:R-:W-:Y:S01]  /*26c0*/  FADD.FTZ R13, R13, R12 ;  /* 0x0000000c0d0d7221 */ /* 0x000fe20000010000 */
[----:B------:R-:W-:Y:S01]  /*26d0*/  FFMA.FTZ R68, R38, R66, R17 ;  /* 0x0000004226447223 */ /* 0x000fe20000010011 */
[----:B------:R-:W-:Y:S01]  /*26e0*/  FADD.FTZ R66, R37, R66 ;  /* 0x0000004225427221 */ /* 0x000fe20000010000 */
[----:B------:R-:W-:Y:S01]  /*26f0*/  FMUL.FTZ R37, R36, R11 ;  /* 0x0000000b24257220 */ /* 0x000fe20000410000 */
[----:B------:R-:W-:Y:S01]  /*2700*/  FFMA.FTZ R18, R23, R20, R18 ;  /* 0x0000001417127223 */ /* 0x000fe20000010012 */
[----:B------:R-:W-:Y:S01]  /*2710*/  FFMA.FTZ R19, R22, R21, R19 ;  /* 0x0000001516137223 */ /* 0x000fe20000010013 */
[----:B------:R-:W-:Y:S01]  /*2720*/  FADD.FTZ R16, R16, R21 ;  /* 0x0000001510107221 */ /* 0x000fe20000010000 */
[----:B------:R-:W-:Y:S01]  /*2730*/  FFMA.FTZ R17, R61, R37, R68 ;  /* 0x000000253d117223 */ /* 0x000fe20000010044 */
[----:B------:R-:W-:Y:S01]  /*2740*/  FADD.FTZ R37, R37, R66 ;  /* 0x0000004225257221 */ /* 0x000fe20000010000 */
[----:B------:R-:W-:Y:S01]  /*2750*/  FADD.FTZ R13, R13, R20 ;  /* 0x000000140d0d7221 */ /* 0x000fe20000010000 */
[----:B------:R-:W-:Y:S01]  /*2760*/  FFMA.FTZ R18, R27, R26, R18 ;  /* 0x0000001a1b127223 */ /* 0x000fe20000010012 */
[----:B------:R-:W-:Y:S01]  /*2770*/  FFMA.FTZ R19, R24, R25, R19 ;  /* 0x0000001918137223 */ /* 0x000fe20000010013 */
[----:B------:R-:W1:Y:S01]  /*2780*/  SHFL.DOWN PT, R66, R17, 0x1, 0x1f ;  /* 0x08201f0011427f89 */ /* 0x000e6200000e0000 */
[----:B------:R-:W-:Y:S01]  /*2790*/  FADD.FTZ R16, R16, R25 ;  /* 0x0000001910107221 */ /* 0x000fe20000010000 */
[----:B------:R-:W-:Y:S01]  /*27a0*/  FADD.FTZ R13, R13, R26 ;  /* 0x0000001a0d0d7221 */ /* 0x000fe20000010000 */
[----:B------:R-:W-:Y:S01]  /*27b0*/  UMOV UR9, 0x400 ;  /* 0x0000040000097882 */ /* 0x000fe20000000000 */
[----:B------:R-:W2:Y:S01]  /*27c0*/  SHFL.DOWN PT, R68, R37, 0x1, 0x1f ;  /* 0x08201f0025447f89 */ /* 0x000ea200000e0000 */
[----:B------:R-:W-:Y:S01]  /*27d0*/  UIADD3 UR8, UR9, 0x80, URZ ;  /* 0x0000008009087890 */ /* 0x000fe2000fffe03f */
[----:B------:R-:W-:Y:S01]  /*27e0*/  FFMA.FTZ R18, R31, R28, R18 ;  /* 0x0000001c1f127223 */ /* 0x000fe20000010012 */
[----:B------:R-:W-:Y:S01]  /*27f0*/  FFMA.FTZ R19, R30, R29, R19 ;  /* 0x0000001d1e137223 */ /* 0x000fe20000010013 */
[----:B------:R-:W-:Y:S01]  /*2800*/  FADD.FTZ R16, R16, R29 ;  /* 0x0000001d10107221 */ /* 0x000fe20000010000 */
[----:B------:R-:W-:Y:S01]  /*2810*/  FADD.FTZ R13, R13, R28 ;  /* 0x0000001c0d0d7221 */ /* 0x000fe20000010000 */
[----:B------:R-:W-:Y:S01]  /*2820*/  FFMA.FTZ R18, R35, R32, R18 ;  /* 0x0000002023127223 */ /* 0x000fe20000010012 */
[----:B0-----:R-:W-:Y:S01]  /*2830*/  ULEA UR8, UR15, UR8, 0x18 ;  /* 0x000000080f087291 */ /* 0x001fe2000f8ec03f */
[----:B------:R-:W-:Y:S01]  /*2840*/  FFMA.FTZ R19, R34, R33, R19 ;  /* 0x0000002122137223 */ /* 0x000fe20000010013 */
[----:B------:R-:W-:Y:S01]  /*2850*/  FADD.FTZ R16, R16, R33 ;  /* 0x0000002110107221 */ /* 0x000fe20000010000 */
[----:B------:R-:W-:Y:S01]  /*2860*/  FADD.FTZ R13, R13, R32 ;  /* 0x000000200d0d7221 */ /* 0x000fe20000010000 */
[----:B------:R-:W-:Y:S01]  /*2870*/  FFMA.FTZ R33, R61, R36, R18 ;  /* 0x000000243d217223 */ /* 0x000fe20000010012 */
[----:B------:R-:W-:Y:S01]  /*2880*/  FFMA.FTZ R32, R38, R39, R19 ;  /* 0x0000002726207223 */ /* 0x000fe20000010013 */
[----:B------:R-:W-:Y:S01]  /*2890*/  FADD.FTZ R34, R16, R39 ;  /* 0x0000002710227221 */ /* 0x000fe20000010000 */
[----:B------:R-:W-:Y:S01]  /*28a0*/  FADD.FTZ R35, R13, R36 ;  /* 0x000000240d237221 */ /* 0x000fe20000010000 */
[----:B------:R-:W-:Y:S01]  /*28b0*/  LEA R61, R60, UR8, 0x4 ;  /* 0x000000083c3d7c11 */ /* 0x000fe2000f8e20ff */
[----:B------:R-:W-:Y:S01]  /*28c0*/  BSSY B0, `(.L_x_312) ;  /* 0x000003c000007945 */ /* 0x000fe20003800000 */
[----:B-1----:R-:W-:-:S03]  /*28d0*/  @!P0 FADD.FTZ R17, R17, R66 ;  /* 0x0000004211118221 */ /* 0x002fc60000010000 */
[----:B------:R-:W-:Y:S01]  /*28e0*/  STS.128 [R61], R32 ;  /* 0x000000203d007388 */ /* 0x000fe20000000c00 */
[----:B--2---:R-:W-:-:S03]  /*28f0*/  @!P0 FADD.FTZ R37, R37, R68 ;  /* 0x0000004425258221 */ /* 0x004fc60000010000 */
        /* <DEDUP_REMOVED lines=56> */
.L_x_313:
[----:B------:R-:W-:Y:S05]  /*2c80*/  BSYNC B0 ;  /* 0x0000000000007941 */ /* 0x000fea0003800000 */
.L_x_312:
        /* <DEDUP_REMOVED lines=161> */
.L_x_315:
[----:B------:R-:W-:Y:S05]  /*36a0*/  BSYNC B0 ;  /* 0x0000000000007941 */ /* 0x000fea0003800000 */
.L_x_314:
        /* <DEDUP_REMOVED lines=20> */
.L_x_317:
[----:B------:R-:W-:Y:S05]  /*37f0*/  BSYNC B0 ;  /* 0x0000000000007941 */ /* 0x000fea0003800000 */
.L_x_316:
        /* <DEDUP_REMOVED lines=47> */
.L_x_320:
[----:B------:R-:W2:Y:S04]  /*3af0*/  LDG.E.STRONG.GPU R33, desc[UR12][R16.64] ;  /* 0x0000000c10217981 */ /* 0x000ea8000c1ef900 */
[----:B--2---:R-:W-:Y:S01]  /*3b00*/  CCTL.IVALL ;  /* 0x00000000ff00798f */ /* 0x004fe20002000000 */
[----:B------:R-:W-:Y:S05]  /*3b10*/  YIELD ;  /* 0x0000000000007946 */ /* 0x000fea0003800000 */
[----:B------:R-:W-:-:S13]  /*3b20*/  ISETP.NE.AND P6, PT, R33, R38, PT ;  /* 0x000000262100720c */ /* 0x000fda0003fc5270 */
[----:B------:R-:W-:Y:S05]  /*3b30*/  @P6 BRA `(.L_x_320) ;  /* 0xfffffffc00ec6947 */ /* 0x000fea000383ffff */
.L_x_319:
        /* <DEDUP_REMOVED lines=22> */
.L_x_324:
        /* <DEDUP_REMOVED lines=115> */
.L_x_323:
        /* <DEDUP_REMOVED lines=63> */
.L_x_325:
[----:B------:R-:W-:-:S04]  /*47c0*/  LOP3.LUT P6, RZ, R59, 0x1, RZ, 0xc0, !PT ;  /* 0x000000013bff7812 */ /* 0x000fc800078cc0ff */
[----:B------:R-:W-:-:S13]  /*47d0*/  ISETP.NE.OR P6, PT, R33, RZ, P6 ;  /* 0x000000ff2100720c */ /* 0x000fda00037c5670 */
[----:B------:R-:W-:Y:S05]  /*47e0*/  @!P6 BRA `(.L_x_321) ;  /* 0x00000000007ce947 */ /* 0x000fea0003800000 */
.L_x_322:
        /* <DEDUP_REMOVED lines=31> */
.L_x_321:
        /* <DEDUP_REMOVED lines=10> */
.L_x_327:
[----:B------:R-:W-:Y:S05]  /*4a80*/  BSYNC B0 ;  /* 0x0000000000007941 */ /* 0x000fea0003800000 */
.L_x_326:
        /* <DEDUP_REMOVED lines=17> */
.L_x_318:
[----:B------:R-:W0:Y:S01]  /*4ba0*/  S2UR UR9, SR_CgaCtaId ;  /* 0x00000000000979c3 */ /* 0x000e220000008800 */
[----:B------:R-:W-:Y:S01]  /*4bb0*/  UMOV UR8, 0x400 ;  /* 0x0000040000087882 */ /* 0x000fe20000000000 */
[----:B------:R-:W-:Y:S01]  /*4bc0*/  LOP3.LUT P6, RZ, R59, 0x4, RZ, 0xc0, !PT ;  /* 0x000000043bff7812 */ /* 0x000fe200078cc0ff */
[----:B------:R-:W-:Y:S01]  /*4bd0*/  IMAD.WIDE.U32 R34, R60, -0x55555555, RZ ;  /* 0xaaaaaaab3c227825 */ /* 0x000fe200078e00ff */
[----:B------:R-:W-:Y:S02]  /*4be0*/  SHF.L.U32 R52, R52, 0x10, RZ ;  /* 0x0000001034347819 */ /* 0x000fe400000006ff */
[----:B------:R-:W-:Y:S02]  /*4bf0*/  SHF.L.U32 R37, R18, 0x10, RZ ;  /* 0x0000001012257819 */ /* 0x000fe400000006ff */
[----:B------:R-:W1:Y:S01]  /*4c00*/  LDC R33, c[0x0][0x2ac] ;  /* 0x0000ab00ff217b82 */ /* 0x000e620000000800 */
[----:B------:R-:W-:Y:S01]  /*4c10*/  SHF.L.U32 R36, R7, 0x10, RZ ;  /* 0x0000001007247819 */ /* 0x000fe200000006ff */
[----:B------:R-:W-:Y:S01]  /*4c20*/  FADD.FTZ R38, R52, -UR11 ;  /* 0x8000000b34267e21 */ /* 0x000fe20008010000 */
[----:B------:R-:W-:Y:S01]  /*4c30*/  SHF.R.U32.HI R34, RZ, 0x3, R35 ;  /* 0x00000003ff227819 */ /* 0x000fe20000011623 */
[----:B------:R-:W-:Y:S01]  /*4c40*/  FADD.FTZ R7, R37, -UR11 ;  /* 0x8000000b25077e21 */ /* 0x000fe20008010000 */
[----:B------:R-:W-:Y:S01]  /*4c50*/  SHF.L.U32 R51, R51, 0x10, RZ ;  /* 0x0000001033337819 */ /* 0x000fe200000006ff */
[----:B------:R-:W-:Y:S01]  /*4c60*/  FMUL.FTZ R38, R38, UR10 ;  /* 0x0000000a26267c20 */ /* 0x000fe20008410000 */
[----:B------:R-:W-:Y:S01]  /*4c70*/  SHF.L.U32 R53, R53, 0x10, RZ ;  /* 0x0000001035357819 */ /* 0x000fe200000006ff */
[----:B------:R-:W-:Y:S01]  /*4c80*/  FMUL.FTZ R7, R7, UR10 ;  /* 0x0000000a07077c20 */ /* 0x000fe20008410000 */
[----:B------:R-:W-:Y:S01]  /*4c90*/  SHF.L.U32 R32, R32, 0x10, RZ ;  /* 0x0000001020207819 */ /* 0x000fe200000006ff */
        /* <DEDUP_REMOVED lines=26> */
.L_x_328:
[----:B------:R-:W-:Y:S01]  /*4e40*/  LOP3.LUT P0, RZ, R59, 0x2, RZ, 0xc0, !PT ;  /* 0x000000023bff7812 */ /* 0x000fe2000780c0ff */
[----:B------:R-:W-:-:S12]  /*4e50*/  BSSY B0, `(.L_x_329) ;  /* 0x0000014000007945 */ /* 0x000fd80003800000 */
[----:B------:R-:W-:Y:S05]  /*4e60*/  @!P0 BRA `(.L_x_330) ;  /* 0x0000000000488947 */ /* 0x000fea0003800000 */
[----:B------:R-:W-:Y:S01]  /*4e70*/  ULDC.64 UR8, c[0x0][0x288] ;  /* 0x0000a20000087ab9 */ /* 0x000fe20000000a00 */
[----:B------:R-:W-:Y:S01]  /*4e80*/  MOV R12, R62 ;  /* 0x0000003e000c7202 */ /* 0x000fe20000000f00 */
[----:B------:R-:W-:Y:S01]  /*4e90*/  IMAD R17, R5, UR8, RZ ;  /* 0x0000000805117c24 */ /* 0x000fe2000f8e02ff */
[----:B------:R-:W-:Y:S01]  /*4ea0*/  MOV R13, R65 ;  /* 0x00000041000d7202 */ /* 0x000fe20000000f00 */
[C-C-:B------:R-:W-:Y:S01]  /*4eb0*/  FFMA.FTZ R38, R18.reuse, R38, R35.reuse ;  /* 0x0000002612267223 */ /* 0x140fe20000010023 */
[----:B------:R-:W-:Y:S01]  /*4ec0*/  FFMA.FTZ R7, R18, R7, R35 ;  /* 0x0000000712077223 */ /* 0x000fe20000010023 */
[C---:B------:R-:W-:Y:S02]  /*4ed0*/  IMAD R17, R58.reuse, UR9, R17 ;  /* 0x000000093a117c24 */ /* 0x040fe4000f8e0211 */
[----:B------:R-:W-:-:S04]  /*4ee0*/  IMAD.WIDE.U32 R12, R58, UR8, R12 ;  /* 0x000000083a0c7c25 */ /* 0x000fc8000f8e000c */
[----:B------:R-:W-:Y:S01]  /*4ef0*/  FFMA.FTZ R38, R51, R8, -R38 ;  /* 0x0000000833267223 */ /* 0x000fe20000010826 */
[----:B------:R-:W-:Y:S01]  /*4f00*/  FFMA.FTZ R7, R36, R11, -R7 ;  /* 0x0000000b24077223 */ /* 0x000fe20000010807 */
[----:B------:R-:W-:Y:S02]  /*4f10*/  ULDC.64 UR8, c[0x0][0x210] ;  /* 0x0000840000087ab9 */ /* 0x000fe40000000a00 */
[----:B------:R-:W-:Y:S01]  /*4f20*/  FMUL.FTZ R38, R38, UR10 ;  /* 0x0000000a26267c20 */ /* 0x000fe20008410000 */
[----:B------:R-:W-:Y:S01]  /*4f30*/  FMUL.FTZ R7, R7, UR10 ;  /* 0x0000000a07077c20 */ /* 0x000fe20008410000 */
[----:B------:R-:W-:Y:S02]  /*4f40*/  IADD3 R17, R13, R17, RZ ;  /* 0x000000110d117210 */ /* 0x000fe40007ffe0ff */
[----:B------:R-:W-:Y:S02]  /*4f50*/  LEA R16, P0, R12, UR8, 0x1 ;  /* 0x000000080c107c11 */ /* 0x000fe4000f8008ff */
[----:B------:R-:W-:-:S02]  /*4f60*/  F2FP.BF16.F32.PACK_AB R7, R7, R38 ;  /* 0x000000260707723e */ /* 0x000fc400000010ff */
[----:B------:R-:W-:-:S05]  /*4f70*/  LEA.HI.X R17, R12, UR9, R17, 0x1, P0 ;  /* 0x000000090c117c11 */ /* 0x000fca00080f0c11 */
[----:B------:R0:W-:Y:S04]  /*4f80*/  STG.E desc[UR12][R16.64], R7 ;  /* 0x0000000710007986 */ /* 0x0001e8000c10190c */
.L_x_330:
[----:B------:R-:W-:Y:S05]  /*4f90*/  BSYNC B0 ;  /* 0x0000000000007941 */ /* 0x000fea0003800000 */
.L_x_329:
[----:B------:R-:W-:Y:S01]  /*4fa0*/  LOP3.LUT P6, RZ, R59, 0x4, RZ, 0xc0, !PT ;  /* 0x000000043bff7812 */ /* 0x000fe200078cc0ff */
[----:B------:R-:W-:Y:S01]  /*4fb0*/  FADD.FTZ R53, R53, -UR11 ;  /* 0x8000000b35357e21 */ /* 0x000fe20008010000 */
[----:B------:R-:W-:Y:S01]  /*4fc0*/  SHF.L.U32 R36, R31, 0x10, RZ ;  /* 0x000000101f247819 */ /* 0x000fe200000006ff */
[----:B------:R-:W-:Y:S01]  /*4fd0*/  FADD.FTZ R31, R32, -UR11 ;  /* 0x8000000b201f7e21 */ /* 0x000fe20008010000 */
[----:B0-----:R-:W-:Y:S01]  /*4fe0*/  SHF.L.U32 R7, R50, 0x10, RZ ;  /* 0x0000001032077819 */ /* 0x001fe200000006ff */
[----:B------:R-:W-:Y:S01]  /*4ff0*/  FMUL.FTZ R32, R53, UR10 ;  /* 0x0000000a35207c20 */ /* 0x000fe20008410000 */
[----:B------:R-:W-:Y:S01]  /*5000*/  SHF.L.U32 R48, R48, 0x10, RZ ;  /* 0x0000001030307819 */ /* 0x000fe200000006ff */
[----:B------:R-:W-:Y:S01]  /*5010*/  FMUL.FTZ R31, R31, UR10 ;  /* 0x0000000a1f1f7c20 */ /* 0x000fe20008410000 */
[----:B------:R-:W-:-:S05]  /*5020*/  SHF.L.U32 R30, R30, 0x10, RZ ;  /* 0x000000101e1e7819 */ /* 0x000fca00000006ff */
[----:B------:R-:W-:Y:S05]  /*5030*/  @!P6 BRA `(.L_x_331) ;  /* 0x000000000048e947 */ /* 0x000fea0003800000 */
        /* <DEDUP_REMOVED lines=18> */
.L_x_331:
[----:B------:R-:W-:Y:S04]  /*5160*/  BSSY B0, `(.L_x_332) ;  /* 0x0000016000007945 */ /* 0x000fe80003800000 */
[----:B------:R-:W-:Y:S05]  /*5170*/  @!P5 BRA `(.L_x_333) ;  /* 0x000000000050d947 */ /* 0x000fea0003800000 */
[----:B------:R-:W-:Y:S01]  /*5180*/  IADD3 R17, R58, 0x20, RZ ;  /* 0x000000203a117810 */ /* 0x000fe20007ffe0ff */
[----:B------:R-:W-:Y:S01]  /*5190*/  ULDC.64 UR8, c[0x0][0x288] ;  /* 0x0000a20000087ab9 */ /* 0x000fe20000000a00 */
[----:B------:R-:W-:Y:S01]  /*51a0*/  MOV R12, R62 ;  /* 0x0000003e000c7202 */ /* 0x000fe20000000f00 */
[C---:B------:R-:W-:Y:S01]  /*51b0*/  FFMA.FTZ R32, R18.reuse, R32, R35 ;  /* 0x0000002012207223 */ /* 0x040fe20000010023 */
[----:B------:R-:W-:Y:S01]  /*51c0*/  SHF.R.S32.HI R16, RZ, 0x1f, R17 ;  /* 0x0000001fff107819 */ /* 0x000fe20000011411 */
[----:B------:R-:W-:Y:S01]  /*51d0*/  FFMA.FTZ R31, R18, R31, R35 ;  /* 0x0000001f121f7223 */ /* 0x000fe20000010023 */
[----:B------:R-:W-:Y:S01]  /*51e0*/  MOV R13, R65 ;  /* 0x00000041000d7202 */ /* 0x000fe20000000f00 */
[----:B------:R-:W-:Y:S02]  /*51f0*/  FFMA.FTZ R32, R7, R8, -R32 ;  /* 0x0000000807207223 */ /* 0x000fe40000010820 */
[----:B------:R-:W-:Y:S02]  /*5200*/  IMAD R16, R16, UR8, RZ ;  /* 0x0000000810107c24 */ /* 0x000fe4000f8e02ff */
        /* <DEDUP_REMOVED lines=11> */
.L_x_333:
[----:B------:R-:W-:Y:S05]  /*52c0*/  BSYNC B0 ;  /* 0x0000000000007941 */ /* 0x000fea0003800000 */
.L_x_332:
        /* <DEDUP_REMOVED lines=27> */
.L_x_334:
        /* <DEDUP_REMOVED lines=22> */
.L_x_336:
[----:B------:R-:W-:Y:S05]  /*55e0*/  BSYNC B0 ;  /* 0x0000000000007941 */ /* 0x000fea0003800000 */
.L_x_335:
[----:B------:R-:W-:Y:S01]  /*55f0*/  FADD.FTZ R49, R49, -UR11 ;  /* 0x8000000b31317e21 */ /* 0x000fe20008010000 */
[----:B------:R-:W-:Y:S01]  /*5600*/  FADD.FTZ R28, R28, -UR11 ;  /* 0x8000000b1c1c7e21 */ /* 0x000fe20008010000 */
[----:B01----:R-:W-:Y:S02]  /*5610*/  SHF.L.U32 R7, R46, 0x10, RZ ;  /* 0x000000102e077819 */ /* 0x003fe400000006ff */
[----:B------:R-:W-:Y:S01]  /*5620*/  SHF.L.U32 R30, R27, 0x10, RZ ;  /* 0x000000101b1e7819 */ /* 0x000fe200000006ff */
[----:B------:R-:W-:Y:S01]  /*5630*/  FMUL.FTZ R38, R49, UR10 ;  /* 0x0000000a31267c20 */ /* 0x000fe20008410000 */
[----:B------:R-:W-:Y:S01]  /*5640*/  SHF.L.U32 R44, R44, 0x10, RZ ;  /* 0x000000102c2c7819 */ /* 0x000fe200000006ff */
[----:B------:R-:W-:Y:S01]  /*5650*/  FMUL.FTZ R36, R28, UR10 ;  /* 0x0000000a1c247c20 */ /* 0x000fe20008410000 */
        /* <DEDUP_REMOVED lines=20> */
.L_x_337:
[----:B------:R-:W-:Y:S04]  /*57a0*/  BSSY B0, `(.L_x_338) ;  /* 0x0000016000007945 */ /* 0x000fe80003800000 */
[----:B------:R-:W-:Y:S05]  /*57b0*/  @!P3 BRA `(.L_x_339) ;  /* 0x000000000050b947 */ /* 0x000fea0003800000 */
[----:B------:R-:W-:Y:S01]  /*57c0*/  IADD3 R17, R58, 0x60, RZ ;  /* 0x000000603a117810 */ /* 0x000fe20007ffe0ff */
        /* <DEDUP_REMOVED lines=12> */
[----:B------:R-:W-:-:S04]  /*5890*/  FFMA.FTZ R12, R18, R38, R35 ;  /* 0x00000026120c7223 */ /* 0x000fc80000010023 */
[----:B------:R-:W-:Y:S01]  /*58a0*/  FFMA.FTZ R12, R7, R8, -R12 ;  /* 0x00000008070c7223 */ /* 0x000fe2000001080c */
[----:B------:R-:W-:-:S03]  /*58b0*/  FFMA.FTZ R7, R30, R11, -R13 ;  /* 0x0000000b1e077223 */ /* 0x000fc6000001080d */
[----:B------:R-:W-:Y:S01]  /*58c0*/  FMUL.FTZ R12, R12, UR10 ;  /* 0x0000000a0c0c7c20 */ /* 0x000fe20008410000 */
[----:B------:R-:W-:-:S05]  /*58d0*/  FMUL.FTZ R7, R7, UR10 ;  /* 0x0000000a07077c20 */ /* 0x000fca0008410000 */
[----:B------:R-:W-:-:S05]  /*58e0*/  F2FP.BF16.F32.PACK_AB R7, R7, R12 ;  /* 0x0000000c0707723e */ /* 0x000fca00000010ff */
[----:B------:R0:W-:Y:S02]  /*58f0*/  STG.E desc[UR12][R16.64], R7 ;  /* 0x0000000710007986 */ /* 0x0001e4000c10190c */
.L_x_339:
[----:B------:R-:W-:Y:S05]  /*5900*/  BSYNC B0 ;  /* 0x0000000000007941 */ /* 0x000fea0003800000 */
.L_x_338:
        /* <DEDUP_REMOVED lines=27> */
.L_x_340:
        /* <DEDUP_REMOVED lines=22> */
.L_x_342:
[----:B------:R-:W-:Y:S05]  /*5c20*/  BSYNC B0 ;  /* 0x0000000000007941 */ /* 0x000fea0003800000 */
.L_x_341:
[----:B------:R-:W-:Y:S01]  /*5c30*/  FADD.FTZ R45, R45, -UR11 ;  /* 0x8000000b2d2d7e21 */ /* 0x000fe20008010000 */
[----:B------:R-:W-:Y:S01]  /*5c40*/  FADD.FTZ R24, R24, -UR11 ;  /* 0x8000000b18187e21 */ /* 0x000fe20008010000 */
[----:B------:R-:W-:Y:S01]  /*5c50*/  IMAD R33, R33, UR14, R34 ;  /* 0x0000000e21217c24 */ /* 0x000fe2000f8e0222 */
[----:B01----:R-:W-:Y:S01]  /*5c60*/  SHF.L.U32 R7, R42, 0x10, RZ ;  /* 0x000000102a077819 */ /* 0x003fe200000006ff */
        /* <DEDUP_REMOVED lines=23> */
.L_x_343:
        /* <DEDUP_REMOVED lines=22> */
.L_x_345:
[----:B------:R-:W-:Y:S05]  /*5f40*/  BSYNC B0 ;  /* 0x0000000000007941 */ /* 0x000fea0003800000 */
.L_x_344:
        /* <DEDUP_REMOVED lines=29> */
.L_x_346:
[----:B------:R-:W-:Y:S01]  /*6120*/  ISETP.GE.U32.AND P0, PT, R33, UR8, PT ;  /* 0x0000000821007c0c */ /* 0x000fe2000bf06070 */
[----:B------:R-:W-:Y:S01]  /*6130*/  BSSY B0, `(.L_x_347) ;  /* 0x000001a000007945 */ /* 0x000fe20003800000 */
[----:B0-----:R-:W-:Y:S02]  /*6140*/  IADD3 R7, R58, 0xe0, RZ ;  /* 0x000000e03a077810 */ /* 0x001fe40007ffe0ff */
[----:B------:R-:W-:Y:S02]  /*6150*/  ISETP.GE.AND.EX P0, PT, R27, UR9, PT, P0 ;  /* 0x000000091b007c0c */ /* 0x000fe4000bf06300 */
[----:B------:R-:W-:Y:S02]  /*6160*/  SHF.R.S32.HI R15, RZ, 0x1f, R7 ;  /* 0x0000001fff0f7819 */ /* 0x000fe40000011407 */
[----:B------:R-:W-:-:S13]  /*6170*/  ISETP.LT.U32.AND P0, PT, R60, 0x180, !P0 ;  /* 0x000001803c00780c */ /* 0x000fda0004701070 */
        /* <DEDUP_REMOVED lines=21> */
.L_x_348:
[----:B------:R-:W-:Y:S05]  /*62d0*/  BSYNC B0 ;  /* 0x0000000000007941 */ /* 0x000fea0003800000 */
.L_x_347:
[----:B------:R-:W-:Y:S02]  /*62e0*/  SHF.L.U32 R41, R41, 0x10, RZ ;  /* 0x0000001029297819 */ /* 0x000fe400000006ff */
[----:B------:R-:W-:Y:S02]  /*62f0*/  SHF.L.U32 R20, R20, 0x10, RZ ;  /* 0x0000001014147819 */ /* 0x000fe400000006ff */
[----:B------:R-:W-:Y:S01]  /*6300*/  ISETP.GE.U32.AND P0, PT, R7, UR8, PT ;  /* 0x0000000807007c0c */ /* 0x000fe2000bf06070 */
[----:B------:R-:W-:Y:S01]  /*6310*/  FADD.FTZ R41, R41, -UR11 ;  /* 0x8000000b29297e21 */ /* 0x000fe20008010000 */
[----:B0-----:R-:W-:Y:S01]  /*6320*/  SHF.L.U32 R13, R14, 0x10, RZ ;  /* 0x000000100e0d7819 */ /* 0x001fe200000006ff */
        /* <DEDUP_REMOVED lines=25> */
.L_x_349:
        /* <DEDUP_REMOVED lines=10> */
[----:B------:R-:W-:Y:S01]  /*6560*/  IMAD R9, R7, UR9, R14 ;  /* 0x0000000907097c24 */ /* 0x000fe2000f8e020e */
[----:B------:R-:W-:Y:S01]  /*6570*/  ULDC.64 UR8, c[0x0][0x210] ;  /* 0x0000840000087ab9 */ /* 0x000fe20000000a00 */
[----:B------:R-:W-:Y:S01]  /*6580*/  FMUL.FTZ R7, R10, UR10 ;  /* 0x0000000a0a077c20 */ /* 0x000fe20008410000 */
[----:B------:R-:W-:Y:S01]  /*6590*/  FMUL.FTZ R10, R35, UR10 ;  /* 0x0000000a230a7c20 */ /* 0x000fe20008410000 */
[----:B------:R-:W-:Y:S02]  /*65a0*/  LEA R8, P0, R62, UR8, 0x1 ;  /* 0x000000083e087c11 */ /* 0x000fe4000f8008ff */
[----:B------:R-:W-:Y:S02]  /*65b0*/  IADD3 R9, R63, R9, RZ ;  /* 0x000000093f097210 */ /* 0x000fe40007ffe0ff */
[----:B------:R-:W-:Y:S02]  /*65c0*/  F2FP.BF16.F32.PACK_AB R7, R10, R7 ;  /* 0x000000070a07723e */ /* 0x000fe400000010ff */
[----:B------:R-:W-:-:S05]  /*65d0*/  LEA.HI.X R9, R62, UR9, R9, 0x1, P0 ;  /* 0x000000093e097c11 */ /* 0x000fca00080f0c09 */
[----:B------:R0:W-:Y:S02]  /*65e0*/  STG.E desc[UR12][R8.64], R7 ;  /* 0x0000000708007986 */ /* 0x0001e4000c10190c */
.L_x_351:
[----:B------:R-:W-:Y:S05]  /*65f0*/  BSYNC B0 ;  /* 0x0000000000007941 */ /* 0x000fea0003800000 */
.L_x_350:
[----:B------:R-:W-:Y:S01]  /*6600*/  ULDC UR8, c[0x0][0x2a0] ;  /* 0x0000a80000087ab9 */ /* 0x000fe20000000800 */
[----:B------:R-:W-:Y:S01]  /*6610*/  ULDC UR9, c[0x0][0x270] ;  /* 0x00009c0000097ab9 */ /* 0x000fe20000000800 */
[----:B------:R-:W-:Y:S01]  /*6620*/  IADD3 R54, R3, R54, RZ ;  /* 0x0000003603367210 */ /* 0x000fe20007ffe0ff */
[----:B------:R-:W-:Y:S01]  /*6630*/  UIMAD UR8, UR8, UR9, URZ ;  /* 0x00000009080872a4 */ /* 0x000fe2000f8e023f */
[----:B------:R-:W-:-:S05]  /*6640*/  IADD3 R55, R55, 0x1, RZ ;  /* 0x0000000137377810 */ /* 0x000fca0007ffe0ff */
[----:B------:R-:W-:-:S13]  /*6650*/  ISETP.GE.AND P0, PT, R54, UR8, PT ;  /* 0x0000000836007c0c */ /* 0x000fda000bf06270 */
[----:B------:R-:W-:Y:S05]  /*6660*/  @!P0 BRA `(.L_x_352) ;  /* 0xffffff9c00788947 */ /* 0x000fea000383ffff */
.L_x_301:
[----:B------:R-:W1:Y:S01]  /*6670*/  LDC R6, c[0x0][0xc] ;  /* 0x00000300ff067b82 */ /* 0x000e620000000800 */
[----:B------:R-:W-:Y:S01]  /*6680*/  ISETP.NE.AND P2, PT, R60, RZ, PT ;  /* 0x000000ff3c00720c */ /* 0x000fe20003f45270 */
[----:B------:R-:W-:Y:S06]  /*6690*/  BSSY B0, `(.L_x_353) ;  /* 0x0000015000007945 */ /* 0x000fec0003800000 */
[----:B0-----:R-:W0:Y:S08]  /*66a0*/  LDC R7, c[0x0][0x10] ;  /* 0x00000400ff077b82 */ /* 0x001e300000000800 */
[----:B------:R-:W2:Y:S01]  /*66b0*/  LDC.64 R2, c[0x0][0x258] ;  /* 0x00009600ff027b82 */ /* 0x000ea20000000a00 */
[----:B-1----:R-:W-:-:S02]  /*66c0*/  IADD3 R4, R6, -0x1, RZ ;  /* 0xffffffff06047810 */ /* 0x002fc40007ffe0ff */
[----:B------:R-:W-:Y:S02]  /*66d0*/  ISETP.NE.AND P1, PT, R6, 0x1, PT ;  /* 0x000000010600780c */ /* 0x000fe40003f25270 */
[----:B------:R-:W-:Y:S02]  /*66e0*/  ISETP.NE.AND P0, PT, R4, UR14, PT ;  /* 0x0000000e04007c0c */ /* 0x000fe4000bf05270 */
[C---:B0-----:R-:W-:Y:S02]  /*66f0*/  IADD3 R5, R7.reuse, -0x1, RZ ;  /* 0xffffffff07057810 */ /* 0x041fe40007ffe0ff */
[----:B------:R-:W-:Y:S02]  /*6700*/  SHF.L.U32 R4, R7, 0x1, RZ ;  /* 0x0000000107047819 */ /* 0x000fe400000006ff */
[----:B------:R-:W-:Y:S02]  /*6710*/  ISETP.NE.OR P0, PT, R0, R5, P0 ;  /* 0x000000050000720c */ /* 0x000fe40000705670 */
        /* <DEDUP_REMOVED lines=12> */
.L_x_354:
[----:B------:R-:W-:Y:S05]  /*67e0*/  BSYNC B0 ;  /* 0x0000000000007941 */ /* 0x000fea0003800000 */
.L_x_353:
[----:B------:R-:W-:Y:S05]  /*67f0*/  @P0 EXIT ;  /* 0x000000000000094d */ /* 0x000fea0003800000 */
[----:B------:R-:W-:Y:S05]  /*6800*/  @P2 BRA `(.L_x_355) ;  /* 0x0000000000202947 */ /* 0x000fea0003800000 */
[----:B------:R-:W-:-:S05]  /*6810*/  IMAD R0, R6, R7, RZ ;  /* 0x0000000706007224 */ /* 0x000fca00078e02ff */
[----:B------:R-:W-:-:S13]  /*6820*/  ISETP.NE.AND P0, PT, R0, -0x1, PT ;  /* 0xffffffff0000780c */ /* 0x000fda0003f05270 */
[----:B------:R-:W-:Y:S05]  /*6830*/  @!P0 BRA `(.L_x_355) ;  /* 0x0000000000148947 */ /* 0x000fea0003800000 */
.L_x_356:
[----:B0-----:R-:W2:Y:S04]  /*6840*/  LDG.E.STRONG.GPU R5, desc[UR12][R2.64] ;  /* 0x0000000c02057981 */ /* 0x001ea8000c1ef900 */
[----:B--2---:R-:W-:Y:S01]  /*6850*/  CCTL.IVALL ;  /* 0x00000000ff00798f */ /* 0x004fe20002000000 */
[----:B------:R-:W-:Y:S05]  /*6860*/  YIELD ;  /* 0x0000000000007946 */ /* 0x000fea0003800000 */
[----:B------:R-:W-:-:S13]  /*6870*/  ISETP.NE.AND P0, PT, R5, R0, PT ;  /* 0x000000000500720c */ /* 0x000fda0003f05270 */
[----:B------:R-:W-:Y:S05]  /*6880*/  @P0 BRA `(.L_x_356) ;  /* 0xfffffffc00ec0947 */ /* 0x000fea000383ffff */
.L_x_355:
        /* <DEDUP_REMOVED lines=24> */
.L_x_357:
        /* <DEDUP_REMOVED lines=25> */
.L_x_358:
        /* <DEDUP_REMOVED lines=14> */
.L_x_3248:


//--------------------- .text._Z35group_norm_nhwc_bwd_one_pass_kernelI11Bf16IOBf16WLi512ELi24ELi384EEv26Group_norm_nhwc_bwd_params --------------------------
	.section	.text._Z35group_norm_nhwc_bwd_one_pass_kernelI11Bf16IOBf16WLi512ELi24ELi384EEv26Group_norm_nhwc_bwd_params,"ax",@progbits
	.align	128
        .global         _Z35group_norm_nhwc_bwd_one_pass_kernelI11Bf16IOBf16WLi512ELi24ELi384EEv26Group_norm_nhwc_bwd_params
        .type           _Z35group_norm_nhwc_bwd_one_pass_kernelI11Bf16IOBf16WLi512ELi24ELi384EEv26Group_norm_nhwc_bwd_params,@function
        .size           _Z35group_norm_nhwc_bwd_one_pass_kernelI11Bf16IOBf16WLi512ELi24ELi384EEv26Group_norm_nhwc_bwd_params,(.L_x_3249 - _Z35group_norm_nhwc_bwd_one_pass_kernelI11Bf16IOBf16WLi512ELi24ELi384EEv26Group_norm_nhwc_bwd_params)
        .other          _Z35group_norm_nhwc_bwd_one_pass_kernelI11Bf16IOBf16WLi512ELi24ELi384EEv26Group_norm_nhwc_bwd_params,@"STO_CUDA_ENTRY STV_DEFAULT"
_Z35group_norm_nhwc_bwd_one_pass_kernelI11Bf16IOBf16WLi512ELi24ELi384EEv26Group_norm_nhwc_bwd_params:
.text._Z35group_norm_nhwc_bwd_one_pass_kernelI11Bf16IOBf16WLi512ELi24ELi384EEv26Group_norm_nhwc_bwd_params:
        /* <DEDUP_REMOVED lines=14> */
[----:B------:R-:W-:Y:S01]  /*00e0*/  UMOV UR5, 0x400 ;  /* 0x0000040000057882 */ /* 0x000fe20000000000 */
[----:B------:R-:W-:Y:S01]  /*00f0*/  LOP3.LUT R104, R104, 0xffffff7f, RZ, 0xc0, !PT ;  /* 0xffffff7f68687812 */ /* 0x000fe200078ec0ff */
[----:B------:R-:W-:Y:S01]  /*0100*/  HFMA2.MMA R34, -RZ, RZ, 0, 0 ;  /* 0x00000000ff227435 */ /* 0x000fe200000001ff */
[----:B------:R-:W-:Y:S01]  /*0110*/  SHF.R.U32.HI R103, RZ, 0x3, R3 ;  /* 0x00000003ff677819 */ /* 0x000fe20000011603 */
[----:B------:R-:W1:Y:S01]  /*0120*/  LDC.64 R26, c[0x0][0x288] ;  /* 0x0000a200ff1a7b82 */ /* 0x000e620000000a00 */
[----:B------:R-:W-:Y:S02]  /*0130*/  SHF.R.S32.HI R29, RZ, 0x1f, R102 ;  /* 0x0000001fff1d7819 */ /* 0x000fe40000011466 */
[----:B------:R-:W-:-:S02]  /*0140*/  MOV R32, R0 ;  /* 0x0000000000207202 */ /* 0x000fc40000000f00 */
[----:B------:R-:W-:-:S03]  /*0150*/  LEA.HI R29, R29, R102, RZ, 0x5 ;  /* 0x000000661d1d7211 */ /* 0x000fc600078f28ff */
[----:B------:R-:W2:Y:S01]  /*0160*/  S2UR UR6, SR_CgaCtaId ;  /* 0x00000000000679c3 */ /* 0x000ea20000008800 */
[----:B------:R-:W-:Y:S01]  /*0170*/  SHF.R.S32.HI R6, RZ, 0x5, R29 ;  /* 0x00000005ff067819 */ /* 0x000fe2000001141d */
[----:B0-----:R-:W-:Y:S02]  /*0180*/  IMAD R101, R4, UR7, R103 ;  /* 0x0000000704657c24 */ /* 0x001fe4000f8e0267 */
[----:B------:R-:W0:Y:S01]  /*0190*/  S2R R4, SR_LANEID ;  /* 0x0000000000047919 */ /* 0x000e220000000000 */
[----:B------:R-:W-:Y:S02]  /*01a0*/  IMAD R103, R103, -0xc, R102 ;  /* 0xfffffff467677824 */ /* 0x000fe400078e0266 */
[C---:B------:R-:W-:Y:S02]  /*01b0*/  ISETP.LT.U32.AND P0, PT, R101.reuse, UR10, PT ;  /* 0x0000000a65007c0c */ /* 0x040fe4000bf01070 */
[----:B------:R-:W-:Y:S02]  /*01c0*/  SHF.R.S32.HI R3, RZ, 0x1f, R101 ;  /* 0x0000001fff037819 */ /* 0x000fe40000011465 */
[----:B------:R-:W-:-:S02]  /*01d0*/  IADD3 R99, R101, 0x20, RZ ;  /* 0x0000002065637810 */ /* 0x000fc40007ffe0ff */
[----:B------:R-:W-:Y:S02]  /*01e0*/  ISETP.LT.AND.EX P0, PT, R3, UR11, !P1, P0 ;  /* 0x0000000b03007c0c */ /* 0x000fe4000cf01300 */
[----:B------:R-:W-:Y:S02]  /*01f0*/  ISETP.LT.U32.AND P5, PT, R99, UR10, PT ;  /* 0x0000000a63007c0c */ /* 0x000fe4000bfa1070 */
[----:B------:R-:W-:Y:S01]  /*0200*/  SHF.R.S32.HI R5, RZ, 0x1f, R99 ;  /* 0x0000001fff057819 */ /* 0x000fe20000011463 */
[----:B--2---:R-:W-:Y:S01]  /*0210*/  ULEA UR5, UR6, UR5, 0x18 ;  /* 0x0000000506057291 */ /* 0x004fe2000f8ec03f */
[----:B------:R-:W-:Y:S02]  /*0220*/  IADD3 R98, R101, 0x40, RZ ;  /* 0x0000004065627810 */ /* 0x000fe40007ffe0ff */
[----:B------:R-:W-:Y:S02]  /*0230*/  ISETP.LT.AND.EX P6, PT, R5, UR11, !P1, P5 ;  /* 0x0000000b05007c0c */ /* 0x000fe4000cfc1350 */
[----:B------:R-:W-:-:S02]  /*0240*/  ISETP.LT.U32.AND P4, PT, R98, UR10, PT ;  /* 0x0000000a62007c0c */ /* 0x000fc4000bf81070 */
[----:B------:R-:W-:Y:S02]  /*0250*/  SHF.R.S32.HI R7, RZ, 0x1f, R98 ;  /* 0x0000001fff077819 */ /* 0x000fe40000011462 */
[----:B------:R-:W-:Y:S02]  /*0260*/  @P0 LOP3.LUT R104, R104, 0x80, RZ, 0xfc, !PT ;  /* 0x0000008068680812 */ /* 0x000fe400078efcff */
[----:B------:R-:W-:Y:S02]  /*0270*/  ISETP.LT.AND.EX P5, PT, R7, UR11, !P1, P4 ;  /* 0x0000000b07007c0c */ /* 0x000fe4000cfa1340 */
[----:B------:R-:W-:Y:S02]  /*0280*/  LOP3.LUT R104, R104, 0xffffffbf, RZ, 0xc0, !PT ;  /* 0xffffffbf68687812 */ /* 0x000fe400078ec0ff */
[----:B------:R-:W-:Y:S02]  /*0290*/  IADD3 R97, R101, 0x60, RZ ;  /* 0x0000006065617810 */ /* 0x000fe40007ffe0ff */
[----:B------:R-:W-:-:S02]  /*02a0*/  @P6 LOP3.LUT R104, R104, 0x40, RZ, 0xfc, !PT ;  /* 0x0000004068686812 */ /* 0x000fc400078efcff */
[----:B------:R-:W-:Y:S02]  /*02b0*/  IADD3 R96, R101, 0x80, RZ ;  /* 0x0000008065607810 */ /* 0x000fe40007ffe0ff */
[----:B------:R-:W-:Y:S02]  /*02c0*/  ISETP.LT.U32.AND P3, PT, R97, UR10, PT ;  /* 0x0000000a61007c0c */ /* 0x000fe4000bf61070 */
[----:B------:R-:W-:Y:S02]  /*02d0*/  SHF.R.S32.HI R9, RZ, 0x1f, R97 ;  /* 0x0000001fff097819 */ /* 0x000fe40000011461 */
[----:B------:R-:W-:Y:S02]  /*02e0*/  LOP3.LUT R104, R104, 0xffffffdf, RZ, 0xc0, !PT ;  /* 0xffffffdf68687812 */ /* 0x000fe400078ec0ff */
[----:B------:R-:W-:Y:S02]  /*02f0*/  ISETP.LT.U32.AND P2, PT, R96, UR10, PT ;  /* 0x0000000a60007c0c */ /* 0x000fe4000bf41070 */
[----:B------:R-:W-:-:S02]  /*0300*/  SHF.R.S32.HI R11, RZ, 0x1f, R96 ;  /* 0x0000001fff0b7819 */ /* 0x000fc40000011460 */
[----:B------:R-:W-:Y:S02]  /*0310*/  ISETP.LT.AND.EX P4, PT, R9, UR11, !P1, P3 ;  /* 0x0000000b09007c0c */ /* 0x000fe4000cf81330 */
[----:B------:R-:W-:Y:S02]  /*0320*/  @P5 LOP3.LUT R104, R104, 0x20, RZ, 0xfc, !PT ;  /* 0x0000002068685812 */ /* 0x000fe400078efcff */
[----:B------:R-:W-:Y:S02]  /*0330*/  IADD3 R95, R101, 0xa0, RZ ;  /* 0x000000a0655f7810 */ /* 0x000fe40007ffe0ff */
[----:B------:R-:W-:Y:S02]  /*0340*/  ISETP.LT.AND.EX P3, PT, R11, UR11, !P1, P2 ;  /* 0x0000000b0b007c0c */ /* 0x000fe4000cf61320 */
[----:B------:R-:W-:Y:S02]  /*0350*/  LOP3.LUT R104, R104, 0xfffffff7, RZ, 0xc0, !PT ;  /* 0xfffffff768687812 */ /* 0x000fe400078ec0ff */
[----:B------:R-:W-:-:S02]  /*0360*/  ISETP.LT.U32.AND P0, PT, R95, UR10, PT ;  /* 0x0000000a5f007c0c */ /* 0x000fc4000bf01070 */
[----:B------:R-:W-:Y:S02]  /*0370*/  SHF.R.S32.HI R13, RZ, 0x1f, R95 ;  /* 0x0000001fff0d7819 */ /* 0x000fe4000001145f */
[----:B------:R-:W-:Y:S02]  /*0380*/  LOP3.LUT R104, R104, 0xffffffef, RZ, 0xc0, !PT ;  /* 0xffffffef68687812 */ /* 0x000fe400078ec0ff */
[----:B------:R-:W-:Y:S02]  /*0390*/  IADD3 R94, R101, 0xc0, RZ ;  /* 0x000000c0655e7810 */ /* 0x000fe40007ffe0ff */
[----:B------:R-:W-:Y:S02]  /*03a0*/  ISETP.LT.AND.EX P2, PT, R13, UR11, !P1, P0 ;  /* 0x0000000b0d007c0c */ /* 0x000fe4000cf41300 */
[----:B------:R-:W-:Y:S02]  /*03b0*/  @P4 LOP3.LUT R104, R104, 0x10, RZ, 0xfc, !PT ;  /* 0x0000001068684812 */ /* 0x000fe400078efcff */
[----:B------:R-:W-:-:S02]  /*03c0*/  SHF.R.S32.HI R15, RZ, 0x1f, R94 ;  /* 0x0000001fff0f7819 */ /* 0x000fc4000001145e */
[----:B------:R-:W-:Y:S02]  /*03d0*/  ISETP.LT.U32.AND P0, PT, R94, UR10, PT ;  /* 0x0000000a5e007c0c */ /* 0x000fe4000bf01070 */
[----:B------:R-:W-:Y:S02]  /*03e0*/  @P3 LOP3.LUT R104, R104, 0x8, RZ, 0xfc, !PT ;  /* 0x0000000868683812 */ /* 0x000fe400078efcff */
[----:B------:R-:W-:Y:S02]  /*03f0*/  ISETP.LT.AND.EX P0, PT, R15, UR11, !P1, P0 ;  /* 0x0000000b0f007c0c */ /* 0x000fe4000cf01300 */
[----:B------:R-:W-:Y:S02]  /*0400*/  LOP3.LUT R104, R104, 0xfffffffb, RZ, 0xc0, !PT ;  /* 0xfffffffb68687812 */ /* 0x000fe400078ec0ff */
[----:B------:R-:W-:Y:S02]  /*0410*/  IADD3 R93, R101, 0xe0, RZ ;  /* 0x000000e0655d7810 */ /* 0x000fe40007ffe0ff */
[----:B------:R-:W-:-:S02]  /*0420*/  @P2 LOP3.LUT R104, R104, 0x4, RZ, 0xfc, !PT ;  /* 0x0000000468682812 */ /* 0x000fc400078efcff */
[C---:B------:R-:W-:Y:S02]  /*0430*/  IADD3 R92, R101.reuse, 0x100, RZ ;  /* 0x00000100655c7810 */ /* 0x040fe40007ffe0ff */
[C---:B------:R-:W-:Y:S02]  /*0440*/  IADD3 R91, R101.reuse, 0x120, RZ ;  /* 0x00000120655b7810 */ /* 0x040fe40007ffe0ff */
[C---:B------:R-:W-:Y:S02]  /*0450*/  IADD3 R90, R101.reuse, 0x140, RZ ;  /* 0x00000140655a7810 */ /* 0x040fe40007ffe0ff */
[----:B------:R-:W-:Y:S02]  /*0460*/  LOP3.LUT R104, R104, 0xfffffffd, RZ, 0xc0, !PT ;  /* 0xfffffffd68687812 */ /* 0x000fe400078ec0ff */
[----:B------:R-:W-:Y:S02]  /*0470*/  IADD3 R89, R101, 0x160, RZ ;  /* 0x0000016065597810 */ /* 0x000fe40007ffe0ff */
[----:B------:R-:W-:-:S02]  /*0480*/  SHF.R.S32.HI R17, RZ, 0x1f, R93 ;  /* 0x0000001fff117819 */ /* 0x000fc4000001145d */
[----:B------:R-:W-:Y:S02]  /*0490*/  SHF.R.S32.HI R19, RZ, 0x1f, R92 ;  /* 0x0000001fff137819 */ /* 0x000fe4000001145c */
[----:B------:R-:W-:Y:S02]  /*04a0*/  SHF.R.S32.HI R21, RZ, 0x1f, R91 ;  /* 0x0000001fff157819 */ /* 0x000fe4000001145b */
[----:B------:R-:W-:Y:S02]  /*04b0*/  SHF.R.S32.HI R23, RZ, 0x1f, R90 ;  /* 0x0000001fff177819 */ /* 0x000fe4000001145a */
[----:B------:R-:W-:Y:S02]  /*04c0*/  ISETP.LT.U32.AND P5, PT, R93, UR10, PT ;  /* 0x0000000a5d007c0c */ /* 0x000fe4000bfa1070 */
[----:B------:R-:W-:Y:S02]  /*04d0*/  @P0 LOP3.LUT R104, R104, 0x2, RZ, 0xfc, !PT ;  /* 0x0000000268680812 */ /* 0x000fe400078efcff */
[----:B------:R-:W-:-:S02]  /*04e0*/  ISETP.LT.U32.AND P4, PT, R92, UR10, PT ;  /* 0x0000000a5c007c0c */ /* 0x000fc4000bf81070 */
[----:B------:R-:W-:Y:S02]  /*04f0*/  ISETP.LT.U32.AND P3, PT, R91, UR10, PT ;  /* 0x0000000a5b007c0c */ /* 0x000fe4000bf61070 */
[----:B------:R-:W-:Y:S02]  /*0500*/  ISETP.LT.U32.AND P2, PT, R90, UR10, PT ;  /* 0x0000000a5a007c0c */ /* 0x000fe4000bf41070 */
[----:B------:R-:W-:Y:S02]  /*0510*/  SHF.R.S32.HI R25, RZ, 0x1f, R89 ;  /* 0x0000001fff197819 */ /* 0x000fe40000011459 */
[----:B------:R-:W-:Y:S01]  /*0520*/  ISETP.LT.U32.AND P0, PT, R89, UR10, PT ;  /* 0x0000000a59007c0c */ /* 0x000fe2000bf01070 */
[----:B------:R-:W-:Y:S01]  /*0530*/  ULDC.U8 UR10, c[0x0][0x2a4] ;  /* 0x0000a900000a7ab9 */ /* 0x000fe20000000000 */
[----:B------:R-:W-:Y:S02]  /*0540*/  ISETP.LT.AND.EX P5, PT, R17, UR11, !P1, P5 ;  /* 0x0000000b11007c0c */ /* 0x000fe4000cfa1350 */
[----:B------:R-:W-:-:S02]  /*0550*/  ISETP.LT.AND.EX P4, PT, R19, UR11, !P1, P4 ;  /* 0x0000000b13007c0c */ /* 0x000fc4000cf81340 */
[----:B------:R-:W-:Y:S02]  /*0560*/  ISETP.LT.AND.EX P3, PT, R21, UR11, !P1, P3 ;  /* 0x0000000b15007c0c */ /* 0x000fe4000cf61330 */
[----:B------:R-:W-:Y:S02]  /*0570*/  ISETP.LT.AND.EX P2, PT, R23, UR11, !P1, P2 ;  /* 0x0000000b17007c0c */ /* 0x000fe4000cf41320 */
[----:B------:R-:W-:Y:S02]  /*0580*/  ISETP.LT.AND.EX P1, PT, R25, UR11, !P1, P0 ;  /* 0x0000000b19007c0c */ /* 0x000fe4000cf21300 */
[C---:B-1----:R-:W-:Y:S02]  /*0590*/  LEA.HI R8, P0, R27.reuse, R26, RZ, 0x1 ;  /* 0x0000001a1b087211 */ /* 0x042fe400078108ff */
[-C--:B------:R-:W-:Y:S02]  /*05a0*/  LEA R37, R27, R27.reuse, 0x1 ;  /* 0x0000001b1b257211 */ /* 0x080fe400078e08ff */
[----:B------:R-:W-:Y:S01]  /*05b0*/  IADD3.X R31, RZ, R27, RZ, P0, !PT ;  /* 0x0000001bff1f7210 */ /* 0x000fe200007fe4ff */
[----:B------:R-:W-:Y:S01]  /*05c0*/  IMAD.WIDE.U32 R26, R26, 0x3, RZ ;  /* 0x000000031a1a7825 */ /* 0x000fe200078e00ff */
[----:B------:R-:W-:-:S02]  /*05d0*/  IADD3 R88, R101, 0x180, RZ ;  /* 0x0000018065587810 */ /* 0x000fc40007ffe0ff */
[--C-:B------:R-:W-:Y:S02]  /*05e0*/  SHF.R.S64 R8, R8, 0x1, R31.reuse ;  /* 0x0000000108087819 */ /* 0x100fe4000000101f */
[----:B------:R-:W-:Y:S02]  /*05f0*/  IADD3 R37, R27, R37, RZ ;  /* 0x000000251b257210 */ /* 0x000fe40007ffe0ff */
[----:B------:R-:W1:Y:S01]  /*0600*/  LDC R27, c[0x0][0x10] ;  /* 0x00000400ff1b7b82 */ /* 0x000e620000000800 */
[----:B------:R-:W-:Y:S02]  /*0610*/  SHF.R.S32.HI R29, RZ, 0x1, R31 ;  /* 0x00000001ff1d7819 */ /* 0x000fe4000001141f */
[----:B------:R-:W-:Y:S02]  /*0620*/  LEA.HI R12, P0, R37, R26, RZ, 0x1 ;  /* 0x0000001a250c7211 */ /* 0x000fe400078108ff */
[C---:B------:R-:W-:Y:S02]  /*0630*/  IADD3 R87, R101.reuse, 0x1a0, RZ ;  /* 0x000001a065577810 */ /* 0x040fe40007ffe0ff */
[----:B------:R-:W-:Y:S01]  /*0640*/  IADD3.X R37, RZ, R37, RZ, P0, !PT ;  /* 0x00000025ff257210 */ /* 0x000fe200007fe4ff */
[----:B------:R-:W2:Y:S01]  /*0650*/  LDC R2, c[0x0][0xc] ;  /* 0x00000300ff027b82 */ /* 0x000ea20000000800 */
[----:B------:R-:W-:-:S02]  /*0660*/  IADD3 R86, R101, 0x1c0, RZ ;  /* 0x000001c065567810 */ /* 0x000fc40007ffe0ff */
[--C-:B------:R-:W-:Y:S02]  /*0670*/  SHF.R.S64 R12, R12, 0x1, R37.reuse ;  /* 0x000000010c0c7819 */ /* 0x100fe40000001025 */
[----:B------:R-:W-:Y:S02]  /*0680*/  IADD3 R84, R101, 0x1e0, RZ ;  /* 0x000001e065547810 */ /* 0x000fe40007ffe0ff */
[----:B------:R-:W-:Y:S02]  /*0690*/  SHF.R.S32.HI R37, RZ, 0x1, R37 ;  /* 0x00000001ff257819 */ /* 0x000fe40000011425 */
[----:B------:R-:W-:Y:S02]  /*06a0*/  SHF.L.U64.HI R10, R8, 0x2, R29 ;  /* 0x00000002080a7819 */ /* 0x000fe4000001021d */
[----:B------:R-:W-:Y:S02]  /*06b0*/  SHF.L.U32 R103, R103, 0x1, RZ ;  /* 0x0000000167677819 */ /* 0x000fe400000006ff */
[----:B------:R-:W-:-:S02]  /*06c0*/  LEA R6, R6, UR5, 0x3 ;  /* 0x0000000506067c11 */ /* 0x000fc4000f8e18ff */
[----:B------:R-:W-:Y:S01]  /*06d0*/  SHF.R.S32.HI R29, RZ, 0x1f, R88 ;  /* 0x0000001fff1d7819 */ /* 0x000fe20000011458 */
[----:B-1----:R-:W-:Y:S01]  /*06e0*/  IMAD R100, R27, UR7, R0 ;  /* 0x000000071b647c24 */ /* 0x002fe2000f8e0200 */
[----:B------:R-:W-:Y:S02]  /*06f0*/  SHF.R.S32.HI R31, RZ, 0x1f, R87 ;  /* 0x0000001fff1f7819 */ /* 0x000fe40000011457 */
[----:B------:R-:W-:Y:S02]  /*0700*/  SHF.R.S32.HI R33, RZ, 0x1f, R86 ;  /* 0x0000001fff217819 */ /* 0x000fe40000011456 */
[----:B------:R-:W-:Y:S02]  /*0710*/  SHF.R.S32.HI R35, RZ, 0x1f, R84 ;  /* 0x0000001fff237819 */ /* 0x000fe40000011454 */
[----:B------:R-:W-:Y:S02]  /*0720*/  SHF.L.U64.HI R14, R12, 0x2, R37 ;  /* 0x000000020c0e7819 */ /* 0x000fe40000010225 */
[----:B0-2---:R-:W-:-:S07]  /*0730*/  LOP3.LUT R85, R2, 0x3, RZ, 0xc0, !PT ;  /* 0x0000000302557812 */ /* 0x005fce00078ec0ff */
.L_x_442:
        /* <DEDUP_REMOVED lines=8> */
[----:B------:R-:W-:-:S05]  /*07c0*/  P2R R105, PR, RZ, 0x20 ;  /* 0x00000020ff697803 */ /* 0x000fca0000000000 */
        /* <DEDUP_REMOVED lines=25> */
[----:B------:R-:W-:-:S11]  /*0960*/  LOP3.LUT R16, R32, R43, RZ, 0x3c, !PT ;  /* 0x0000002b20107212 */ /* 0x000fd600078e3cff */
[----:B------:R-:W-:Y:S02]  /*0970*/  @P0 IADD3 R37, R37, 0x1, RZ ;  /* 0x0000000125250810 */ /* 0x000fe40007ffe0ff */
        /* <DEDUP_REMOVED lines=15> */
[----:B------:R-:W2:Y:S01]  /*0a70*/  @P2 LDC.64 R38, c[0x0][0x288] ;  /* 0x0000a200ff262b82 */ /* 0x000ea20000000a00 */
[----:B------:R-:W-:Y:S01]  /*0a80*/  IMAD.WIDE.U32 R136, R37, UR12, R136 ;  /* 0x0000000c25887c25 */ /* 0x000fe2000f8e0088 */
[----:B------:R-:W-:-:S04]  /*0a90*/  ULDC.64 UR12, c[0x0][0x290] ;  /* 0x0000a400000c7ab9 */ /* 0x000fc80000000a00 */
[----:B------:R-:W-:Y:S02]  /*0aa0*/  IADD3 R139, R137, R139, RZ ;  /* 0x0000008b898b7210 */ /* 0x000fe40007ffe0ff */
[----:B------:R-:W-:Y:S01]  /*0ab0*/  @P2 MOV R138, R136 ;  /* 0x00000088008a2202 */ /* 0x000fe20000000f00 */
[----:B--2---:R-:W-:-:S04]  /*0ac0*/  @P2 IMAD R16, R3, R38, RZ ;  /* 0x0000002603102224 */ /* 0x004fc800078e02ff */
[----:B------:R-:W-:-:S04]  /*0ad0*/  @P2 IMAD.WIDE.U32 R36, R101, R38, R138 ;  /* 0x0000002665242225 */ /* 0x000fc800078e008a */
[----:B------:R-:W-:Y:S01]  /*0ae0*/  @P2 IMAD R39, R101, R39, R16 ;  /* 0x0000002765272224 */ /* 0x000fe200078e0210 */
[----:B------:R-:W-:-:S04]  /*0af0*/  @P2 SHF.L.U32 R83, R36, 0x1, RZ ;  /* 0x0000000124532819 */ /* 0x000fc800000006ff */
[----:B------:R-:W-:Y:S02]  /*0b00*/  @P2 IADD3 R37, R37, R39, RZ ;  /* 0x0000002725252210 */ /* 0x000fe40007ffe0ff */
[----:B------:R-:W2:Y:S01]  /*0b10*/  @P2 LDC.64 R38, c[0x0][0x228] ;  /* 0x00008a00ff262b82 */ /* 0x000ea20000000a00 */
[C---:B------:R-:W-:Y:S02]  /*0b20*/  @P2 IADD3 R106, P0, R83.reuse, R106, RZ ;  /* 0x0000006a536a2210 */ /* 0x040fe40007f1e0ff */
[----:B------:R-:W-:Y:S02]  /*0b30*/  @P2 SHF.L.U64.HI R36, R36, 0x1, R37 ;  /* 0x0000000124242819 */ /* 0x000fe40000010225 */
[----:B------:R-:W-:Y:S02]  /*0b40*/  @P6 MOV R37, R139 ;  /* 0x0000008b00256202 */ /* 0x000fe40000000f00 */
[----:B------:R-:W-:Y:S02]  /*0b50*/  @P2 IADD3.X R107, R36, R107, RZ, P0, !PT ;  /* 0x0000006b246b2210 */ /* 0x000fe400007fe4ff */
[----:B--2---:R-:W-:-:S04]  /*0b60*/  @P2 IADD3 R82, P0, R83, R38, RZ ;  /* 0x0000002653522210 */ /* 0x004fc80007f1e0ff */
[----:B------:R-:W-:Y:S02]  /*0b70*/  @P2 IADD3.X R83, R36, R39, RZ, P0, !PT ;  /* 0x0000002724532210 */ /* 0x000fe400007fe4ff */
[----:B------:R-:W2:Y:S01]  /*0b80*/  @P6 LDC.64 R38, c[0x0][0x288] ;  /* 0x0000a200ff266b82 */ /* 0x000ea20000000a00 */
[----:B------:R-:W-:Y:S02]  /*0b90*/  @P6 MOV R36, R136 ;  /* 0x0000008800246202 */ /* 0x000fe40000000f00 */
[----:B------:R-:W-:-:S13]  /*0ba0*/  LOP3.LUT P2, RZ, R104, 0x20, RZ, 0xc0, !PT ;  /* 0x0000002068ff7812 */ /* 0x000fda000784c0ff */
[----:B------:R-:W3:Y:S01]  /*0bb0*/  @P2 LDC.64 R76, c[0x0][0x230] ;  /* 0x00008c00ff4c2b82 */ /* 0x000ee20000000a00 */
[-C--:B--2---:R-:W-:Y:S02]  /*0bc0*/  @P6 IMAD R16, R5, R38.reuse, RZ ;  /* 0x0000002605106224 */ /* 0x084fe400078e02ff */
[----:B------:R-:W-:-:S04]  /*0bd0*/  @P6 IMAD.WIDE.U32 R36, R99, R38, R36 ;  /* 0x0000002663246225 */ /* 0x000fc800078e0024 */
[----:B------:R-:W-:Y:S01]  /*0be0*/  @P6 IMAD R39, R99, R39, R16 ;  /* 0x0000002763276224 */ /* 0x000fe200078e0210 */
[----:B------:R-:W-:-:S04]  /*0bf0*/  @P6 SHF.L.U32 R79, R36, 0x1, RZ ;  /* 0x00000001244f6819 */ /* 0x000fc800000006ff */
[----:B------:R-:W-:Y:S02]  /*0c00*/  @P6 IADD3 R37, R37, R39, RZ ;  /* 0x0000002725256210 */ /* 0x000fe40007ffe0ff */
[----:B------:R-:W2:Y:S01]  /*0c10*/  @P6 LDC.64 R38, c[0x0][0x228] ;  /* 0x00008a00ff266b82 */ /* 0x000ea20000000a00 */
[C---:B0-----:R-:W-:Y:S02]  /*0c20*/  @P6 IADD3 R80, P0, R79.reuse, R80, RZ ;  /* 0x000000504f506210 */ /* 0x041fe40007f1e0ff */
[----:B------:R-:W-:Y:S02]  /*0c30*/  @P6 SHF.L.U64.HI R36, R36, 0x1, R37 ;  /* 0x0000000124246819 */ /* 0x000fe40000010225 */
[----:B------:R-:W-:Y:S02]  /*0c40*/  @P2 MOV R37, R139 ;  /* 0x0000008b00252202 */ /* 0x000fe40000000f00 */
[----:B------:R-:W-:Y:S02]  /*0c50*/  @P6 IADD3.X R81, R36, R81, RZ, P0, !PT ;  /* 0x0000005124516210 */ /* 0x000fe400007fe4ff */
[----:B--2---:R-:W-:-:S04]  /*0c60*/  @P6 IADD3 R78, P0, R79, R38, RZ ;  /* 0x000000264f4e6210 */ /* 0x004fc80007f1e0ff */
[----:B------:R-:W-:Y:S02]  /*0c70*/  @P6 IADD3.X R79, R36, R39, RZ, P0, !PT ;  /* 0x00000027244f6210 */ /* 0x000fe400007fe4ff */
[----:B------:R-:W0:Y:S01]  /*0c80*/  @P2 LDC.64 R38, c[0x0][0x288] ;  /* 0x0000a200ff262b82 */ /* 0x000e220000000a00 */
[----:B------:R-:W-:Y:S02]  /*0c90*/  @P2 MOV R36, R136 ;  /* 0x0000008800242202 */ /* 0x000fe40000000f00 */
[----:B------:R-:W-:-:S13]  /*0ca0*/  LOP3.LUT P6, RZ, R104, 0x2, RZ, 0xc0, !PT ;  /* 0x0000000268ff7812 */ /* 0x000fda00078cc0ff */
[----:B------:R-:W2:Y:S01]  /*0cb0*/  @P6 LDC.64 R60, c[0x0][0x230] ;  /* 0x00008c00ff3c6b82 */ /* 0x000ea20000000a00 */
        /* <DEDUP_REMOVED lines=70> */
[C---:B--2---:R-:W-:Y:S02]  /*1120*/  @P6 IADD3 R60, P0, R59.reuse, R60, RZ ;  /* 0x0000003c3b3c6210 */ /* 0x044fe40007f1e0ff */
        /* <DEDUP_REMOVED lines=22> */
[----:B------:R-:W-:-:S04]  /*1290*/  LOP3.LUT P5, RZ, R104, 0x8, RZ, 0xc0, !PT ;  /* 0x0000000868ff7812 */ /* 0x000fc800078ac0ff */
[----:B------:R-:W-:Y:S02]  /*12a0*/  P2R R114, PR, RZ, 0x20 ;  /* 0x00000020ff727803 */ /* 0x000fe40000000000 */
[----:B------:R-:W-:-:S04]  /*12b0*/  LOP3.LUT P5, RZ, R104, 0x10, RZ, 0xc0, !PT ;  /* 0x0000001068ff7812 */ /* 0x000fc800078ac0ff */
[----:B------:R-:W-:Y:S02]  /*12c0*/  P2R R115, PR, RZ, 0x20 ;  /* 0x00000020ff737803 */ /* 0x000fe40000000000 */
[----:B------:R-:W-:-:S04]  /*12d0*/  LOP3.LUT P5, RZ, R104, 0x20, RZ, 0xc0, !PT ;  /* 0x0000002068ff7812 */ /* 0x000fc800078ac0ff */
[----:B------:R-:W-:Y:S02]  /*12e0*/  P2R R116, PR, RZ, 0x20 ;  /* 0x00000020ff747803 */ /* 0x000fe40000000000 */
[----:B------:R-:W-:Y:S01]  /*12f0*/  LOP3.LUT P5, RZ, R104, 0x40, RZ, 0xc0, !PT ;  /* 0x0000004068ff7812 */ /* 0x000fe200078ac0ff */
[-C--:B0-----:R-:W-:Y:S02]  /*1300*/  @P4 IMAD R16, R19, R38.reuse, RZ ;  /* 0x0000002613104224 */ /* 0x081fe400078e02ff */
[----:B------:R-:W-:Y:S01]  /*1310*/  @P4 IMAD.WIDE.U32 R36, R92, R38, R36 ;  /* 0x000000265c244225 */ /* 0x000fe200078e0024 */
[----:B------:R-:W-:Y:S02]  /*1320*/  P2R R117, PR, RZ, 0x20 ;  /* 0x00000020ff757803 */ /* 0x000fe40000000000 */
[----:B------:R-:W-:Y:S01]  /*1330*/  LOP3.LUT P5, RZ, R104, 0x80, RZ, 0xc0, !PT ;  /* 0x0000008068ff7812 */ /* 0x000fe200078ac0ff */
        /* <DEDUP_REMOVED lines=32> */
[----:B---3--:R-:W-:Y:S02]  /*1540*/  @P2 IADD3 R44, P0, R43, R44, RZ ;  /* 0x0000002c2b2c2210 */ /* 0x008fe40007f1e0ff */
        /* <DEDUP_REMOVED lines=14> */
[----:B----4-:R-:W-:-:S04]  /*1630*/  @P1 IADD3 R40, P0, R37, R40, RZ ;  /* 0x0000002825281210 */ /* 0x010fc80007f1e0ff */
        /* <DEDUP_REMOVED lines=10> */
[----:B------:R-:W-:Y:S02]  /*16e0*/  ISETP.GE.AND.EX P0, PT, R18, UR13, PT, P0 ;  /* 0x0000000d12007c0c */ /* 0x000fe4000bf06300 */
[----:B------:R-:W-:Y:S02]  /*16f0*/  MOV R18, RZ ;  /* 0x000000ff00127202 */ /* 0x000fe40000000f00 */
        /* <DEDUP_REMOVED lines=13> */
[----:B------:R-:W-:Y:S02]  /*17d0*/  @P0 IADD3.X R111, R16, R109, RZ, P6, !PT ;  /* 0x0000006d106f0210 */ /* 0x000fe400037fe4ff */
[----:B------:R-:W-:-:S04]  /*17e0*/  IADD3 R20, R26, 0x1a0, RZ ;  /* 0x000001a01a147810 */ /* 0x000fc80007ffe0ff */
[----:B------:R-:W-:Y:S02]  /*17f0*/  SHF.R.S32.HI R22, RZ, 0x1f, R20 ;  /* 0x0000001fff167819 */ /* 0x000fe40000011414 */
[----:B0-----:R-:W-:-:S04]  /*1800*/  @P0 IADD3 R112, P6, R113, R36, RZ ;  /* 0x0000002471700210 */ /* 0x001fc80007fde0ff */
[----:B------:R-:W-:Y:S02]  /*1810*/  @P0 IADD3.X R113, R16, R37, RZ, P6, !PT ;  /* 0x0000002510710210 */ /* 0x000fe400037fe4ff */
[----:B------:R-:W-:-:S03]  /*1820*/  MOV R16, RZ ;  /* 0x000000ff00107202 */ /* 0x000fc60000000f00 */
[----:B------:R-:W5:Y:S04]  /*1830*/  @P0 LDG.E R18, desc[UR8][R112.64] ;  /* 0x0000000870120981 */ /* 0x000f68000c1e1900 */
[----:B------:R0:W5:Y:S01]  /*1840*/  @P0 LDG.E R16, desc[UR8][R110.64] ;  /* 0x000000086e100981 */ /* 0x000162000c1e1900 */
        /* <DEDUP_REMOVED lines=16> */
[----:B------:R-:W-:-:S03]  /*1950*/  IADD3 R22, R26, 0x1c0, RZ ;  /* 0x000001c01a167810 */ /* 0x000fc60007ffe0ff */
[----:B------:R0:W5:Y:S01]  /*1960*/  @P0 LDG.E R30, desc[UR8][R108.64] ;  /* 0x000000086c1e0981 */ /* 0x000162000c1e1900 */
[----:B------:R-:W-:Y:S02]  /*1970*/  SHF.R.S32.HI R24, RZ, 0x1f, R22 ;  /* 0x0000001fff187819 */ /* 0x000fe40000011416 */
[----:B-1----:R-:W-:-:S04]  /*1980*/  @P0 IADD3 R110, P6, R37, R110, RZ ;  /* 0x0000006e256e0210 */ /* 0x002fc80007fde0ff */
[----:B------:R-:W-:Y:S02]  /*1990*/  @P0 IADD3.X R111, R20, R111, RZ, P6, !PT ;  /* 0x0000006f146f0210 */ /* 0x000fe400037fe4ff */
[----:B------:R-:W-:-:S06]  /*19a0*/  MOV R20, RZ ;  /* 0x000000ff00147202 */ /* 0x000fcc0000000f00 */
[----:B------:R1:W5:Y:S01]  /*19b0*/  @P0 LDG.E R20, desc[UR8][R110.64] ;  /* 0x000000086e140981 */ /* 0x000362000c1e1900 */
[----:B------:R-:W-:-:S04]  /*19c0*/  ISETP.GE.U32.AND P0, PT, R22, UR12, PT ;  /* 0x0000000c16007c0c */ /* 0x000fc8000bf06070 */
[----:B------:R-:W-:-:S04]  /*19d0*/  ISETP.GE.AND.EX P0, PT, R24, UR13, PT, P0 ;  /* 0x0000000d18007c0c */ /* 0x000fc8000bf06300 */
[----:B------:R-:W-:-:S13]  /*19e0*/  ISETP.LT.U32.AND P0, PT, R102, 0x180, !P0 ;  /* 0x000001806600780c */ /* 0x000fda0004701070 */
[----:B------:R-:W2:Y:S08]  /*19f0*/  @P0 LDC.64 R36, c[0x0][0x288] ;  /* 0x0000a200ff240b82 */ /* 0x000eb00000000a00 */
[----:B------:R-:W3:Y:S01]  /*1a00*/  @P0 LDC.64 R112, c[0x0][0x230] ;  /* 0x00008c00ff700b82 */ /* 0x000ee20000000a00 */
[----:B0-----:R-:W-:Y:S02]  /*1a10*/  @P0 MOV R108, R136 ;  /* 0x00000088006c0202 */ /* 0x001fe40000000f00 */
[----:B------:R-:W-:-:S05]  /*1a20*/  @P0 MOV R109, R139 ;  /* 0x0000008b006d0202 */ /* 0x000fca0000000f00 */
[----:B-1----:R-:W0:Y:S01]  /*1a30*/  @P0 LDC.64 R110, c[0x0][0x228] ;  /* 0x00008a00ff6e0b82 */ /* 0x002e220000000a00 */
[-C--:B--2---:R-:W-:Y:S02]  /*1a40*/  @P0 IMAD R22, R33, R36.reuse, RZ ;  /* 0x0000002421160224 */ /* 0x084fe400078e02ff */
[----:B------:R-:W-:-:S04]  /*1a50*/  @P0 IMAD.WIDE.U32 R108, R86, R36, R108 ;  /* 0x00000024566c0225 */ /* 0x000fc800078e006c */
[----:B------:R-:W-:-:S05]  /*1a60*/  @P0 IMAD R37, R86, R37, R22 ;  /* 0x0000002556250224 */ /* 0x000fca00078e0216 */
[----:B------:R-:W-:Y:S02]  /*1a70*/  @P0 IADD3 R109, R109, R37, RZ ;  /* 0x000000256d6d0210 */ /* 0x000fe40007ffe0ff */
[C---:B------:R-:W-:Y:S02]  /*1a80*/  @P0 SHF.L.U32 R37, R108.reuse, 0x1, RZ ;  /* 0x000000016c250819 */ /* 0x040fe400000006ff */
[----:B------:R-:W-:Y:S02]  /*1a90*/  @P0 SHF.L.U64.HI R108, R108, 0x1, R109 ;  /* 0x000000016c6c0819 */ /* 0x000fe4000001026d */
[----:B---3--:R-:W-:-:S04]  /*1aa0*/  @P0 IADD3 R112, P6, R37, R112, RZ ;  /* 0x0000007025700210 */ /* 0x008fc80007fde0ff */
[C---:B------:R-:W-:Y:S02]  /*1ab0*/  @P0 IADD3.X R113, R108.reuse, R113, RZ, P6, !PT ;  /* 0x000000716c710210 */ /* 0x040fe400037fe4ff */
[----:B0-----:R-:W-:Y:S02]  /*1ac0*/  @P0 IADD3 R110, P6, R37, R110, RZ ;  /* 0x0000006e256e0210 */ /* 0x001fe40007fde0ff */
[----:B------:R-:W-:Y:S02]  /*1ad0*/  MOV R22, RZ ;  /* 0x000000ff00167202 */ /* 0x000fe40000000f00 */
[----:B------:R-:W-:Y:S02]  /*1ae0*/  MOV R24, RZ ;  /* 0x000000ff00187202 */ /* 0x000fe40000000f00 */
[----:B------:R-:W-:Y:S02]  /*1af0*/  @P0 IADD3.X R111, R108, R111, RZ, P6, !PT ;  /* 0x0000006f6c6f0210 */ /* 0x000fe400037fe4ff */
[----:B------:R-:W-:Y:S01]  /*1b00*/  IADD3 R26, R26, 0x1e0, RZ ;  /* 0x000001e01a1a7810 */ /* 0x000fe20007ffe0ff */
[----:B------:R-:W5:Y:S03]  /*1b10*/  @P0 LDG.E R22, desc[UR8][R112.64] ;  /* 0x0000000870160981 */ /* 0x000f66000c1e1900 */
[----:B------:R-:W-:Y:S01]  /*1b20*/  SHF.R.S32.HI R28, RZ, 0x1f, R26 ;  /* 0x0000001fff1c7819 */ /* 0x000fe2000001141a */
        /* <DEDUP_REMOVED lines=11> */
[----:B------:R-:W-:-:S04]  /*1be0*/  @P0 IADD3 R37, R111, R37, RZ ;  /* 0x000000256f250210 */ /* 0x000fc80007ffe0ff */
[C---:B------:R-:W-:Y:S02]  /*1bf0*/  @P0 SHF.L.U64.HI R26, R110.reuse, 0x1, R37 ;  /* 0x000000016e1a0819 */ /* 0x040fe40000010225 */
[----:B------:R-:W1:Y:S01]  /*1c00*/  @P0 LDC.64 R36, c[0x0][0x228] ;  /* 0x00008a00ff240b82 */ /* 0x000e620000000a00 */
[----:B------:R-:W-:-:S04]  /*1c10*/  @P0 SHF.L.U32 R111, R110, 0x1, RZ ;  /* 0x000000016e6f0819 */ /* 0x000fc800000006ff */
[----:B0-----:R-:W-:-:S04]  /*1c20*/  @P0 IADD3 R108, P6, R111, R108, RZ ;  /* 0x0000006c6f6c0210 */ /* 0x001fc80007fde0ff */
[----:B------:R-:W-:Y:S02]  /*1c30*/  @P0 IADD3.X R109, R26, R109, RZ, P6, !PT ;  /* 0x0000006d1a6d0210 */ /* 0x000fe400037fe4ff */
[----:B-1----:R-:W-:-:S04]  /*1c40*/  @P0 IADD3 R110, P6, R111, R36, RZ ;  /* 0x000000246f6e0210 */ /* 0x002fc80007fde0ff */
[----:B------:R-:W-:Y:S02]  /*1c50*/  @P0 IADD3.X R111, R26, R37, RZ, P6, !PT ;  /* 0x000000251a6f0210 */ /* 0x000fe400037fe4ff */
        /* <DEDUP_REMOVED lines=8> */
[----:B------:R-:W-:Y:S02]  /*1ce0*/  MOV R26, RZ ;  /* 0x000000ff001a7202 */ /* 0x000fe40000000f00 */
[----:B------:R-:W-:Y:S02]  /*1cf0*/  MOV R28, RZ ;  /* 0x000000ff001c7202 */ /* 0x000fe40000000f00 */
[----:B------:R-:W-:-:S02]  /*1d00*/  CS2R R124, SRZ ;  /* 0x00000000007c7805 */ /* 0x000fc4000001ff00 */
[----:B------:R-:W-:Y:S01]  /*1d10*/  CS2R R122, SRZ ;  /* 0x00000000007a7805 */ /* 0x000fe2000001ff00 */
[----:B------:R-:W5:Y:S04]  /*1d20*/  @P0 LDG.E R26, desc[UR8][R108.64] ;  /* 0x000000086c1a0981 */ /* 0x000f68000c1e1900 */
[----:B------:R0:W5:Y:S04]  /*1d30*/  @P0 LDG.E R28, desc[UR8][R110.64] ;  /* 0x000000086e1c0981 */ /* 0x000168000c1e1900 */
[----:B------:R1:W5:Y:S04]  /*1d40*/  @P5 LDG.E R129, desc[UR8][R80.64] ;  /* 0x0000000850815981 */ /* 0x000368000c1e1900 */
[----:B------:R1:W5:Y:S01]  /*1d50*/  @P5 LDG.E R126, desc[UR8][R78.64] ;  /* 0x000000084e7e5981 */ /* 0x000362000c1e1900 */
[----:B------:R-:W-:-:S13]  /*1d60*/  ISETP.NE.AND P5, PT, R116, RZ, PT ;  /* 0x000000ff7400720c */ /* 0x000fda0003fa5270 */
[----:B------:R1:W5:Y:S04]  /*1d70*/  @P5 LDG.E R124, desc[UR8][R76.64] ;  /* 0x000000084c7c5981 */ /* 0x000368000c1e1900 */
[----:B------:R1:W5:Y:S01]  /*1d80*/  @P5 LDG.E R123, desc[UR8][R74.64] ;  /* 0x000000084a7b5981 */ /* 0x000362000c1e1900 */
[----:B------:R-:W-:Y:S02]  /*1d90*/  ISETP.NE.AND P5, PT, R115, RZ, PT ;  /* 0x000000ff7300720c */ /* 0x000fe40003fa5270 */
[----:B------:R-:W-:Y:S02]  /*1da0*/  CS2R R120, SRZ ;  /* 0x0000000000787805 */ /* 0x000fe4000001ff00 */
[----:B------:R-:W-:-:S09]  /*1db0*/  CS2R R118, SRZ ;  /* 0x0000000000767805 */ /* 0x000fd2000001ff00 */
[----:B------:R1:W5:Y:S04]  /*1dc0*/  @P5 LDG.E R125, desc[UR8][R72.64] ;  /* 0x00000008487d5981 */ /* 0x000368000c1e1900 */
[----:B------:R1:W5:Y:S01]  /*1dd0*/  @P5 LDG.E R122, desc[UR8][R70.64] ;  /* 0x00000008467a5981 */ /* 0x000362000c1e1900 */
[----:B------:R-:W-:Y:S02]  /*1de0*/  ISETP.NE.AND P5, PT, R114, RZ, PT ;  /* 0x000000ff7200720c */ /* 0x000fe40003fa5270 */
[----:B------:R-:W-:Y:S02]  /*1df0*/  LOP3.LUT P6, RZ, R104, 0x2, RZ, 0xc0, !PT ;  /* 0x0000000268ff7812 */ /* 0x000fe400078cc0ff */
[----:B------:R-:W-:Y:S02]  /*1e00*/  MOV R130, 0x3f800000 ;  /* 0x3f80000000827802 */ /* 0x000fe40000000f00 */
[----:B------:R-:W-:-:S07]  /*1e10*/  CS2R R116, SRZ ;  /* 0x0000000000747805 */ /* 0x000fce000001ff00 */
[----:B------:R1:W5:Y:S04]  /*1e20*/  @P5 LDG.E R120, desc[UR8][R68.64] ;  /* 0x0000000844785981 */ /* 0x000368000c1e1900 */
[----:B------:R1:W5:Y:S01]  /*1e30*/  @P5 LDG.E R119, desc[UR8][R66.64] ;  /* 0x0000000842775981 */ /* 0x000362000c1e1900 */
[----:B------:R-:W-:Y:S02]  /*1e40*/  ISETP.NE.AND P5, PT, R105, RZ, PT ;  /* 0x000000ff6900720c */ /* 0x000fe40003fa5270 */
[----:B------:R-:W-:Y:S02]  /*1e50*/  CS2R R114, SRZ ;  /* 0x0000000000727805 */ /* 0x000fe4000001ff00 */
[----:B0-----:R-:W-:Y:S02]  /*1e60*/  CS2R R110, SRZ ;  /* 0x00000000006e7805 */ /* 0x001fe4000001ff00 */
[----:B------:R-:W-:-:S02]  /*1e70*/  CS2R R108, SRZ ;  /* 0x00000000006c7805 */ /* 0x000fc4000001ff00 */
[----:B------:R-:W-:Y:S01]  /*1e80*/  CS2R R106, SRZ ;  /* 0x00000000006a7805 */ /* 0x000fe2000001ff00 */
[----:B------:R1:W5:Y:S04]  /*1e90*/  @P6 LDG.E R116, desc[UR8][R60.64] ;  /* 0x000000083c746981 */ /* 0x000368000c1e1900 */
        /* <DEDUP_REMOVED lines=8> */
[----:B------:R1:W5:Y:S01]  /*1f20*/  @P1 LDG.E R106, desc[UR8][R38.64] ;  /* 0x00000008266a1981 */ /* 0x000362000c1e1900 */
[----:B--2---:R-:W-:-:S05]  /*1f30*/  FFMA.FTZ R113, -R36, R36, R37 ;  /* 0x0000002424717223 */ /* 0x004fca0000010125 */
[----:B------:R-:W-:-:S13]  /*1f40*/  FSETP.GTU.FTZ.AND P0, PT, R113, RZ, PT ;  /* 0x000000ff7100720b */ /* 0x000fda0003f1c000 */
[----:B------:R-:W0:Y:S02]  /*1f50*/  @P0 LDC R112, c[0x0][0x250] ;  /* 0x00009400ff700b82 */ /* 0x000e240000000800 */
[----:B0-----:R-:W-:-:S04]  /*1f60*/  @P0 FADD.FTZ R112, R113, R112 ;  /* 0x0000007071700221 */ /* 0x001fc80000010000 */
[----:B------:R0:W2:Y:S02]  /*1f70*/  @P0 MUFU.RSQ R130, R112 ;  /* 0x0000007000820308 */ /* 0x0000a40000001400 */
[----:B0-----:R-:W-:-:S06]  /*1f80*/  CS2R R112, SRZ ;  /* 0x0000000000707805 */ /* 0x001fcc000001ff00 */
[----:B------:R1:W5:Y:S04]  /*1f90*/  @P4 LDG.E R112, desc[UR8][R52.64] ;  /* 0x0000000834704981 */ /* 0x000368000c1e1900 */
[----:B------:R1:W5:Y:S01]  /*1fa0*/  @P3 LDG.E R113, desc[UR8][R48.64] ;  /* 0x0000000830713981 */ /* 0x000362000c1e1900 */
[----:B------:R-:W-:-:S13]  /*1fb0*/  LOP3.LUT P0, RZ, R104, 0x4, RZ, 0xc0, !PT ;  /* 0x0000000468ff7812 */ /* 0x000fda000780c0ff */
[----:B------:R1:W5:Y:S04]  /*1fc0*/  @P0 LDG.E R121, desc[UR8][R64.64] ;  /* 0x0000000840790981 */ /* 0x000368000c1e1900 */
[----:B------:R1:W5:Y:S01]  /*1fd0*/  @P0 LDG.E R118, desc[UR8][R62.64] ;  /* 0x000000083e760981 */ /* 0x000362000c1e1900 */
[----:B------:R-:W-:Y:S01]  /*1fe0*/  ISETP.GT.U32.AND P0, PT, R102, 0x17f, PT ;  /* 0x0000017f6600780c */ /* 0x000fe20003f04070 */
[----:B------:R-:W-:Y:S01]  /*1ff0*/  BSSY B0, `(.L_x_360) ;  /* 0x0000016000007945 */ /* 0x000fe20003800000 */
[----:B------:R-:W-:Y:S02]  /*2000*/  MOV R134, RZ ;  /* 0x000000ff00867202 */ /* 0x000fe40000000f00 */
[----:B------:R-:W-:Y:S02]  /*2010*/  MOV R105, RZ ;  /* 0x000000ff00697202 */ /* 0x000fe40000000f00 */
[----:B------:R-:W-:-:S02]  /*2020*/  MOV R37, RZ ;  /* 0x000000ff00257202 */ /* 0x000fc40000000f00 */
[----:B------:R-:W-:-:S05]  /*2030*/  MOV R132, RZ ;  /* 0x000000ff00847202 */ /* 0x000fca0000000f00 */
[----:B-12---:R-:W-:Y:S05]  /*2040*/  @P0 BRA `(.L_x_361) ;  /* 0x0000000000400947 */ /* 0x006fea0003800000 */
[----:B------:R-:W-:Y:S02]  /*2050*/  ISETP.NE.AND P0, PT, RZ, UR10, PT ;  /* 0x0000000aff007c0c */ /* 0x000fe4000bf05270 */
[----:B------:R-:W-:-:S04]  /*2060*/  IADD3 R43, R103, R140, RZ ;  /* 0x0000008c672b7210 */ /* 0x000fc80007ffe0ff */
[----:B------:R-:W-:-:S07]  /*2070*/  SHF.R.S32.HI R40, RZ, 0x1f, R43 ;  /* 0x0000001fff287819 */ /* 0x000fce000001142b */
[----:B------:R-:W0:Y:S02]  /*2080*/  @P0 LDC.64 R38, c[0x0][0x240] ;  /* 0x00009000ff260b82 */ /* 0x000e240000000a00 */
[----:B0-----:R-:W-:-:S04]  /*2090*/  @P0 LEA R38, P6, R43, R38, 0x1 ;  /* 0x000000262b260211 */ /* 0x001fc800078c08ff */
[----:B------:R-:W-:-:S05]  /*20a0*/  @P0 LEA.HI.X R39, R43, R39, R40, 0x1, P6 ;  /* 0x000000272b270211 */ /* 0x000fca00030f0c28 */
[----:B------:R-:W2:Y:S04]  /*20b0*/  @P0 LDG.E.U16 R41, desc[UR8][R38.64] ;  /* 0x0000000826290981 */ /* 0x000ea8000c1e1500 */
[----:B------:R-:W3:Y:S01]  /*20c0*/  @P0 LDG.E.U16 R40, desc[UR8][R38.64+0x2] ;  /* 0x0000020826280981 */ /* 0x000ee2000c1e1500 */
[----:B--2---:R-:W-:Y:S02]  /*20d0*/  @P0 SHF.L.U32 R105, R41, 0x10, RZ ;  /* 0x0000001029690819 */ /* 0x004fe400000006ff */
[----:B---3--:R-:W-:Y:S02]  /*20e0*/  @P0 SHF.L.U32 R37, R40, 0x10, RZ ;  /* 0x0000001028250819 */ /* 0x008fe400000006ff */
[----:B------:R-:W0:Y:S02]  /*20f0*/  LDC.64 R40, c[0x0][0x238] ;  /* 0x00008e00ff287b82 */ /* 0x000e240000000a00 */
[----:B0-----:R-:W-:-:S05]  /*2100*/  IMAD.WIDE R40, R43, 0x2, R40 ;  /* 0x000000022b287825 */ /* 0x001fca00078e0228 */
[----:B------:R-:W2:Y:S04]  /*2110*/  LDG.E.U16 R134, desc[UR8][R40.64] ;  /* 0x0000000828867981 */ /* 0x000ea8000c1e1500 */
[----:B------:R-:W3:Y:S01]  /*2120*/  LDG.E.U16 R132, desc[UR8][R40.64+0x2] ;  /* 0x0000020828847981 */ /* 0x000ee2000c1e1500 */
[----:B--2---:R-:W-:Y:S02]  /*2130*/  SHF.L.U32 R134, R134, 0x10, RZ ;  /* 0x0000001086867819 */ /* 0x004fe400000006ff */
[----:B---3--:R-:W-:-:S07]  /*2140*/  SHF.L.U32 R132, R132, 0x10, RZ ;  /* 0x0000001084847819 */ /* 0x008fce00000006ff */
.L_x_361:
[----:B------:R-:W-:Y:S05]  /*2150*/  BSYNC B0 ;  /* 0x0000000000007941 */ /* 0x000fea0003800000 */
.L_x_360:
[----:B------:R-:W-:Y:S02]  /*2160*/  ISETP.NE.AND P0, PT, RZ, UR10, PT ;  /* 0x0000000aff007c0c */ /* 0x000fe4000bf05270 */
[C---:B-----5:R-:W-:Y:S02]  /*2170*/  PRMT R38, R128.reuse, 0x7632, R38 ;  /* 0x0000763280267816 */ /* 0x060fe40000000026 */
[----:B------:R-:W-:Y:S02]  /*2180*/  SHF.L.U32 R39, R128, 0x10, RZ ;  /* 0x0000001080277819 */ /* 0x000fe400000006ff */
[----:B------:R-:W-:Y:S02]  /*2190*/  SHF.L.U32 R41, R38, 0x10, RZ ;  /* 0x0000001026297819 */ /* 0x000fe400000006ff */
[C---:B------:R-:W-:Y:S01]  /*21a0*/  SHF.L.U32 R43, R129.reuse, 0x10, RZ ;  /* 0x00000010812b7819 */ /* 0x040fe200000006ff */
[C---:B------:R-:W-:Y:S01]  /*21b0*/  FADD.FTZ R39, -R36.reuse, R39 ;  /* 0x0000002724277221 */ /* 0x040fe20000010100 */
[----:B------:R-:W-:Y:S01]  /*21c0*/  PRMT R40, R129, 0x7632, R40 ;  /* 0x0000763281287816 */ /* 0x000fe20000000028 */
[C---:B------:R-:W-:Y:S01]  /*21d0*/  FADD.FTZ R41, -R36.reuse, R41 ;  /* 0x0000002924297221 */ /* 0x040fe20000010100 */
[----:B------:R-:W-:Y:S01]  /*21e0*/  PRMT R133, R127, 0x7632, R133 ;  /* 0x000076327f857816 */ /* 0x000fe20000000085 */
[----:B------:R-:W-:Y:S01]  /*21f0*/  FADD.FTZ R49, -R36, R43 ;  /* 0x0000002b24317221 */ /* 0x000fe20000010100 */
[----:B------:R-:W-:Y:S01]  /*2200*/  PRMT R83, R126, 0x7632, R83 ;  /* 0x000076327e537816 */ /* 0x000fe20000000053 */
[----:B------:R-:W-:Y:S01]  /*2210*/  FMUL.FTZ R38, R41, R130 ;  /* 0x0000008229267220 */ /* 0x000fe20000410000 */
[----:B------:R-:W-:-:S02]  /*2220*/  LOP3.LUT R104, R104, 0xfffffeff, RZ, 0xc0, !PT ;  /* 0xfffffeff68687812 */ /* 0x000fc400078ec0ff */
[----:B------:R-:W-:Y:S01]  /*2230*/  SHF.L.U32 R47, R40, 0x10, RZ ;  /* 0x00000010282f7819 */ /* 0x000fe200000006ff */
[----:B------:R-:W-:Y:S01]  /*2240*/  FMUL.FTZ R40, R39, R130 ;  /* 0x0000008227287220 */ /* 0x000fe20000410000 */
        /* <DEDUP_REMOVED lines=24> */
.L_x_362:
        /* <DEDUP_REMOVED lines=26> */
.L_x_363:
[----:B------:R-:W-:Y:S01]  /*2570*/  PRMT R43, R124, 0x7632, R43 ;  /* 0x000076327c2b7816 */ /* 0x000fe2000000002b */
[----:B------:R-:W-:Y:S01]  /*2580*/  FFMA.FTZ R47, R38, R42, R41 ;  /* 0x0000002a262f7223 */ /* 0x000fe20000010029 */
[----:B------:R-:W-:Y:S01]  /*2590*/  SHF.L.U32 R45, R124, 0x10, RZ ;  /* 0x000000107c2d7819 */ /* 0x000fe200000006ff */
[----:B------:R-:W-:Y:S01]  /*25a0*/  FMUL.FTZ R41, R135, R134 ;  /* 0x0000008687297220 */ /* 0x000fe20000410000 */
[----:B------:R-:W-:Y:S01]  /*25b0*/  SHF.L.U32 R43, R43, 0x10, RZ ;  /* 0x000000102b2b7819 */ /* 0x000fe200000006ff */
[----:B------:R-:W-:Y:S01]  /*25c0*/  FADD.FTZ R42, R42, R39 ;  /* 0x000000272a2a7221 */ /* 0x000fe20000010000 */
[C---:B------:R-:W-:Y:S01]  /*25d0*/  PRMT R79, R123.reuse, 0x7632, R79 ;  /* 0x000076327b4f7816 */ /* 0x040fe2000000004f */
[----:B------:R-:W-:Y:S01]  /*25e0*/  FADD.FTZ R45, -R36, R45 ;  /* 0x0000002d242d7221 */ /* 0x000fe20000010100 */
[----:B------:R-:W-:Y:S01]  /*25f0*/  FFMA.FTZ R39, R144, R41, R47 ;  /* 0x0000002990277223 */ /* 0x000fe2000001002f */
[----:B------:R-:W-:Y:S01]  /*2600*/  FADD.FTZ R43, -R36, R43 ;  /* 0x0000002b242b7221 */ /* 0x000fe20000010100 */
[----:B------:R-:W-:Y:S01]  /*2610*/  FADD.FTZ R42, R42, R41 ;  /* 0x000000292a2a7221 */ /* 0x000fe20000010000 */
[----:B------:R-:W-:Y:S01]  /*2620*/  SHF.L.U32 R81, R123, 0x10, RZ ;  /* 0x000000107b517819 */ /* 0x000fe200000006ff */
[----:B------:R-:W-:Y:S01]  /*2630*/  FMUL.FTZ R140, R45, R130 ;  /* 0x000000822d8c7220 */ /* 0x000fe20000410000 */
        /* <DEDUP_REMOVED lines=23> */
.L_x_364:
        /* <DEDUP_REMOVED lines=11> */
[----:B------:R-:W-:Y:S01]  /*2860*/  FMUL.FTZ R80, R43, R130 ;  /* 0x000000822b507220 */ /* 0x000fe20000410000 */
        /* <DEDUP_REMOVED lines=22> */
.L_x_365:
        /* <DEDUP_REMOVED lines=36> */
.L_x_366:
        /* <DEDUP_REMOVED lines=34> */
.L_x_367:
        /* <DEDUP_REMOVED lines=36> */
.L_x_368:
        /* <DEDUP_REMOVED lines=34> */
.L_x_369:
        /* <DEDUP_REMOVED lines=36> */
.L_x_370:
[----:B------:R-:W-:Y:S01]  /*34d0*/  FFMA.FTZ R45, R62, R41, R39 ;  /* 0x000000293e2d7223 */ /* 0x000fe20000010027 */
[----:B------:R-:W-:Y:S01]  /*34e0*/  FMUL.FTZ R39, R57, R134 ;  /* 0x0000008639277220 */ /* 0x000fe20000410000 */
        /* <DEDUP_REMOVED lines=10> */
[----:B------:R-:W-:Y:S01]  /*3590*/  FMUL.FTZ R56, R43, R130 ;  /* 0x000000822b387220 */ /* 0x000fe20000410000 */
        /* <DEDUP_REMOVED lines=21> */
.L_x_371:
[----:B------:R-:W-:Y:S01]  /*36f0*/  PRMT R43, R108, 0x7632, R43 ;  /* 0x000076326c2b7816 */ /* 0x000fe2000000002b */
[----:B------:R-:W-:Y:S01]  /*3700*/  FFMA.FTZ R47, R58, R39, R41 ;  /* 0x000000273a2f7223 */ /* 0x000fe20000010029 */
[----:B------:R-:W-:Y:S01]  /*3710*/  FMUL.FTZ R41, R53, R134 ;  /* 0x0000008635297220 */ /* 0x000fe20000410000 */
[----:B------:R-:W-:Y:S01]  /*3720*/  SHF.L.U32 R45, R108, 0x10, RZ ;  /* 0x000000106c2d7819 */ /* 0x000fe200000006ff */
[----:B------:R-:W-:Y:S01]  /*3730*/  FADD.FTZ R42, R39, R42 ;  /* 0x0000002a272a7221 */ /* 0x000fe20000010000 */
[----:B------:R-:W-:Y:S01]  /*3740*/  SHF.L.U32 R43, R43, 0x10, RZ ;  /* 0x000000102b2b7819 */ /* 0x000fe200000006ff */
[--C-:B------:R-:W-:Y:S01]  /*3750*/  FFMA.FTZ R39, R56, R41, R47.reuse ;  /* 0x0000002938277223 */ /* 0x100fe2000001002f */
[C---:B------:R-:W-:Y:S01]  /*3760*/  PRMT R47, R107.reuse, 0x7632, R47 ;  /* 0x000076326b2f7816 */ /* 0x040fe2000000002f */
[----:B------:R-:W-:Y:S01]  /*3770*/  FADD.FTZ R45, -R36, R45 ;  /* 0x0000002d242d7221 */ /* 0x000fe20000010100 */
[----:B------:R-:W-:Y:S01]  /*3780*/  FADD.FTZ R42, R42, R41 ;  /* 0x000000292a2a7221 */ /* 0x000fe20000010000 */
[----:B------:R-:W-:Y:S01]  /*3790*/  FADD.FTZ R43, -R36, R43 ;  /* 0x0000002b242b7221 */ /* 0x000fe20000010100 */
        /* <DEDUP_REMOVED lines=25> */
.L_x_372:
        /* <DEDUP_REMOVED lines=34> */
.L_x_373:
        /* <DEDUP_REMOVED lines=8> */
[----:B------:R-:W-:Y:S01]  /*3bd0*/  FADD.FTZ R145, R42, R145 ;  /* 0x000000912a917221 */ /* 0x000fe20000010000 */
[----:B------:R-:W-:Y:S01]  /*3be0*/  PRMT R42, R18, 0x7632, R42 ;  /* 0x00007632122a7816 */ /* 0x000fe2000000002a */
[C---:B------:R-:W-:Y:S01]  /*3bf0*/  FADD.FTZ R147, -R36.reuse, R147 ;  /* 0x0000009324937221 */ /* 0x040fe20000010100 */
[----:B------:R-:W-:Y:S01]  /*3c00*/  FADD.FTZ R149, -R36, R39 ;  /* 0x0000002724957221 */ /* 0x000fe20000010100 */
[----:B------:R-:W-:-:S02]  /*3c10*/  SHF.L.U32 R41, R18, 0x10, RZ ;  /* 0x0000001012297819 */ /* 0x000fc400000006ff */
[----:B------:R-:W-:Y:S01]  /*3c20*/  SHF.L.U32 R39, R42, 0x10, RZ ;  /* 0x000000102a277819 */ /* 0x000fe200000006ff */
[-C--:B------:R-:W-:Y:S01]  /*3c30*/  FMUL.FTZ R44, R147, R130.reuse ;  /* 0x00000082932c7220 */ /* 0x080fe20000410000 */
[----:B------:R-:W-:Y:S01]  /*3c40*/  PRMT R146, R30, 0x7632, R146 ;  /* 0x000076321e927816 */ /* 0x000fe20000000092 */
        /* <DEDUP_REMOVED lines=20> */
.L_x_374:
[----:B------:R-:W-:Y:S01]  /*3d90*/  FFMA.FTZ R147, R46, R148, R143 ;  /* 0x000000942e937223 */ /* 0x000fe2000001008f */
[----:B------:R-:W-:Y:S01]  /*3da0*/  FADD.FTZ R148, R148, R145 ;  /* 0x0000009194947221 */ /* 0x000fe20000010000 */
[----:B------:R-:W-:Y:S01]  /*3db0*/  SHF.L.U32 R143, R30, 0x10, RZ ;  /* 0x000000101e8f7819 */ /* 0x000fe200000006ff */
[----:B------:R-:W-:Y:S01]  /*3dc0*/  FMUL.FTZ R149, R41, R134 ;  /* 0x0000008629957220 */ /* 0x000fe20000410000 */
[----:B------:R-:W-:Y:S01]  /*3dd0*/  SHF.L.U32 R145, R146, 0x10, RZ ;  /* 0x0000001092917819 */ /* 0x000fe200000006ff */
[----:B------:R-:W-:Y:S01]  /*3de0*/  FMUL.FTZ R150, R39, R132 ;  /* 0x0000008427967220 */ /* 0x000fe20000410000 */
[----:B------:R-:W-:Y:S01]  /*3df0*/  PRMT R146, R20, 0x7632, R146 ;  /* 0x0000763214927816 */ /* 0x000fe20000000092 */
[----:B------:R-:W-:Y:S01]  /*3e00*/  FADD.FTZ R151, -R36, R143 ;  /* 0x0000008f24977221 */ /* 0x000fe20000010100 */
[----:B------:R-:W-:Y:S01]  /*3e10*/  FFMA.FTZ R147, R44, R149, R147 ;  /* 0x000000952c937223 */ /* 0x000fe20000010093 */
[----:B------:R-:W-:Y:S01]  /*3e20*/  FADD.FTZ R153, -R36, R145 ;  /* 0x0000009124997221 */ /* 0x000fe20000010100 */
[----:B------:R-:W-:Y:S01]  /*3e30*/  FADD.FTZ R149, R148, R149 ;  /* 0x0000009594957221 */ /* 0x000fe20000010000 */
        /* <DEDUP_REMOVED lines=23> */
.L_x_375:
        /* <DEDUP_REMOVED lines=37> */
.L_x_376:
[----:B------:R-:W-:-:S04]  /*4200*/  FMUL.FTZ R154, R149, R134 ;  /* 0x00000086959a7220 */ /* 0x000fc80000410000 */
[----:B------:R-:W-:Y:S01]  /*4210*/  FFMA.FTZ R151, R152, R154, R151 ;  /* 0x0000009a98977223 */ /* 0x000fe20000010097 */
[----:B------:R-:W-:Y:S01]  /*4220*/  FADD.FTZ R155, R153, R154 ;  /* 0x0000009a999b7221 */ /* 0x000fe20000010000 */
[----:B------:R-:W-:-:S04]  /*4230*/  FMUL.FTZ R154, R147, R132 ;  /* 0x00000084939a7220 */ /* 0x000fc80000410000 */
[--C-:B------:R-:W-:Y:S01]  /*4240*/  FFMA.FTZ R153, R150, R154, R151.reuse ;  /* 0x0000009a96997223 */ /* 0x100fe20000010097 */
[----:B------:R-:W-:Y:S01]  /*4250*/  PRMT R151, R26, 0x7632, R151 ;  /* 0x000076321a977816 */ /* 0x000fe20000000097 */
[----:B------:R-:W-:Y:S01]  /*4260*/  FADD.FTZ R154, R154, R155 ;  /* 0x0000009b9a9a7221 */ /* 0x000fe20000010000 */
[----:B------:R-:W-:Y:S02]  /*4270*/  SHF.L.U32 R155, R26, 0x10, RZ ;  /* 0x000000101a9b7819 */ /* 0x000fe400000006ff */
[----:B------:R-:W-:-:S03]  /*4280*/  SHF.L.U32 R151, R151, 0x10, RZ ;  /* 0x0000001097977819 */ /* 0x000fc600000006ff */
[--C-:B------:R-:W-:Y:S01]  /*4290*/  FADD.FTZ R157, -R36, R155.reuse ;  /* 0x0000009b249d7221 */ /* 0x100fe20000010100 */
[----:B------:R-:W-:Y:S01]  /*42a0*/  PRMT R155, R28, 0x7632, R155 ;  /* 0x000076321c9b7816 */ /* 0x000fe2000000009b */
[----:B------:R-:W-:Y:S02]  /*42b0*/  FADD.FTZ R159, -R36, R151 ;  /* 0x00000097249f7221 */ /* 0x000fe40000010100 */
[-C--:B------:R-:W-:Y:S01]  /*42c0*/  FMUL.FTZ R156, R157, R130.reuse ;  /* 0x000000829d9c7220 */ /* 0x080fe20000410000 */
[----:B------:R-:W-:Y:S01]  /*42d0*/  SHF.L.U32 R151, R155, 0x10, RZ ;  /* 0x000000109b977819 */ /* 0x000fe200000006ff */
[----:B------:R-:W-:Y:S01]  /*42e0*/  FMUL.FTZ R158, R159, R130 ;  /* 0x000000829f9e7220 */ /* 0x000fe20000410000 */
        /* <DEDUP_REMOVED lines=20> */
.L_x_377:
[----:B------:R-:W-:Y:S01]  /*4430*/  FMUL.FTZ R157, R155, R134 ;  /* 0x000000869b9d7220 */ /* 0x000fe20000410000 */
[----:B------:R-:W-:Y:S01]  /*4440*/  ISETP.GT.AND P0, PT, R4, 0x1e, PT ;  /* 0x0000001e0400780c */ /* 0x000fe20003f04270 */
[----:B------:R-:W0:Y:S01]  /*4450*/  S2UR UR11, SR_CgaCtaId ;  /* 0x00000000000b79c3 */ /* 0x000e220000008800 */
[----:B------:R-:W-:Y:S01]  /*4460*/  UMOV UR6, 0x400 ;  /* 0x0000040000067882 */ /* 0x000fe20000000000 */
[----:B------:R-:W-:Y:S01]  /*4470*/  FFMA.FTZ R153, R156, R157, R153 ;  /* 0x0000009d9c997223 */ /* 0x000fe20000010099 */
[----:B------:R-:W-:Y:S01]  /*4480*/  FADD.FTZ R157, R154, R157 ;  /* 0x0000009d9a9d7221 */ /* 0x000fe20000010000 */
        /* <DEDUP_REMOVED lines=10> */
[----:B--2---:R-:W-:Y:S01]  /*4530*/  @!P0 FADD.FTZ R154, R154, R157 ;  /* 0x0000009d9a9a8221 */ /* 0x004fe20000010000 */
[----:B------:R-:W-:-:S03]  /*4540*/  ISETP.GT.AND P0, PT, R4, 0x1d, PT ;  /* 0x0000001d0400780c */ /* 0x000fc60003f04270 */
[----:B------:R-:W0:Y:S04]  /*4550*/  SHFL.DOWN PT, R160, R153, 0x2, 0x1f ;  /* 0x08401f0099a07f89 */ /* 0x000e2800000e0000 */
[----:B------:R-:W1:Y:S06]  /*4560*/  SHFL.DOWN PT, R157, R154, 0x2, 0x1f ;  /* 0x08401f009a9d7f89 */ /* 0x000e6c00000e0000 */
[----:B0-----:R-:W-:Y:S01]  /*4570*/  @!P0 FADD.FTZ R153, R153, R160 ;  /* 0x000000a099998221 */ /* 0x001fe20000010000 */
[----:B-1----:R-:W-:Y:S01]  /*4580*/  @!P0 FADD.FTZ R154, R154, R157 ;  /* 0x0000009d9a9a8221 */ /* 0x002fe20000010000 */
        /* <DEDUP_REMOVED lines=15> */
[----:B------:R-:W-:Y:S01]  /*4680*/  FFMA.FTZ R157, R40, R141, RZ ;  /* 0x0000008d289d7223 */ /* 0x000fe200000100ff */
[----:B------:R-:W-:Y:S01]  /*4690*/  FADD.FTZ R40, RZ, R141 ;  /* 0x0000008dff287221 */ /* 0x000fe20000010000 */
[----:B------:R-:W-:-:S02]  /*46a0*/  ISETP.NE.AND P0, PT, R4, RZ, PT ;  /* 0x000000ff0400720c */ /* 0x000fc40003f05270 */
[----:B------:R-:W-:Y:S01]  /*46b0*/  FFMA.FTZ R157, R144, R135, R157 ;  /* 0x00000087909d7223 */ /* 0x000fe2000001009d */
[----:B------:R-:W-:Y:S01]  /*46c0*/  FADD.FTZ R40, R40, R135 ;  /* 0x0000008728287221 */ /* 0x000fe20000010000 */
[----:B------:R-:W-:Y:S01]  /*46d0*/  FFMA.FTZ R135, R38, R133, RZ ;  /* 0x0000008526877223 */ /* 0x000fe200000100ff */
[----:B------:R-:W-:Y:S01]  /*46e0*/  FADD.FTZ R38, RZ, R133 ;  /* 0x00000085ff267221 */ /* 0x000fe20000010000 */
        /* <DEDUP_REMOVED lines=58> */
[----:B------:R-:W-:Y:S01]  /*4a90*/  FFMA.FTZ R65, R158, R151, R135 ;  /* 0x000000979e417223 */ /* 0x000fe20000010087 */
[----:B------:R-:W-:Y:S01]  /*4aa0*/  FADD.FTZ R67, R38, R151 ;  /* 0x0000009726437221 */ /* 0x000fe20000010000 */
[----:B------:R-:W-:-:S02]  /*4ab0*/  MOV R38, R153 ;  /* 0x0000009900267202 */ /* 0x000fc40000000f00 */
[----:B------:R-:W-:Y:S02]  /*4ac0*/  MOV R39, R154 ;  /* 0x0000009a00277202 */ /* 0x000fe40000000f00 */
        /* <DEDUP_REMOVED lines=34> */
.L_x_379:
[----:B------:R-:W-:Y:S05]  /*4cf0*/  BSYNC B0 ;  /* 0x0000000000007941 */ /* 0x000fea0003800000 */
.L_x_378:
        /* <DEDUP_REMOVED lines=161> */
.L_x_381:
[----:B------:R-:W-:Y:S05]  /*5710*/  BSYNC B0 ;  /* 0x0000000000007941 */ /* 0x000fea0003800000 */
.L_x_380:
        /* <DEDUP_REMOVED lines=16> */
.L_x_383:
[----:B------:R-:W-:Y:S05]  /*5820*/  BSYNC B0 ;  /* 0x0000000000007941 */ /* 0x000fea0003800000 */
.L_x_382:
        /* <DEDUP_REMOVED lines=63> */
.L_x_386:
[----:B-1----:R-:W2:Y:S04]  /*5c20*/  LDG.E.STRONG.GPU R74, desc[UR8][R40.64] ;  /* 0x00000008284a7981 */ /* 0x002ea8000c1ef900 */
[----:B--2---:R-:W-:Y:S01]  /*5c30*/  CCTL.IVALL ;  /* 0x00000000ff00798f */ /* 0x004fe20002000000 */
[----:B------:R-:W-:Y:S05]  /*5c40*/  YIELD ;  /* 0x0000000000007946 */ /* 0x000fea0003800000 */
[----:B------:R-:W-:-:S13]  /*5c50*/  ISETP.NE.AND P6, PT, R74, R81, PT ;  /* 0x000000514a00720c */ /* 0x000fda0003fc5270 */
[----:B------:R-:W-:Y:S05]  /*5c60*/  @P6 BRA `(.L_x_386) ;  /* 0xfffffffc00ec6947 */ /* 0x000fea000383ffff */
.L_x_385:
        /* <DEDUP_REMOVED lines=22> */
.L_x_390:
        /* <DEDUP_REMOVED lines=115> */
.L_x_389:
        /* <DEDUP_REMOVED lines=63> */
.L_x_391:
[----:B------:R-:W-:-:S04]  /*68f0*/  LOP3.LUT P6, RZ, R104, 0x1, RZ, 0xc0, !PT ;  /* 0x0000000168ff7812 */ /* 0x000fc800078cc0ff */
[----:B------:R-:W-:-:S13]  /*6900*/  ISETP.NE.OR P6, PT, R74, RZ, P6 ;  /* 0x000000ff4a00720c */ /* 0x000fda00037c5670 */
[----:B------:R-:W-:Y:S05]  /*6910*/  @!P6 BRA `(.L_x_387) ;  /* 0x00000000007ce947 */ /* 0x000fea0003800000 */
.L_x_388:
        /* <DEDUP_REMOVED lines=31> */
.L_x_387:
        /* <DEDUP_REMOVED lines=10> */
.L_x_393:
[----:B------:R-:W-:Y:S05]  /*6bb0*/  BSYNC B0 ;  /* 0x0000000000007941 */ /* 0x000fea0003800000 */
.L_x_392:
        /* <DEDUP_REMOVED lines=17> */
.L_x_384:
[----:B------:R-:W0:Y:S01]  /*6cd0*/  S2UR UR6, SR_CgaCtaId ;  /* 0x00000000000679c3 */ /* 0x000e220000008800 */
[----:B------:R-:W-:Y:S01]  /*6ce0*/  UMOV UR5, 0x400 ;  /* 0x0000040000057882 */ /* 0x000fe20000000000 */
[----:B------:R-:W-:Y:S01]  /*6cf0*/  ISETP.NE.AND P6, PT, RZ, UR10, PT ;  /* 0x0000000aff007c0c */ /* 0x000fe2000bfc5270 */
[----:B-1----:R-:W-:Y:S01]  /*6d00*/  IMAD.WIDE.U32 R74, R102, -0x55555555, RZ ;  /* 0xaaaaaaab664a7825 */ /* 0x002fe200078e00ff */
[----:B------:R-:W-:Y:S02]  /*6d10*/  SHF.L.U32 R81, R128, 0x10, RZ ;  /* 0x0000001080517819 */ /* 0x000fe400000006ff */
[----:B------:R-:W-:Y:S02]  /*6d20*/  SHF.L.U32 R79, R42, 0x10, RZ ;  /* 0x000000102a4f7819 */ /* 0x000fe400000006ff */
[----:B------:R-:W1:Y:S01]  /*6d30*/  LDC R76, c[0x0][0x2ac] ;  /* 0x0000ab00ff4c7b82 */ /* 0x000e620000000800 */
[----:B------:R-:W-:Y:S02]  /*6d40*/  SHF.R.U32.HI R75, RZ, 0x3, R75 ;  /* 0x00000003ff4b7819 */ /* 0x000fe4000001164b */
[----:B------:R-:W-:Y:S01]  /*6d50*/  FADD.FTZ R79, -R36, R79 ;  /* 0x0000004f244f7221 */ /* 0x000fe20000010100 */
[----:B------:R-:W-:-:S02]  /*6d60*/  SHF.L.U32 R127, R127, 0x10, RZ ;  /* 0x000000107f7f7819 */ /* 0x000fc400000006ff */
[----:B------:R-:W-:Y:S01]  /*6d70*/  SHF.L.U32 R43, R43, 0x10, RZ ;  /* 0x000000102b2b7819 */ /* 0x000fe200000006ff */
[----:B------:R-:W-:Y:S01]  /*6d80*/  FMUL.FTZ R82, R79, R130 ;  /* 0x000000824f527220 */ /* 0x000fe20000410000 */
[----:B------:R-:W-:Y:S01]  /*6d90*/  SHF.L.U32 R129, R129, 0x10, RZ ;  /* 0x0000001081817819 */ /* 0x000fe200000006ff */
[----:B0-----:R-:W-:-:S09]  /*6da0*/  ULEA UR5, UR6, UR5, 0x18 ;  /* 0x0000000506057291 */ /* 0x001fd2000f8ec03f */
[----:B------:R0:W-:Y:S01]  /*6db0*/  @!P0 STS.64 [UR5+0x78], R38 ;  /* 0x00007826ff008988 */ /* 0x0001e20008000a05 */
[----:B------:R-:W-:Y:S01]  /*6dc0*/  BAR.SYNC.DEFER_BLOCKING 0x0 ;  /* 0x0000000000007b1d */ /* 0x000fe20000010000 */
[----:B0-----:R-:W-:Y:S01]  /*6dd0*/  FADD.FTZ R39, -R36, R81 ;  /* 0x0000005124277221 */ /* 0x001fe20000010100 */
[----:B------:R-:W-:-:S03]  /*6de0*/  SHF.L.U32 R81, R73, 0x10, RZ ;  /* 0x0000001049517819 */ /* 0x000fc600000006ff */
[----:B------:R-:W-:Y:S01]  /*6df0*/  FMUL.FTZ R128, R39, R130 ;  /* 0x0000008227807220 */ /* 0x000fe20000410000 */
        /* <DEDUP_REMOVED lines=23> */
.L_x_394:
[----:B------:R-:W-:Y:S01]  /*6f70*/  LOP3.LUT P0, RZ, R104, 0x80, RZ, 0xc0, !PT ;  /* 0x0000008068ff7812 */ /* 0x000fe2000780c0ff */
[----:B------:R-:W-:-:S12]  /*6f80*/  BSSY B0, `(.L_x_395) ;  /* 0x0000014000007945 */ /* 0x000fd80003800000 */
        /* <DEDUP_REMOVED lines=10> */
[----:B------:R-:W-:Y:S02]  /*7030*/  IADD3 R41, R39, R41, RZ ;  /* 0x0000002927297210 */ /* 0x000fe40007ffe0ff */
[----:B------:R-:W-:-:S04]  /*7040*/  LEA R40, P0, R38, UR12, 0x1 ;  /* 0x0000000c26287c11 */ /* 0x000fc8000f8008ff */
[----:B------:R-:W-:Y:S01]  /*7050*/  LEA.HI.X R41, R38, UR13, R41, 0x1, P0 ;  /* 0x0000000d26297c11 */ /* 0x000fe200080f0c29 */
[----:B------:R-:W-:-:S04]  /*7060*/  FFMA.FTZ R38, R42, R128, R77 ;  /* 0x000000802a267223 */ /* 0x000fc8000001004d */
[----:B------:R-:W-:Y:S01]  /*7070*/  FFMA.FTZ R127, R127, R134, -R38 ;  /* 0x000000867f7f7223 */ /* 0x000fe20000010826 */
[----:B------:R-:W-:-:S03]  /*7080*/  FMUL.FTZ R38, R43, R130 ;  /* 0x000000822b267220 */ /* 0x000fc60000410000 */
[----:B------:R-:W-:-:S05]  /*7090*/  FMUL.FTZ R39, R127, R130 ;  /* 0x000000827f277220 */ /* 0x000fca0000410000 */
[----:B------:R-:W-:-:S05]  /*70a0*/  F2FP.BF16.F32.PACK_AB R39, R38, R39 ;  /* 0x000000272627723e */ /* 0x000fca00000010ff */
[----:B------:R0:W-:Y:S02]  /*70b0*/  STG.E desc[UR8][R40.64], R39 ;  /* 0x0000002728007986 */ /* 0x0001e4000c101908 */
.L_x_396:
[----:B------:R-:W-:Y:S05]  /*70c0*/  BSYNC B0 ;  /* 0x0000000000007941 */ /* 0x000fea0003800000 */
.L_x_395:
        /* <DEDUP_REMOVED lines=28> */
.L_x_397:
[----:B------:R-:W-:Y:S01]  /*7290*/  LOP3.LUT P0, RZ, R104, 0x40, RZ, 0xc0, !PT ;  /* 0x0000004068ff7812 */ /* 0x000fe2000780c0ff */
[----:B------:R-:W-:-:S12]  /*72a0*/  BSSY B0, `(.L_x_398) ;  /* 0x0000014000007945 */ /* 0x000fd80003800000 */
[----:B------:R-:W-:Y:S05]  /*72b0*/  @!P0 BRA `(.L_x_399) ;  /* 0x0000000000488947 */ /* 0x000fea0003800000 */
[----:B------:R-:W-:Y:S01]  /*72c0*/  ULDC.64 UR12, c[0x0][0x288] ;  /* 0x0000a200000c7ab9 */ /* 0x000fe20000000a00 */
[----:B------:R-:W-:Y:S01]  /*72d0*/  MOV R38, R136 ;  /* 0x0000008800267202 */ /* 0x000fe20000000f00 */
[----:B0-----:R-:W-:Y:S01]  /*72e0*/  IMAD R40, R5, UR12, RZ ;  /* 0x0000000c05287c24 */ /* 0x001fe2000f8e02ff */
        /* <DEDUP_REMOVED lines=15> */
.L_x_399:
[----:B------:R-:W-:Y:S05]  /*73e0*/  BSYNC B0 ;  /* 0x0000000000007941 */ /* 0x000fea0003800000 */
.L_x_398:
        /* <DEDUP_REMOVED lines=10> */
[----:B------:R-:W-:Y:S01]  /*7490*/  FFMA.FTZ R38, R80, R134, R105 ;  /* 0x0000008650267223 */ /* 0x000fe20000010069 */
[----:B01----:R-:W-:-:S03]  /*74a0*/  FFMA.FTZ R39, R78, R132, R37 ;  /* 0x000000844e277223 */ /* 0x003fc60000010025 */
        /* <DEDUP_REMOVED lines=16> */
.L_x_400:
[----:B------:R-:W-:Y:S01]  /*75b0*/  LOP3.LUT P0, RZ, R104, 0x20, RZ, 0xc0, !PT ;  /* 0x0000002068ff7812 */ /* 0x000fe2000780c0ff */
[----:B------:R-:W-:-:S12]  /*75c0*/  BSSY B0, `(.L_x_401) ;  /* 0x0000014000007945 */ /* 0x000fd80003800000 */
[----:B------:R-:W-:Y:S05]  /*75d0*/  @!P0 BRA `(.L_x_402) ;  /* 0x0000000000488947 */ /* 0x000fea0003800000 */
[----:B------:R-:W-:Y:S01]  /*75e0*/  ULDC.64 UR12, c[0x0][0x288] ;  /* 0x0000a200000c7ab9 */ /* 0x000fe20000000a00 */
[----:B------:R-:W-:Y:S01]  /*75f0*/  MOV R38, R136 ;  /* 0x0000008800267202 */ /* 0x000fe20000000f00 */
[----:B01----:R-:W-:Y:S01]  /*7600*/  IMAD R41, R7, UR12, RZ ;  /* 0x0000000c07297c24 */ /* 0x003fe2000f8e02ff */
        /* <DEDUP_REMOVED lines=15> */
.L_x_402:
[----:B------:R-:W-:Y:S05]  /*7700*/  BSYNC B0 ;  /* 0x0000000000007941 */ /* 0x000fea0003800000 */
.L_x_401:
        /* <DEDUP_REMOVED lines=28> */
.L_x_403:
[----:B------:R-:W-:Y:S01]  /*78d0*/  LOP3.LUT P0, RZ, R104, 0x10, RZ, 0xc0, !PT ;  /* 0x0000001068ff7812 */ /* 0x000fe2000780c0ff */
[----:B------:R-:W-:-:S12]  /*78e0*/  BSSY B0, `(.L_x_404) ;  /* 0x0000014000007945 */ /* 0x000fd80003800000 */
[----:B------:R-:W-:Y:S05]  /*78f0*/  @!P0 BRA `(.L_x_405) ;  /* 0x0000000000488947 */ /* 0x000fea0003800000 */
[----:B------:R-:W-:Y:S01]  /*7900*/  ULDC.64 UR12, c[0x0][0x288] ;  /* 0x0000a200000c7ab9 */ /* 0x000fe20000000a00 */
[----:B------:R-:W-:Y:S01]  /*7910*/  MOV R38, R136 ;  /* 0x0000008800267202 */ /* 0x000fe20000000f00 */
[----:B012---:R-:W-:Y:S01]  /*7920*/  IMAD R40, R9, UR12, RZ ;  /* 0x0000000c09287c24 */ /* 0x007fe2000f8e02ff */
        /* <DEDUP_REMOVED lines=15> */
.L_x_405:
[----:B------:R-:W-:Y:S05]  /*7a20*/  BSYNC B0 ;  /* 0x0000000000007941 */ /* 0x000fea0003800000 */
.L_x_404:
        /* <DEDUP_REMOVED lines=28> */
.L_x_406:
[----:B------:R-:W-:Y:S01]  /*7bf0*/  LOP3.LUT P0, RZ, R104, 0x8, RZ, 0xc0, !PT ;  /* 0x0000000868ff7812 */ /* 0x000fe2000780c0ff */
[----:B------:R-:W-:-:S12]  /*7c00*/  BSSY B0, `(.L_x_407) ;  /* 0x0000014000007945 */ /* 0x000fd80003800000 */
[----:B------:R-:W-:Y:S05]  /*7c10*/  @!P0 BRA `(.L_x_408) ;  /* 0x0000000000488947 */ /* 0x000fea0003800000 */
[----:B------:R-:W-:Y:S01]  /*7c20*/  ULDC.64 UR12, c[0x0][0x288] ;  /* 0x0000a200000c7ab9 */ /* 0x000fe20000000a00 */
[----:B------:R-:W-:Y:S01]  /*7c30*/  MOV R38, R136 ;  /* 0x0000008800267202 */ /* 0x000fe20000000f00 */
[----:B0123--:R-:W-:Y:S01]  /*7c40*/  IMAD R41, R11, UR12, RZ ;  /* 0x0000000c0b297c24 */ /* 0x00ffe2000f8e02ff */
        /* <DEDUP_REMOVED lines=15> */
.L_x_408:
[----:B------:R-:W-:Y:S05]  /*7d40*/  BSYNC B0 ;  /* 0x0000000000007941 */ /* 0x000fea0003800000 */
.L_x_407:
        /* <DEDUP_REMOVED lines=28> */
.L_x_409:
[----:B------:R-:W-:Y:S01]  /*7f10*/  LOP3.LUT P0, RZ, R104, 0x4, RZ, 0xc0, !PT ;  /* 0x0000000468ff7812 */ /* 0x000fe2000780c0ff */
[----:B------:R-:W-:-:S12]  /*7f20*/  BSSY B0, `(.L_x_410) ;  /* 0x0000014000007945 */ /* 0x000fd80003800000 */
[----:B------:R-:W-:Y:S05]  /*7f30*/  @!P0 BRA `(.L_x_411) ;  /* 0x0000000000488947 */ /* 0x000fea0003800000 */
[----:B------:R-:W-:Y:S01]  /*7f40*/  ULDC.64 UR12, c[0x0][0x288] ;  /* 0x0000a200000c7ab9 */ /* 0x000fe20000000a00 */
[----:B------:R-:W-:Y:S01]  /*7f50*/  MOV R38, R136 ;  /* 0x0000008800267202 */ /* 0x000fe20000000f00 */
[----:B01234-:R-:W-:Y:S01]  /*7f60*/  IMAD R40, R13, UR12, RZ ;  /* 0x0000000c0d287c24 */ /* 0x01ffe2000f8e02ff */
        /* <DEDUP_REMOVED lines=15> */
.L_x_411:
[----:B------:R-:W-:Y:S05]  /*8060*/  BSYNC B0 ;  /* 0x0000000000007941 */ /* 0x000fea0003800000 */
.L_x_410:
        /* <DEDUP_REMOVED lines=11> */
[----:B01234-:R-:W-:-:S03]  /*8120*/  FFMA.FTZ R39, R68, R132, R37 ;  /* 0x0000008444277223 */ /* 0x01ffc60000010025 */
        /* <DEDUP_REMOVED lines=16> */
.L_x_412:
        /* <DEDUP_REMOVED lines=21> */
.L_x_414:
[----:B------:R-:W-:Y:S05]  /*8380*/  BSYNC B0 ;  /* 0x0000000000007941 */ /* 0x000fea0003800000 */
.L_x_413:
        /* <DEDUP_REMOVED lines=28> */
.L_x_415:
[----:B------:R-:W-:Y:S04]  /*8550*/  BSSY B0, `(.L_x_416) ;  /* 0x0000014000007945 */ /* 0x000fe80003800000 */
        /* <DEDUP_REMOVED lines=19> */
.L_x_417:
[----:B------:R-:W-:Y:S05]  /*8690*/  BSYNC B0 ;  /* 0x0000000000007941 */ /* 0x000fea0003800000 */
.L_x_416:
        /* <DEDUP_REMOVED lines=27> */
.L_x_418:
        /* <DEDUP_REMOVED lines=20> */
.L_x_420:
[----:B------:R-:W-:Y:S05]  /*8990*/  BSYNC B0 ;  /* 0x0000000000007941 */ /* 0x000fea0003800000 */
.L_x_419:
        /* <DEDUP_REMOVED lines=27> */
.L_x_421:
        /* <DEDUP_REMOVED lines=20> */
.L_x_423:
[----:B------:R-:W-:Y:S05]  /*8c90*/  BSYNC B0 ;  /* 0x0000000000007941 */ /* 0x000fea0003800000 */
.L_x_422:
        /* <DEDUP_REMOVED lines=27> */
.L_x_424:
[----:B------:R-:W-:Y:S04]  /*8e50*/  BSSY B0, `(.L_x_425) ;  /* 0x0000014000007945 */ /* 0x000fe80003800000 */
[----:B------:R-:W-:Y:S05]  /*8e60*/  @!P2 BRA `(.L_x_426) ;  /* 0x000000000048a947 */ /* 0x000fea0003800000 */
[----:B------:R-:W-:Y:S01]  /*8e70*/  ULDC.64 UR12, c[0x0][0x288] ;  /* 0x0000a200000c7ab9 */ /* 0x000fe20000000a00 */
[----:B01234-:R-:W-:Y:S01]  /*8e80*/  MOV R40, R136 ;  /* 0x0000008800287202 */ /* 0x01ffe20000000f00 */
        /* <DEDUP_REMOVED lines=16> */
.L_x_426:
[----:B------:R-:W-:Y:S05]  /*8f90*/  BSYNC B0 ;  /* 0x0000000000007941 */ /* 0x000fea0003800000 */
.L_x_425:
        /* <DEDUP_REMOVED lines=27> */
.L_x_427:
[----:B------:R-:W-:Y:S04]  /*9150*/  BSSY B0, `(.L_x_428) ;  /* 0x0000014000007945 */ /* 0x000fe80003800000 */
[----:B------:R-:W-:Y:S05]  /*9160*/  @!P1 BRA `(.L_x_429) ;  /* 0x0000000000489947 */ /* 0x000fea0003800000 */
[----:B------:R-:W-:Y:S01]  /*9170*/  ULDC.64 UR12, c[0x0][0x288] ;  /* 0x0000a200000c7ab9 */ /* 0x000fe20000000a00 */
[----:B01234-:R-:W-:Y:S01]  /*9180*/  MOV R40, R136 ;  /* 0x0000008800287202 */ /* 0x01ffe20000000f00 */
[----:B------:R-:W-:Y:S01]  /*9190*/  IMAD R16, R25, UR12, RZ ;  /* 0x0000000c19107c24 */ /* 0x000fe2000f8e02ff */
[----:B------:R-:W-:-:S03]  /*91a0*/  MOV R41, R139 ;  /* 0x0000008b00297202 */ /* 0x000fc60000000f00 */
[C---:B------:R-:W-:Y:S02]  /*91b0*/  IMAD R39, R89.reuse, UR13, R16 ;  /* 0x0000000d59277c24 */ /* 0x040fe4000f8e0210 */
[----:B------:R-:W-:Y:S01]  /*91c0*/  FFMA.FTZ R16, R42, R56, R77 ;  /* 0x000000382a107223 */ /* 0x000fe2000001004d */
[----:B------:R-:W-:Y:S01]  /*91d0*/  IMAD.WIDE.U32 R40, R89, UR12, R40 ;  /* 0x0000000c59287c25 */ /* 0x000fe2000f8e0028 */
[----:B------:R-:W-:-:S03]  /*91e0*/  ULDC.64 UR12, c[0x0][0x210] ;  /* 0x00008400000c7ab9 */ /* 0x000fc60000000a00 */
[----:B------:R-:W-:Y:S01]  /*91f0*/  FFMA.FTZ R43, R43, R134, -R16 ;  /* 0x000000862b2b7223 */ /* 0x000fe20000010810 */
[----:B------:R-:W-:Y:S02]  /*9200*/  IADD3 R39, R41, R39, RZ ;  /* 0x0000002729277210 */ /* 0x000fe40007ffe0ff */
[----:B------:R-:W-:Y:S01]  /*9210*/  LEA R38, P0, R40, UR12, 0x1 ;  /* 0x0000000c28267c11 */ /* 0x000fe2000f8008ff */
[----:B------:R-:W-:-:S03]  /*9220*/  FMUL.FTZ R41, R43, R130 ;  /* 0x000000822b297220 */ /* 0x000fc60000410000 */
[----:B------:R-:W-:Y:S01]  /*9230*/  LEA.HI.X R39, R40, UR13, R39, 0x1, P0 ;  /* 0x0000000d28277c11 */ /* 0x000fe200080f0c27 */
[----:B------:R-:W-:-:S04]  /*9240*/  FFMA.FTZ R40, R42, R54, R77 ;  /* 0x000000362a287223 */ /* 0x000fc8000001004d */
[----:B------:R-:W-:-:S04]  /*9250*/  FFMA.FTZ R53, R53, R132, -R40 ;  /* 0x0000008435357223 */ /* 0x000fc80000010828 */
[----:B------:R-:W-:-:S05]  /*9260*/  FMUL.FTZ R16, R53, R130 ;  /* 0x0000008235107220 */ /* 0x000fca0000410000 */
[----:B------:R-:W-:-:S05]  /*9270*/  F2FP.BF16.F32.PACK_AB R41, R16, R41 ;  /* 0x000000291029723e */ /* 0x000fca00000010ff */
[----:B------:R0:W-:Y:S02]  /*9280*/  STG.E desc[UR8][R38.64], R41 ;  /* 0x0000002926007986 */ /* 0x0001e4000c101908 */
.L_x_429:
[----:B------:R-:W-:Y:S05]  /*9290*/  BSYNC B0 ;  /* 0x0000000000007941 */ /* 0x000fea0003800000 */
.L_x_428:
[----:B------:R-:W-:Y:S01]  /*92a0*/  SHF.L.U32 R51, R51, 0x10, RZ ;  /* 0x0000001033337819 */ /* 0x000fe200000006ff */
[----:B------:R-:W-:Y:S01]  /*92b0*/  FADD.FTZ R61, -R36, R61 ;  /* 0x0000003d243d7221 */ /* 0x000fe20000010100 */
[----:B------:R-:W-:Y:S01]  /*92c0*/  IADD3 R56, R75, 0x180, RZ ;  /* 0x000001804b387810 */ /* 0x000fe20007ffe0ff */
[----:B------:R-:W-:Y:S01]  /*92d0*/  ULDC.64 UR12, c[0x0][0x290] ;  /* 0x0000a400000c7ab9 */ /* 0x000fe20000000a00 */
[----:B------:R-:W-:Y:S01]  /*92e0*/  SHF.L.U32 R43, R18, 0x10, RZ ;  /* 0x00000010122b7819 */ /* 0x000fe200000006ff */
        /* <DEDUP_REMOVED lines=8> */
[----:B01234-:R-:W-:Y:S01]  /*9370*/  FMUL.FTZ R41, R18, -1.4426950216293334961 ;  /* 0xbfb8aa3b12297820 */ /* 0x01ffe20000410000 */
        /* <DEDUP_REMOVED lines=15> */
.L_x_430:
        /* <DEDUP_REMOVED lines=8> */
[----:B0-----:R-:W-:Y:S01]  /*94f0*/  MOV R38, R136 ;  /* 0x0000008800267202 */ /* 0x001fe20000000f00 */
[----:B------:R-:W-:Y:S01]  /*9500*/  IMAD R51, R29, UR14, RZ ;  /* 0x0000000e1d337c24 */ /* 0x000fe2000f8e02ff */
[----:B-1234-:R-:W-:Y:S01]  /*9510*/  MOV R39, R139 ;  /* 0x0000008b00277202 */ /* 0x01efe20000000f00 */
[C-C-:B------:R-:W-:Y:S01]  /*9520*/  FFMA.FTZ R16, R42.reuse, R54, R77.reuse ;  /* 0x000000362a107223 */ /* 0x140fe2000001004d */
[----:B------:R-:W-:Y:S01]  /*9530*/  FFMA.FTZ R18, R42, R52, R77 ;  /* 0x000000342a127223 */ /* 0x000fe2000001004d */
[C---:B------:R-:W-:Y:S02]  /*9540*/  IMAD R51, R88.reuse, UR15, R51 ;  /* 0x0000000f58337c24 */ /* 0x040fe4000f8e0233 */
[----:B------:R-:W-:-:S04]  /*9550*/  IMAD.WIDE.U32 R40, R88, UR14, R38 ;  /* 0x0000000e58287c25 */ /* 0x000fc8000f8e0026 */
[----:B------:R-:W-:Y:S01]  /*9560*/  FFMA.FTZ R43, R43, R134, -R16 ;  /* 0x000000862b2b7223 */ /* 0x000fe20000010810 */
[----:B------:R-:W-:Y:S01]  /*9570*/  FFMA.FTZ R53, R53, R132, -R18 ;  /* 0x0000008435357223 */ /* 0x000fe20000010812 */
[----:B------:R-:W-:Y:S01]  /*9580*/  ULDC.64 UR14, c[0x0][0x210] ;  /* 0x00008400000e7ab9 */ /* 0x000fe20000000a00 */
[----:B------:R-:W-:Y:S01]  /*9590*/  IADD3 R51, R41, R51, RZ ;  /* 0x0000003329337210 */ /* 0x000fe20007ffe0ff */
[-C--:B------:R-:W-:Y:S01]  /*95a0*/  FMUL.FTZ R41, R43, R130.reuse ;  /* 0x000000822b297220 */ /* 0x080fe20000410000 */
[----:B------:R-:W-:Y:S01]  /*95b0*/  FMUL.FTZ R16, R53, R130 ;  /* 0x0000008235107220 */ /* 0x000fe20000410000 */
[----:B------:R-:W-:-:S04]  /*95c0*/  LEA R38, P0, R40, UR14, 0x1 ;  /* 0x0000000e28267c11 */ /* 0x000fc8000f8008ff */
[----:B------:R-:W-:Y:S02]  /*95d0*/  LEA.HI.X R39, R40, UR15, R51, 0x1, P0 ;  /* 0x0000000f28277c11 */ /* 0x000fe400080f0c33 */
[----:B------:R-:W-:-:S05]  /*95e0*/  F2FP.BF16.F32.PACK_AB R41, R16, R41 ;  /* 0x000000291029723e */ /* 0x000fca00000010ff */
[----:B------:R0:W-:Y:S02]  /*95f0*/  STG.E desc[UR8][R38.64], R41 ;  /* 0x0000002926007986 */ /* 0x0001e4000c101908 */
.L_x_432:
[----:B------:R-:W-:Y:S05]  /*9600*/  BSYNC B0 ;  /* 0x0000000000007941 */ /* 0x000fea0003800000 */
.L_x_431:
[C---:B------:R-:W-:Y:S01]  /*9610*/  FADD.FTZ R55, -R36.reuse, R55 ;  /* 0x0000003724377221 */ /* 0x040fe20000010100 */
[----:B------:R-:W-:Y:S01]  /*9620*/  IADD3 R52, R75, 0x1a0, RZ ;  /* 0x000001a04b347810 */ /* 0x000fe20007ffe0ff */
        /* <DEDUP_REMOVED lines=15> */
[----:B-1234-:R-:W-:-:S07]  /*9720*/  FADD.FTZ R39, R38, 1 ;  /* 0x3f80000026277421 */ /* 0x01efce0000010000 */
        /* <DEDUP_REMOVED lines=9> */
.L_x_433:
        /* <DEDUP_REMOVED lines=11> */
[----:B------:R-:W-:Y:S02]  /*9870*/  FFMA.FTZ R18, R42, R44, R77 ;  /* 0x0000002c2a127223 */ /* 0x000fe4000001004d */
[----:B------:R-:W-:-:S04]  /*9880*/  IMAD.WIDE.U32 R40, R87, UR14, R38 ;  /* 0x0000000e57287c25 */ /* 0x000fc8000f8e0026 */
[----:B------:R-:W-:Y:S01]  /*9890*/  FFMA.FTZ R51, R51, R132, -R18 ;  /* 0x0000008433337223 */ /* 0x000fe20000010812 */
[----:B------:R-:W-:Y:S02]  /*98a0*/  IMAD R39, R87, UR15, R16 ;  /* 0x0000000f57277c24 */ /* 0x000fe4000f8e0210 */
[----:B------:R-:W-:Y:S01]  /*98b0*/  FFMA.FTZ R16, R42, R46, R77 ;  /* 0x0000002e2a107223 */ /* 0x000fe2000001004d */
[----:B------:R-:W-:Y:S02]  /*98c0*/  ULDC.64 UR14, c[0x0][0x210] ;  /* 0x00008400000e7ab9 */ /* 0x000fe40000000a00 */
[C---:B------:R-:W-:Y:S01]  /*98d0*/  LEA R38, P0, R40.reuse, UR14, 0x1 ;  /* 0x0000000e28267c11 */ /* 0x040fe2000f8008ff */
[----:B------:R-:W-:Y:S01]  /*98e0*/  FFMA.FTZ R43, R43, R134, -R16 ;  /* 0x000000862b2b7223 */ /* 0x000fe20000010810 */
[----:B------:R-:W-:Y:S01]  /*98f0*/  IADD3 R39, R41, R39, RZ ;  /* 0x0000002729277210 */ /* 0x000fe20007ffe0ff */
[-C--:B------:R-:W-:Y:S02]  /*9900*/  FMUL.FTZ R16, R51, R130.reuse ;  /* 0x0000008233107220 */ /* 0x080fe40000410000 */
[----:B------:R-:W-:Y:S01]  /*9910*/  FMUL.FTZ R41, R43, R130 ;  /* 0x000000822b297220 */ /* 0x000fe20000410000 */
[----:B------:R-:W-:-:S04]  /*9920*/  LEA.HI.X R39, R40, UR15, R39, 0x1, P0 ;  /* 0x0000000f28277c11 */ /* 0x000fc800080f0c27 */
[----:B------:R-:W-:-:S05]  /*9930*/  F2FP.BF16.F32.PACK_AB R41, R16, R41 ;  /* 0x000000291029723e */ /* 0x000fca00000010ff */
[----:B------:R0:W-:Y:S02]  /*9940*/  STG.E desc[UR8][R38.64], R41 ;  /* 0x0000002926007986 */ /* 0x0001e4000c101908 */
.L_x_435:
[----:B------:R-:W-:Y:S05]  /*9950*/  BSYNC B0 ;  /* 0x0000000000007941 */ /* 0x000fea0003800000 */
.L_x_434:
[C---:B01234-:R-:W-:Y:S01]  /*9960*/  FADD.FTZ R39, -R36.reuse, R45 ;  /* 0x0000002d24277221 */ /* 0x05ffe20000010100 */
        /* <DEDUP_REMOVED lines=26> */
.L_x_436:
        /* <DEDUP_REMOVED lines=27> */
.L_x_438:
[----:B------:R-:W-:Y:S05]  /*9cc0*/  BSYNC B0 ;  /* 0x0000000000007941 */ /* 0x000fea0003800000 */
.L_x_437:
        /* <DEDUP_REMOVED lines=25> */
.L_x_439:
        /* <DEDUP_REMOVED lines=22> */
.L_x_441:
[----:B------:R-:W-:Y:S05]  /*9fc0*/  BSYNC B0 ;  /* 0x0000000000007941 */ /* 0x000fea0003800000 */
.L_x_440:
[----:B------:R-:W-:Y:S02]  /*9fd0*/  IADD3 R32, R27, R32, RZ ;  /* 0x000000201b207210 */ /* 0x000fe40007ffe0ff */
[----:B------:R-:W-:Y:S02]  /*9fe0*/  IADD3 R34, R34, 0x1, RZ ;  /* 0x0000000122227810 */ /* 0x000fe40007ffe0ff */
[----:B------:R-:W-:-:S13]  /*9ff0*/  ISETP.GE.AND P0, PT, R32, UR4, PT ;  /* 0x0000000420007c0c */ /* 0x000fda000bf06270 */
[----:B------:R-:W-:Y:S05]  /*a000*/  @!P0 BRA `(.L_x_442) ;  /* 0xffffff6400cc8947 */ /* 0x000fea000383ffff */
.L_x_359:
        /* <DEDUP_REMOVED lines=8> */
[C---:B--2---:R-:W-:Y:S02]  /*a090*/  IADD3 R5, R7.reuse, -0x1, RZ ;  /* 0xffffffff07057810 */ /* 0x044fe40007ffe0ff */
[----:B------:R-:W-:Y:S02]  /*a0a0*/  SHF.L.U32 R4, R7, 0x1, RZ ;  /* 0x0000000107047819 */ /* 0x000fe400000006ff */
[----:B------:R-:W-:Y:S02]  /*a0b0*/  ISETP.NE.OR P0, PT, R0, R5, P0 ;  /* 0x000000050000720c */ /* 0x000fe40000705670 */
        /* <DEDUP_REMOVED lines=12> */
.L_x_444:
[----:B------:R-:W-:Y:S05]  /*a180*/  BSYNC B0 ;  /* 0x0000000000007941 */ /* 0x000fea0003800000 */
.L_x_443:
[----:B------:R-:W-:Y:S05]  /*a190*/  @P0 EXIT ;  /* 0x000000000000094d */ /* 0x000fea0003800000 */
[----:B------:R-:W-:Y:S05]  /*a1a0*/  @P2 BRA `(.L_x_445) ;  /* 0x0000000000202947 */ /* 0x000fea0003800000 */
[----:B------:R-:W-:-:S05]  /*a1b0*/  IMAD R0, R6, R7, RZ ;  /* 0x0000000706007224 */ /* 0x000fca00078e02ff */
[----:B------:R-:W-:-:S13]  /*a1c0*/  ISETP.NE.AND P0, PT, R0, -0x1, PT ;  /* 0xffffffff0000780c */ /* 0x000fda0003f05270 */
[----:B------:R-:W-:Y:S05]  /*a1d0*/  @!P0 BRA `(.L_x_445) ;  /* 0x0000000000148947 */ /* 0x000fea0003800000 */
.L_x_446:
[----:B-1----:R-:W2:Y:S04]  /*a1e0*/  LDG.E.STRONG.GPU R5, desc[UR8][R2.64] ;  /* 0x0000000802057981 */ /* 0x002ea8000c1ef900 */
[----:B--2---:R-:W-:Y:S01]  /*a1f0*/  CCTL.IVALL ;  /* 0x00000000ff00798f */ /* 0x004fe20002000000 */
[----:B------:R-:W-:Y:S05]  /*a200*/  YIELD ;  /* 0x0000000000007946 */ /* 0x000fea0003800000 */
[----:B------:R-:W-:-:S13]  /*a210*/  ISETP.NE.AND P0, PT, R5, R0, PT ;  /* 0x000000000500720c */ /* 0x000fda0003f05270 */
[----:B------:R-:W-:Y:S05]  /*a220*/  @P0 BRA `(.L_x_446) ;  /* 0xfffffffc00ec0947 */ /* 0x000fea000383ffff */
.L_x_445:
        /* <DEDUP_REMOVED lines=24> */
.L_x_447:
[----:B------:R-:W-:-:S04]  /*a3b0*/  LEA R6, P0, R102, UR4, 0x2 ;  /* 0x0000000466067c11 */ /* 0x000fc8000f8010ff */
[----:B------:R-:W-:Y:S02]  /*a3c0*/  LEA.HI.X R7, R102, UR5, R0, 0x2, P0 ;  /* 0x0000000566077c11 */ /* 0x000fe400080f1400 */
[-C--:B------:R-:W-:Y:S02]  /*a3d0*/  LEA R8, P0, R25, R6.reuse, 0x2 ;  /* 0x0000000619087211 */ /* 0x080fe400078010ff */
[-C--:B------:R-:W-:Y:S01]  /*a3e0*/  LEA R12, P2, R29, R6.reuse, 0x2 ;  /* 0x000000061d0c7211 */ /* 0x080fe200078410ff */
[----:B------:R-:W3:Y:S01]  /*a3f0*/  LDG.E R0, desc[UR8][R6.64] ;  /* 0x0000000806007981 */ /* 0x000ee2000c1e1900 */
[----:B------:R-:W-:Y:S02]  /*a400*/  LEA R10, P1, R22, R6, 0x2 ;  /* 0x00000006160a7211 */ /* 0x000fe400078210ff */
[C---:B------:R-:W-:Y:S02]  /*a410*/  IADD3.X R9, R7.reuse, R33, RZ, P0, !PT ;  /* 0x0000002107097210 */ /* 0x040fe400007fe4ff */
[----:B------:R-:W-:-:S02]  /*a420*/  IADD3.X R13, R7, R31, RZ, P2, !PT ;  /* 0x0000001f070d7210 */ /* 0x000fc400017fe4ff */
[----:B------:R-:W-:Y:S02]  /*a430*/  IADD3.X R11, R23, R7, RZ, P1, !PT ;  /* 0x00000007170b7210 */ /* 0x000fe40000ffe4ff */
        /* <DEDUP_REMOVED lines=8> */
[----:B---3--:R-:W-:Y:S02]  /*a4c0*/  F2FP.BF16.F32.PACK_AB R19, R9, R0 ;  /* 0x000000000913723e */ /* 0x008fe400000010ff */
[----:B------:R-:W-:Y:S02]  /*a4d0*/  SHF.R.S32.HI R0, RZ, 0x1f, R102 ;  /* 0x0000001fff007819 */ /* 0x000fe40000011466 */
[----:B----4-:R-:W-:Y:S01]  /*a4e0*/  F2FP.BF16.F32.PACK_AB R21, R13, R10 ;  /* 0x0000000a0d15723e */ /* 0x010fe200000010ff */
[----:B------:R3:W-:Y:S04]  /*a4f0*/  STG.E desc[UR8][R2.64], R19 ;  /* 0x0000001302007986 */ /* 0x0007e8000c101908 */
[----:B------:R3:W-:Y:S01]  /*a500*/  STG.E desc[UR8][R4.64], R21 ;  /* 0x0000001504007986 */ /* 0x0007e2000c101908 */
[----:B------:R-:W-:-:S13]  /*a510*/  ISETP.GT.AND.EX P0, PT, R27, R0, PT, P0 ;  /* 0x000000001b00720c */ /* 0x000fda0003f04300 */
[----:B---3--:R-:W-:Y:S05]  /*a520*/  @P0 BRA `(.L_x_447) ;  /* 0xfffffffc00a00947 */ /* 0x008fea000383ffff */
[----:B------:R-:W-:Y:S05]  /*a530*/  EXIT ;  /* 0x000000000000794d */ /* 0x000fea0003800000 */
.L_x_448:
        /* <DEDUP_REMOVED lines=12> */
.L_x_3249:


//--------------------- .text._Z35group_norm_nhwc_bwd_one_pass_kernelI11Bf16IOFp16WLi64ELi24ELi384EEv26Group_norm_nhwc_bwd_params --------------------------
	.section	.text._Z35group_norm_nhwc_bwd_one_pass_kernelI11Bf16IOFp16WLi64ELi24ELi384EEv26Group_norm_nhwc_bwd_params,"ax",@progbits
	.align	128
        .global         _Z35group_norm_nhwc_bwd_one_pass_kernelI11Bf16IOFp16WLi64ELi24ELi384EEv26Group_norm_nhwc_bwd_params
        .type           _Z35group_norm_nhwc_bwd_one_pass_kernelI11Bf16IOFp16WLi64ELi24ELi384EEv26Group_norm_nhwc_bwd_params,@function
        .size           _Z35group_norm_nhwc_bwd_one_pass_kernelI11Bf16IOFp16WLi64ELi24ELi384EEv26Group_norm_nhwc_bwd_params,(.L_x_3250 - _Z35group_norm_nhwc_bwd_one_pass_kernelI11Bf16IOFp16WLi64ELi24ELi384EEv26Group_norm_nhwc_bwd_params)
        .other          _Z35group_norm_nhwc_bwd_one_pass_kernelI11Bf16IOFp16WLi64ELi24ELi384EEv26Group_norm_nhwc_bwd_params,@"STO_CUDA_ENTRY STV_DEFAULT"
_Z35group_norm_nhwc_bwd_one_pass_kernelI11Bf16IOFp16WLi64ELi24ELi384EEv26Group_norm_nhwc_bwd_params:
.text._Z35group_norm_nhwc_bwd_one_pass_kernelI11Bf16IOFp16WLi64ELi24ELi384EEv26Group_norm_nhwc_bwd_params:
        /* <DEDUP_REMOVED lines=48> */
.L_x_476:
        /* <DEDUP_REMOVED lines=116> */
[----:B--2---:R-:W-:Y:S02]  /*0a40*/  HADD2.F32 R35, -RZ, R35.H0_H0 ;  /* 0x20000023ff237230 */ /* 0x004fe40000004100 */
[----:B---3--:R-:W-:Y:S02]  /*0a50*/  HADD2.F32 R32, -RZ, R32.H0_H0 ;  /* 0x20000020ff207230 */ /* 0x008fe40000004100 */
[----:B----4-:R-:W-:Y:S02]  /*0a60*/  @P0 HADD2.F32 R34, -RZ, R11.H0_H0 ;  /* 0x2000000bff220230 */ /* 0x010fe40000004100 */
[----:B------:R-:W-:-:S07]  /*0a70*/  @P0 HADD2.F32 R33, -RZ, R10.H0_H0 ;  /* 0x2000000aff210230 */ /* 0x000fce0000004100 */
.L_x_451:
[----:B------:R-:W-:Y:S05]  /*0a80*/  BSYNC B0 ;  /* 0x0000000000007941 */ /* 0x000fea0003800000 */
.L_x_450:
        /* <DEDUP_REMOVED lines=37> */
.L_x_452:
        /* <DEDUP_REMOVED lines=26> */
.L_x_453:
        /* <DEDUP_REMOVED lines=85> */
.L_x_455:
[----:B------:R-:W-:Y:S05]  /*13d0*/  BSYNC B0 ;  /* 0x0000000000007941 */ /* 0x000fea0003800000 */
.L_x_454:
        /* <DEDUP_REMOVED lines=158> */
.L_x_457:
[----:B------:R-:W-:Y:S05]  /*1dc0*/  BSYNC B0 ;  /* 0x0000000000007941 */ /* 0x000fea0003800000 */
.L_x_456:
        /* <DEDUP_REMOVED lines=21> */
.L_x_459:
[----:B------:R-:W-:Y:S05]  /*1f20*/  BSYNC B0 ;  /* 0x0000000000007941 */ /* 0x000fea0003800000 */
.L_x_458:
        /* <DEDUP_REMOVED lines=37> */
.L_x_462:
[----:B------:R-:W2:Y:S04]  /*2180*/  LDG.E.STRONG.GPU R12, desc[UR14][R10.64] ;  /* 0x0000000e0a0c7981 */ /* 0x000ea8000c1ef900 */
[----:B--2---:R-:W-:Y:S01]  /*2190*/  CCTL.IVALL ;  /* 0x00000000ff00798f */ /* 0x004fe20002000000 */
[----:B------:R-:W-:Y:S05]  /*21a0*/  YIELD ;  /* 0x0000000000007946 */ /* 0x000fea0003800000 */
[----:B------:R-:W-:-:S13]  /*21b0*/  ISETP.NE.AND P0, PT, R12, R15, PT ;  /* 0x0000000f0c00720c */ /* 0x000fda0003f05270 */
[----:B------:R-:W-:Y:S05]  /*21c0*/  @P0 BRA `(.L_x_462) ;  /* 0xfffffffc00ec0947 */ /* 0x000fea000383ffff */
.L_x_461:
        /* <DEDUP_REMOVED lines=17> */
.L_x_466:
        /* <DEDUP_REMOVED lines=115> */
.L_x_465:
        /* <DEDUP_REMOVED lines=61> */
.L_x_467:
[----:B------:R-:W-:-:S13]  /*2de0*/  ISETP.NE.OR P0, PT, R19, RZ, P0 ;  /* 0x000000ff1300720c */ /* 0x000fda0000705670 */
[----:B------:R-:W-:Y:S05]  /*2df0*/  @!P0 BRA `(.L_x_463) ;  /* 0x00000000007c8947 */ /* 0x000fea0003800000 */
.L_x_464:
        /* <DEDUP_REMOVED lines=31> */
.L_x_463:
        /* <DEDUP_REMOVED lines=11> */
.L_x_469:
[----:B------:R-:W-:Y:S05]  /*30a0*/  BSYNC B0 ;  /* 0x0000000000007941 */ /* 0x000fea0003800000 */
.L_x_468:
        /* <DEDUP_REMOVED lines=16> */
.L_x_460:
        /* <DEDUP_REMOVED lines=40> */
.L_x_470:
        /* <DEDUP_REMOVED lines=20> */
.L_x_472:
[----:B------:R-:W-:Y:S05]  /*3570*/  BSYNC B0 ;  /* 0x0000000000007941 */ /* 0x000fea0003800000 */
.L_x_471:
        /* <DEDUP_REMOVED lines=23> */
.L_x_473:
        /* <DEDUP_REMOVED lines=23> */
.L_x_475:
[----:B------:R-:W-:Y:S05]  /*3860*/  BSYNC B0 ;  /* 0x0000000000007941 */ /* 0x000fea0003800000 */
.L_x_474:
[----:B------:R-:W-:Y:S01]  /*3870*/  ULDC UR8, c[0x0][0x10] ;  /* 0x0000040000087ab9 */ /* 0x000fe20000000800 */
[----:B------:R-:W-:Y:S02]  /*3880*/  UIADD3 UR4, UR4, 0x1, URZ ;  /* 0x0000000104047890 */ /* 0x000fe4000fffe03f */
[----:B------:R-:W-:-:S04]  /*3890*/  UIADD3 UR7, UR8, UR7, URZ ;  /* 0x0000000708077290 */ /* 0x000fc8000fffe03f */
[----:B------:R-:W-:-:S06]  /*38a0*/  UISETP.GE.AND UP0, UPT, UR7, UR5, UPT ;  /* 0x000000050700728c */ /* 0x000fcc000bf06270 */
[----:B------:R-:W-:-:S13]  /*38b0*/  PLOP3.LUT P0, PT, PT, PT, UP0, 0x80, 0x0 ;  /* 0x000000000000781c */ /* 0x000fda0003f0f008 */
[----:B------:R-:W-:Y:S05]  /*38c0*/  @!P0 BRA `(.L_x_476) ;  /* 0xffffffc8008c8947 */ /* 0x000fea000383ffff */
.L_x_449:
        /* <DEDUP_REMOVED lines=19> */
.L_x_478:
[----:B------:R-:W-:Y:S05]  /*3a00*/  BSYNC B0 ;  /* 0x0000000000007941 */ /* 0x000fea0003800000 */
.L_x_477:
        /* <DEDUP_REMOVED lines=11> */
.L_x_480:
[----:B------:R-:W2:Y:S04]  /*3ac0*/  LDG.E.STRONG.GPU R5, desc[UR14][R2.64] ;  /* 0x0000000e02057981 */ /* 0x000ea8000c1ef900 */
[----:B--2---:R-:W-:Y:S01]  /*3ad0*/  CCTL.IVALL ;  /* 0x00000000ff00798f */ /* 0x004fe20002000000 */
[----:B------:R-:W-:Y:S05]  /*3ae0*/  YIELD ;  /* 0x0000000000007946 */ /* 0x000fea0003800000 */
[----:B------:R-:W-:-:S13]  /*3af0*/  ISETP.NE.AND P0, PT, R5, R0, PT ;  /* 0x000000000500720c */ /* 0x000fda0003f05270 */
[----:B------:R-:W-:Y:S05]  /*3b00*/  @P0 BRA `(.L_x_480) ;  /* 0xfffffffc00ec0947 */ /* 0x000fea000383ffff */
.L_x_479:
        /* <DEDUP_REMOVED lines=24> */
.L_x_481:
        /* <DEDUP_REMOVED lines=17> */
[----:B--2---:R-:W-:Y:S02]  /*3da0*/  F2FP.F16.F32.PACK_AB R3, R15, R0 ;  /* 0x000000000f03723e */ /* 0x004fe400000000ff */
[----:B------:R-:W-:Y:S02]  /*3db0*/  SHF.R.S32.HI R0, RZ, 0x1f, R45 ;  /* 0x0000001fff007819 */ /* 0x000fe4000001142d */
[----:B---3--:R-:W-:Y:S01]  /*3dc0*/  F2FP.F16.F32.PACK_AB R21, R19, R16 ;  /* 0x000000101315723e */ /* 0x008fe200000000ff */
[----:B------:R2:W-:Y:S04]  /*3dd0*/  STG.E desc[UR14][R8.64], R3 ;  /* 0x0000000308007986 */ /* 0x0005e8000c10190e */
[----:B------:R2:W-:Y:S01]  /*3de0*/  STG.E desc[UR14][R10.64], R21 ;  /* 0x000000150a007986 */ /* 0x0005e2000c10190e */
[----:B------:R-:W-:-:S13]  /*3df0*/  ISETP.GT.AND.EX P0, PT, R25, R0, PT, P0 ;  /* 0x000000001900720c */ /* 0x000fda0003f04300 */
[----:B--2---:R-:W-:Y:S05]  /*3e00*/  @P0 BRA `(.L_x_481) ;  /* 0xfffffffc00a00947 */ /* 0x004fea000383ffff */
[----:B------:R-:W-:Y:S05]  /*3e10*/  EXIT ;  /* 0x000000000000794d */ /* 0x000fea0003800000 */
.L_x_482:
        /* <DEDUP_REMOVED lines=14> */
.L_x_3250:


//--------------------- .text._Z35group_norm_nhwc_bwd_one_pass_kernelI11Bf16IOFp16WLi128ELi24ELi384EEv26Group_norm_nhwc_bwd_params --------------------------
	.section	.text._Z35group_norm_nhwc_bwd_one_pass_kernelI11Bf16IOFp16WLi128ELi24ELi384EEv26Group_norm_nhwc_bwd_params,"ax",@progbits
	.align	128
        .global         _Z35group_norm_nhwc_bwd_one_pass_kernelI11Bf16IOFp16WLi128ELi24ELi384EEv26Group_norm_nhwc_bwd_params
        .type           _Z35group_norm_nhwc_bwd_one_pass_kernelI11Bf16IOFp16WLi128ELi24ELi384EEv26Group_norm_nhwc_bwd_params,@function
        .size           _Z35group_norm_nhwc_bwd_one_pass_kernelI11Bf16IOFp16WLi128ELi24ELi384EEv26Group_norm_nhwc_bwd_params,(.L_x_3251 - _Z35group_norm_nhwc_bwd_one_pass_kernelI11Bf16IOFp16WLi128ELi24ELi384EEv26Group_norm_nhwc_bwd_params)
        .other          _Z35group_norm_nhwc_bwd_one_pass_kernelI11Bf16IOFp16WLi128ELi24ELi384EEv26Group_norm_nhwc_bwd_params,@"STO_CUDA_ENTRY STV_DEFAULT"
_Z35group_norm_nhwc_bwd_one_pass_kernelI11Bf16IOFp16WLi128ELi24ELi384EEv26Group_norm_nhwc_bwd_params:
.text._Z35group_norm_nhwc_bwd_one_pass_kernelI11Bf16IOFp16WLi128ELi24ELi384EEv26Group_norm_nhwc_bwd_params:
        /* <DEDUP_REMOVED lines=48> */
.L_x_518:
        /* <DEDUP_REMOVED lines=162> */
[----:B--2---:R-:W-:-:S02]  /*0d20*/  HADD2.F32 R33, -RZ, R33.H0_H0 ;  /* 0x20000021ff217230 */ /* 0x004fc40000004100 */
[----:B---3--:R-:W-:Y:S02]  /*0d30*/  HADD2.F32 R5, -RZ, R5.H0_H0 ;  /* 0x20000005ff057230 */ /* 0x008fe40000004100 */
[----:B----4-:R-:W-:Y:S02]  /*0d40*/  @P0 HADD2.F32 R32, -RZ, R11.H0_H0 ;  /* 0x2000000bff200230 */ /* 0x010fe40000004100 */
[----:B------:R-:W-:-:S07]  /*0d50*/  @P0 HADD2.F32 R4, -RZ, R10.H0_H0 ;  /* 0x2000000aff040230 */ /* 0x000fce0000004100 */
.L_x_485:
[----:B------:R-:W-:Y:S05]  /*0d60*/  BSYNC B0 ;  /* 0x0000000000007941 */ /* 0x000fea0003800000 */
.L_x_484:
        /* <DEDUP_REMOVED lines=37> */
.L_x_486:
        /* <DEDUP_REMOVED lines=26> */
.L_x_487:
        /* <DEDUP_REMOVED lines=36> */
.L_x_488:
        /* <DEDUP_REMOVED lines=34> */
.L_x_489:
        /* <DEDUP_REMOVED lines=93> */
.L_x_491:
[----:B------:R-:W-:Y:S05]  /*1b90*/  BSYNC B0 ;  /* 0x0000000000007941 */ /* 0x000fea0003800000 */
.L_x_490:
        /* <DEDUP_REMOVED lines=158> */
.L_x_493:
[----:B------:R-:W-:Y:S05]  /*2580*/  BSYNC B0 ;  /* 0x0000000000007941 */ /* 0x000fea0003800000 */
.L_x_492:
        /* <DEDUP_REMOVED lines=21> */
.L_x_495:
[----:B------:R-:W-:Y:S05]  /*26e0*/  BSYNC B0 ;  /* 0x0000000000007941 */ /* 0x000fea0003800000 */
.L_x_494:
        /* <DEDUP_REMOVED lines=37> */
.L_x_498:
[----:B------:R-:W2:Y:S04]  /*2940*/  LDG.E.STRONG.GPU R10, desc[UR14][R8.64] ;  /* 0x0000000e080a7981 */ /* 0x000ea8000c1ef900 */
[----:B--2---:R-:W-:Y:S01]  /*2950*/  CCTL.IVALL ;  /* 0x00000000ff00798f */ /* 0x004fe20002000000 */
[----:B------:R-:W-:Y:S05]  /*2960*/  YIELD ;  /* 0x0000000000007946 */ /* 0x000fea0003800000 */
[----:B------:R-:W-:-:S13]  /*2970*/  ISETP.NE.AND P0, PT, R10, R13, PT ;  /* 0x0000000d0a00720c */ /* 0x000fda0003f05270 */
[----:B------:R-:W-:Y:S05]  /*2980*/  @P0 BRA `(.L_x_498) ;  /* 0xfffffffc00ec0947 */ /* 0x000fea000383ffff */
.L_x_497:
        /* <DEDUP_REMOVED lines=17> */
.L_x_502:
        /* <DEDUP_REMOVED lines=115> */
.L_x_501:
        /* <DEDUP_REMOVED lines=61> */
.L_x_503:
[----:B------:R-:W-:-:S13]  /*35a0*/  ISETP.NE.OR P0, PT, R22, RZ, P0 ;  /* 0x000000ff1600720c */ /* 0x000fda0000705670 */
[----:B------:R-:W-:Y:S05]  /*35b0*/  @!P0 BRA `(.L_x_499) ;  /* 0x00000000007c8947 */ /* 0x000fea0003800000 */
.L_x_500:
        /* <DEDUP_REMOVED lines=31> */
.L_x_499:
        /* <DEDUP_REMOVED lines=11> */
.L_x_505:
[----:B------:R-:W-:Y:S05]  /*3860*/  BSYNC B0 ;  /* 0x0000000000007941 */ /* 0x000fea0003800000 */
.L_x_504:
        /* <DEDUP_REMOVED lines=16> */
.L_x_496:
        /* <DEDUP_REMOVED lines=40> */
.L_x_506:
        /* <DEDUP_REMOVED lines=21> */
.L_x_508:
[----:B------:R-:W-:Y:S05]  /*3d40*/  BSYNC B0 ;  /* 0x0000000000007941 */ /* 0x000fea0003800000 */
.L_x_507:
        /* <DEDUP_REMOVED lines=39> */
.L_x_509:
        /* <DEDUP_REMOVED lines=20> */
.L_x_511:
[----:B------:R-:W-:Y:S05]  /*4100*/  BSYNC B0 ;  /* 0x0000000000007941 */ /* 0x000fea0003800000 */
.L_x_510:
        /* <DEDUP_REMOVED lines=31> */
.L_x_512:
        /* <DEDUP_REMOVED lines=20> */
.L_x_514:
[----:B------:R-:W-:Y:S05]  /*4440*/  BSYNC B0 ;  /* 0x0000000000007941 */ /* 0x000fea0003800000 */
.L_x_513:
        /* <DEDUP_REMOVED lines=25> */
.L_x_515:
        /* <DEDUP_REMOVED lines=19> */
.L_x_517:
[----:B------:R-:W-:Y:S05]  /*4710*/  BSYNC B0 ;  /* 0x0000000000007941 */ /* 0x000fea0003800000 */
.L_x_516:
[----:B------:R-:W-:Y:S01]  /*4720*/  ULDC UR11, c[0x0][0x10] ;  /* 0x00000400000b7ab9 */ /* 0x000fe20000000800 */
[----:B------:R-:W-:Y:S02]  /*4730*/  UIADD3 UR4, UR4, 0x1, URZ ;  /* 0x0000000104047890 */ /* 0x000fe4000fffe03f */
[----:B------:R-:W-:-:S04]  /*4740*/  UIADD3 UR10, UR11, UR10, URZ ;  /* 0x0000000a0b0a7290 */ /* 0x000fc8000fffe03f */
[----:B------:R-:W-:-:S06]  /*4750*/  UISETP.GE.AND UP0, UPT, UR10, UR5, UPT ;  /* 0x000000050a00728c */ /* 0x000fcc000bf06270 */
[----:B------:R-:W-:-:S13]  /*4760*/  PLOP3.LUT P0, PT, PT, PT, UP0, 0x80, 0x0 ;  /* 0x000000000000781c */ /* 0x000fda0003f0f008 */
[----:B------:R-:W-:Y:S05]  /*4770*/  @!P0 BRA `(.L_x_518) ;  /* 0xffffffb800e08947 */ /* 0x000fea000383ffff */
.L_x_483:
        /* <DEDUP_REMOVED lines=19> */
.L_x_520:
[----:B------:R-:W-:Y:S05]  /*48b0*/  BSYNC B0 ;  /* 0x0000000000007941 */ /* 0x000fea0003800000 */
.L_x_519:
        /* <DEDUP_REMOVED lines=11> */
.L_x_522:
[----:B------:R-:W2:Y:S04]  /*4970*/  LDG.E.STRONG.GPU R5, desc[UR14][R2.64] ;  /* 0x0000000e02057981 */ /* 0x000ea8000c1ef900 */
[----:B--2---:R-:W-:Y:S01]  /*4980*/  CCTL.IVALL ;  /* 0x00000000ff00798f */ /* 0x004fe20002000000 */
[----:B------:R-:W-:Y:S05]  /*4990*/  YIELD ;  /* 0x0000000000007946 */ /* 0x000fea0003800000 */
[----:B------:R-:W-:-:S13]  /*49a0*/  ISETP.NE.AND P0, PT, R5, R0, PT ;  /* 0x000000000500720c */ /* 0x000fda0003f05270 */
[----:B------:R-:W-:Y:S05]  /*49b0*/  @P0 BRA `(.L_x_522) ;  /* 0xfffffffc00ec0947 */ /* 0x000fea000383ffff */
.L_x_521:
        /* <DEDUP_REMOVED lines=24> */
.L_x_523:
        /* <DEDUP_REMOVED lines=25> */
.L_x_524:
        /* <DEDUP_REMOVED lines=11> */
.L_x_3251:


//--------------------- .text._Z35group_norm_nhwc_bwd_one_pass_kernelI11Bf16IOFp16WLi256ELi24ELi384EEv26Group_norm_nhwc_bwd_params --------------------------
	.section	.text._Z35group_norm_nhwc_bwd_one_pass_kernelI11Bf16IOFp16WLi256ELi24ELi384EEv26Group_norm_nhwc_bwd_params,"ax",@progbits
	.align	128
        .global         _Z35group_norm_nhwc_bwd_one_pass_kernelI11Bf16IOFp16WLi256ELi24ELi384EEv26Group_norm_nhwc_bwd_params
        .type           _Z35group_norm_nhwc_bwd_one_pass_kernelI11Bf16IOFp16WLi256ELi24ELi384EEv26Group_norm_nhwc_bwd_params,@function
        .size           _Z35group_norm_nhwc_bwd_one_pass_kernelI11Bf16IOFp16WLi256ELi24ELi384EEv26Group_norm_nhwc_bwd_params,(.L_x_3252 - _Z35group_norm_nhwc_bwd_one_pass_kernelI11Bf16IOFp16WLi256ELi24ELi384EEv26Group_norm_nhwc_bwd_params)
        .other          _Z35group_norm_nhwc_bwd_one_pass_kernelI11Bf16IOFp16WLi256ELi24ELi384EEv26Group_norm_nhwc_bwd_params,@"STO_CUDA_ENTRY STV_DEFAULT"
_Z35group_norm_nhwc_bwd_one_pass_kernelI11Bf16IOFp16WLi256ELi24ELi384EEv26Group_norm_nhwc_bwd_params:
.text._Z35group_norm_nhwc_bwd_one_pass_kernelI11Bf16IOFp16WLi256ELi24ELi384EEv26Group_norm_nhwc_bwd_params:
        /* <DEDUP_REMOVED lines=69> */
.L_x_576:
        /* <DEDUP_REMOVED lines=260> */
.L_x_527:
[----:B------:R-:W-:Y:S05]  /*1490*/  BSYNC B0 ;  /* 0x0000000000007941 */ /* 0x000fea0003800000 */
.L_x_526:
        /* <DEDUP_REMOVED lines=31> */
.L_x_528:
        /* <DEDUP_REMOVED lines=36> */
.L_x_529:
        /* <DEDUP_REMOVED lines=43> */
.L_x_530:
        /* <DEDUP_REMOVED lines=34> */
.L_x_531:
        /* <DEDUP_REMOVED lines=36> */
.L_x_532:
        /* <DEDUP_REMOVED lines=34> */
.L_x_533:
        /* <DEDUP_REMOVED lines=37> */
.L_x_534:
        /* <DEDUP_REMOVED lines=36> */
.L_x_535:
        /* <DEDUP_REMOVED lines=95> */
.L_x_537:
[----:B------:R-:W-:Y:S05]  /*2c80*/  BSYNC B0 ;  /* 0x0000000000007941 */ /* 0x000fea0003800000 */
.L_x_536:
        /* <DEDUP_REMOVED lines=161> */
.L_x_539:
[----:B------:R-:W-:Y:S05]  /*36a0*/  BSYNC B0 ;  /* 0x0000000000007941 */ /* 0x000fea0003800000 */
.L_x_538:
        /* <DEDUP_REMOVED lines=20> */
.L_x_541:
[----:B------:R-:W-:Y:S05]  /*37f0*/  BSYNC B0 ;  /* 0x0000000000007941 */ /* 0x000fea0003800000 */
.L_x_540:
        /* <DEDUP_REMOVED lines=47> */
.L_x_544:
[----:B------:R-:W2:Y:S04]  /*3af0*/  LDG.E.STRONG.GPU R33, desc[UR12][R16.64] ;  /* 0x0000000c10217981 */ /* 0x000ea8000c1ef900 */
[----:B--2---:R-:W-:Y:S01]  /*3b00*/  CCTL.IVALL ;  /* 0x00000000ff00798f */ /* 0x004fe20002000000 */
[----:B------:R-:W-:Y:S05]  /*3b10*/  YIELD ;  /* 0x0000000000007946 */ /* 0x000fea0003800000 */
[----:B------:R-:W-:-:S13]  /*3b20*/  ISETP.NE.AND P6, PT, R33, R38, PT ;  /* 0x000000262100720c */ /* 0x000fda0003fc5270 */
[----:B------:R-:W-:Y:S05]  /*3b30*/  @P6 BRA `(.L_x_544) ;  /* 0xfffffffc00ec6947 */ /* 0x000fea000383ffff */
.L_x_543:
        /* <DEDUP_REMOVED lines=22> */
.L_x_548:
        /* <DEDUP_REMOVED lines=115> */
.L_x_547:
        /* <DEDUP_REMOVED lines=63> */
.L_x_549:
[----:B------:R-:W-:-:S04]  /*47c0*/  LOP3.LUT P6, RZ, R59, 0x1, RZ, 0xc0, !PT ;  /* 0x000000013bff7812 */ /* 0x000fc800078cc0ff */
[----:B------:R-:W-:-:S13]  /*47d0*/  ISETP.NE.OR P6, PT, R33, RZ, P6 ;  /* 0x000000ff2100720c */ /* 0x000fda00037c5670 */
[----:B------:R-:W-:Y:S05]  /*47e0*/  @!P6 BRA `(.L_x_545) ;  /* 0x00000000007ce947 */ /* 0x000fea0003800000 */
.L_x_546:
        /* <DEDUP_REMOVED lines=31> */
.L_x_545:
        /* <DEDUP_REMOVED lines=10> */
.L_x_551:
[----:B------:R-:W-:Y:S05]  /*4a80*/  BSYNC B0 ;  /* 0x0000000000007941 */ /* 0x000fea0003800000 */
.L_x_550:
        /* <DEDUP_REMOVED lines=17> */
.L_x_542:
        /* <DEDUP_REMOVED lines=42> */
.L_x_552:
        /* <DEDUP_REMOVED lines=21> */
.L_x_554:
[----:B------:R-:W-:Y:S05]  /*4f90*/  BSYNC B0 ;  /* 0x0000000000007941 */ /* 0x000fea0003800000 */
.L_x_553:
        /* <DEDUP_REMOVED lines=28> */
.L_x_555:
        /* <DEDUP_REMOVED lines=22> */
.L_x_557:
[----:B------:R-:W-:Y:S05]  /*52c0*/  BSYNC B0 ;  /* 0x0000000000007941 */ /* 0x000fea0003800000 */
.L_x_556:
        /* <DEDUP_REMOVED lines=27> */
.L_x_558:
        /* <DEDUP_REMOVED lines=22> */
.L_x_560:
[----:B------:R-:W-:Y:S05]  /*55e0*/  BSYNC B0 ;  /* 0x0000000000007941 */ /* 0x000fea0003800000 */
.L_x_559:
        /* <DEDUP_REMOVED lines=27> */
.L_x_561:
        /* <DEDUP_REMOVED lines=22> */
.L_x_563:
[----:B------:R-:W-:Y:S05]  /*5900*/  BSYNC B0 ;  /* 0x0000000000007941 */ /* 0x000fea0003800000 */
.L_x_562:
        /* <DEDUP_REMOVED lines=27> */
.L_x_564:
        /* <DEDUP_REMOVED lines=22> */
.L_x_566:
[----:B------:R-:W-:Y:S05]  /*5c20*/  BSYNC B0 ;  /* 0x0000000000007941 */ /* 0x000fea0003800000 */
.L_x_565:
        /* <DEDUP_REMOVED lines=27> */
.L_x_567:
        /* <DEDUP_REMOVED lines=22> */
.L_x_569:
[----:B------:R-:W-:Y:S05]  /*5f40*/  BSYNC B0 ;  /* 0x0000000000007941 */ /* 0x000fea0003800000 */
.L_x_568:
        /* <DEDUP_REMOVED lines=29> */
.L_x_570:
        /* <DEDUP_REMOVED lines=27> */
.L_x_572:
[----:B------:R-:W-:Y:S05]  /*62d0*/  BSYNC B0 ;  /* 0x0000000000007941 */ /* 0x000fea0003800000 */
.L_x_571:
        /* <DEDUP_REMOVED lines=30> */
.L_x_573:
        /* <DEDUP_REMOVED lines=19> */
.L_x_575:
[----:B------:R-:W-:Y:S05]  /*65f0*/  BSYNC B0 ;  /* 0x0000000000007941 */ /* 0x000fea0003800000 */
.L_x_574:
[----:B------:R-:W-:Y:S01]  /*6600*/  ULDC UR8, c[0x0][0x2a0] ;  /* 0x0000a80000087ab9 */ /* 0x000fe20000000800 */
[----:B------:R-:W-:Y:S01]  /*6610*/  ULDC UR9, c[0x0][0x270] ;  /* 0x00009c0000097ab9 */ /* 0x000fe20000000800 */
[----:B------:R-:W-:Y:S01]  /*6620*/  IADD3 R54, R3, R54, RZ ;  /* 0x0000003603367210 */ /* 0x000fe20007ffe0ff */
[----:B------:R-:W-:Y:S01]  /*6630*/  UIMAD UR8, UR8, UR9, URZ ;  /* 0x00000009080872a4 */ /* 0x000fe2000f8e023f */
[----:B------:R-:W-:-:S05]  /*6640*/  IADD3 R55, R55, 0x1, RZ ;  /* 0x0000000137377810 */ /* 0x000fca0007ffe0ff */
[----:B------:R-:W-:-:S13]  /*6650*/  ISETP.GE.AND P0, PT, R54, UR8, PT ;  /* 0x0000000836007c0c */ /* 0x000fda000bf06270 */
[----:B------:R-:W-:Y:S05]  /*6660*/  @!P0 BRA `(.L_x_576) ;  /* 0xffffff9c00788947 */ /* 0x000fea000383ffff */
.L_x_525:
        /* <DEDUP_REMOVED lines=23> */
.L_x_578:
[----:B------:R-:W-:Y:S05]  /*67e0*/  BSYNC B0 ;  /* 0x0000000000007941 */ /* 0x000fea0003800000 */
.L_x_577:
[----:B------:R-:W-:Y:S05]  /*67f0*/  @P0 EXIT ;  /* 0x000000000000094d */ /* 0x000fea0003800000 */
[----:B------:R-:W-:Y:S05]  /*6800*/  @P2 BRA `(.L_x_579) ;  /* 0x0000000000202947 */ /* 0x000fea0003800000 */
[----:B------:R-:W-:-:S05]  /*6810*/  IMAD R0, R6, R7, RZ ;  /* 0x0000000706007224 */ /* 0x000fca00078e02ff */
[----:B------:R-:W-:-:S13]  /*6820*/  ISETP.NE.AND P0, PT, R0, -0x1, PT ;  /* 0xffffffff0000780c */ /* 0x000fda0003f05270 */
[----:B------:R-:W-:Y:S05]  /*6830*/  @!P0 BRA `(.L_x_579) ;  /* 0x0000000000148947 */ /* 0x000fea0003800000 */
.L_x_580:
[----:B0-----:R-:W2:Y:S04]  /*6840*/  LDG.E.STRONG.GPU R5, desc[UR12][R2.64] ;  /* 0x0000000c02057981 */ /* 0x001ea8000c1ef900 */
[----:B--2---:R-:W-:Y:S01]  /*6850*/  CCTL.IVALL ;  /* 0x00000000ff00798f */ /* 0x004fe20002000000 */
[----:B------:R-:W-:Y:S05]  /*6860*/  YIELD ;  /* 0x0000000000007946 */ /* 0x000fea0003800000 */
[----:B------:R-:W-:-:S13]  /*6870*/  ISETP.NE.AND P0, PT, R5, R0, PT ;  /* 0x000000000500720c */ /* 0x000fda0003f05270 */
[----:B------:R-:W-:Y:S05]  /*6880*/  @P0 BRA `(.L_x_580) ;  /* 0xfffffffc00ec0947 */ /* 0x000fea000383ffff */
.L_x_579:
        /* <DEDUP_REMOVED lines=24> */
.L_x_581:
        /* <DEDUP_REMOVED lines=25> */
.L_x_582:
        /* <DEDUP_REMOVED lines=14> */
.L_x_3252:


//--------------------- .text._Z35group_norm_nhwc_bwd_one_pass_kernelI11Bf16IOFp16WLi512ELi24ELi384EEv26Group_norm_nhwc_bwd_params --------------------------
	.section	.text._Z35group_norm_nhwc_bwd_one_pass_kernelI11Bf16IOFp16WLi512ELi24ELi384EEv26Group_norm_nhwc_bwd_params,"ax",@progbits
	.align	128
        .global         _Z35group_norm_nhwc_bwd_one_pass_kernelI11Bf16IOFp16WLi512ELi24ELi384EEv26Group_norm_nhwc_bwd_params
        .type           _Z35group_norm_nhwc_bwd_one_pass_kernelI11Bf16IOFp16WLi512ELi24ELi384EEv26Group_norm_nhwc_bwd_params,@function
        .size           _Z35group_norm_nhwc_bwd_one_pass_kernelI11Bf16IOFp16WLi512ELi24ELi384EEv26Group_norm_nhwc_bwd_params,(.L_x_3253 - _Z35group_norm_nhwc_bwd_one_pass_kernelI11Bf16IOFp16WLi512ELi24ELi384EEv26Group_norm_nhwc_bwd_params)
        .other          _Z35group_norm_nhwc_bwd_one_pass_kernelI11Bf16IOFp16WLi512ELi24ELi384EEv26Group_norm_nhwc_bwd_params,@"STO_CUDA_ENTRY STV_DEFAULT"
_Z35group_norm_nhwc_bwd_one_pass_kernelI11Bf16IOFp16WLi512ELi24ELi384EEv26Group_norm_nhwc_bwd_params:
.text._Z35group_norm_nhwc_bwd_one_pass_kernelI11Bf16IOFp16WLi512ELi24ELi384EEv26Group_norm_nhwc_bwd_params:
        /* <DEDUP_REMOVED lines=116> */
.L_x_666:
        /* <DEDUP_REMOVED lines=409> */
[----:B--2---:R-:W-:Y:S02]  /*20d0*/  @P0 HADD2.F32 R105, -RZ, R41.H0_H0 ;  /* 0x20000029ff690230 */ /* 0x004fe40000004100 */
[----:B---3--:R-:W-:Y:S02]  /*20e0*/  @P0 HADD2.F32 R37, -RZ, R40.H0_H0 ;  /* 0x20000028ff250230 */ /* 0x008fe40000004100 */
[----:B------:R-:W0:Y:S02]  /*20f0*/  LDC.64 R40, c[0x0][0x238] ;  /* 0x00008e00ff287b82 */ /* 0x000e240000000a00 */
[----:B0-----:R-:W-:-:S05]  /*2100*/  IMAD.WIDE R40, R43, 0x2, R40 ;  /* 0x000000022b287825 */ /* 0x001fca00078e0228 */
[----:B------:R-:W2:Y:S04]  /*2110*/  LDG.E.U16 R134, desc[UR8][R40.64] ;  /* 0x0000000828867981 */ /* 0x000ea8000c1e1500 */
[----:B------:R-:W3:Y:S01]  /*2120*/  LDG.E.U16 R132, desc[UR8][R40.64+0x2] ;  /* 0x0000020828847981 */ /* 0x000ee2000c1e1500 */
[----:B--2---:R-:W-:Y:S02]  /*2130*/  HADD2.F32 R134, -RZ, R134.H0_H0 ;  /* 0x20000086ff867230 */ /* 0x004fe40000004100 */
[----:B---3--:R-:W-:-:S07]  /*2140*/  HADD2.F32 R132, -RZ, R132.H0_H0 ;  /* 0x20000084ff847230 */ /* 0x008fce0000004100 */
.L_x_585:
[----:B------:R-:W-:Y:S05]  /*2150*/  BSYNC B0 ;  /* 0x0000000000007941 */ /* 0x000fea0003800000 */
.L_x_584:
        /* <DEDUP_REMOVED lines=39> */
.L_x_586:
        /* <DEDUP_REMOVED lines=26> */
.L_x_587:
        /* <DEDUP_REMOVED lines=36> */
.L_x_588:
        /* <DEDUP_REMOVED lines=34> */
.L_x_589:
        /* <DEDUP_REMOVED lines=36> */
.L_x_590:
        /* <DEDUP_REMOVED lines=34> */
.L_x_591:
        /* <DEDUP_REMOVED lines=36> */
.L_x_592:
        /* <DEDUP_REMOVED lines=34> */
.L_x_593:
        /* <DEDUP_REMOVED lines=36> */
.L_x_594:
        /* <DEDUP_REMOVED lines=34> */
.L_x_595:
        /* <DEDUP_REMOVED lines=36> */
.L_x_596:
        /* <DEDUP_REMOVED lines=34> */
.L_x_597:
        /* <DEDUP_REMOVED lines=36> */
.L_x_598:
        /* <DEDUP_REMOVED lines=34> */
.L_x_599:
        /* <DEDUP_REMOVED lines=37> */
.L_x_600:
        /* <DEDUP_REMOVED lines=35> */
.L_x_601:
        /* <DEDUP_REMOVED lines=140> */
.L_x_603:
[----:B------:R-:W-:Y:S05]  /*4cf0*/  BSYNC B0 ;  /* 0x0000000000007941 */ /* 0x000fea0003800000 */
.L_x_602:
        /* <DEDUP_REMOVED lines=161> */
.L_x_605:
[----:B------:R-:W-:Y:S05]  /*5710*/  BSYNC B0 ;  /* 0x0000000000007941 */ /* 0x000fea0003800000 */
.L_x_604:
        /* <DEDUP_REMOVED lines=16> */
.L_x_607:
[----:B------:R-:W-:Y:S05]  /*5820*/  BSYNC B0 ;  /* 0x0000000000007941 */ /* 0x000fea0003800000 */
.L_x_606:
        /* <DEDUP_REMOVED lines=63> */
.L_x_610:
[----:B-1----:R-:W2:Y:S04]  /*5c20*/  LDG.E.STRONG.GPU R74, desc[UR8][R40.64] ;  /* 0x00000008284a7981 */ /* 0x002ea8000c1ef900 */
[----:B--2---:R-:W-:Y:S01]  /*5c30*/  CCTL.IVALL ;  /* 0x00000000ff00798f */ /* 0x004fe20002000000 */
[----:B------:R-:W-:Y:S05]  /*5c40*/  YIELD ;  /* 0x0000000000007946 */ /* 0x000fea0003800000 */
[----:B------:R-:W-:-:S13]  /*5c50*/  ISETP.NE.AND P6, PT, R74, R81, PT ;  /* 0x000000514a00720c */ /* 0x000fda0003fc5270 */
[----:B------:R-:W-:Y:S05]  /*5c60*/  @P6 BRA `(.L_x_610) ;  /* 0xfffffffc00ec6947 */ /* 0x000fea000383ffff */
.L_x_609:
        /* <DEDUP_REMOVED lines=22> */
.L_x_614:
        /* <DEDUP_REMOVED lines=115> */
.L_x_613:
        /* <DEDUP_REMOVED lines=63> */
.L_x_615:
[----:B------:R-:W-:-:S04]  /*68f0*/  LOP3.LUT P6, RZ, R104, 0x1, RZ, 0xc0, !PT ;  /* 0x0000000168ff7812 */ /* 0x000fc800078cc0ff */
[----:B------:R-:W-:-:S13]  /*6900*/  ISETP.NE.OR P6, PT, R74, RZ, P6 ;  /* 0x000000ff4a00720c */ /* 0x000fda00037c5670 */
[----:B------:R-:W-:Y:S05]  /*6910*/  @!P6 BRA `(.L_x_611) ;  /* 0x00000000007ce947 */ /* 0x000fea0003800000 */
.L_x_612:
        /* <DEDUP_REMOVED lines=31> */
.L_x_611:
        /* <DEDUP_REMOVED lines=10> */
.L_x_617:
[----:B------:R-:W-:Y:S05]  /*6bb0*/  BSYNC B0 ;  /* 0x0000000000007941 */ /* 0x000fea0003800000 */
.L_x_616:
        /* <DEDUP_REMOVED lines=17> */
.L_x_608:
        /* <DEDUP_REMOVED lines=42> */
.L_x_618:
        /* <DEDUP_REMOVED lines=21> */
.L_x_620:
[----:B------:R-:W-:Y:S05]  /*70c0*/  BSYNC B0 ;  /* 0x0000000000007941 */ /* 0x000fea0003800000 */
.L_x_619:
        /* <DEDUP_REMOVED lines=28> */
.L_x_621:
        /* <DEDUP_REMOVED lines=21> */
.L_x_623:
[----:B------:R-:W-:Y:S05]  /*73e0*/  BSYNC B0 ;  /* 0x0000000000007941 */ /* 0x000fea0003800000 */
.L_x_622:
        /* <DEDUP_REMOVED lines=28> */
.L_x_624:
        /* <DEDUP_REMOVED lines=21> */
.L_x_626:
[----:B------:R-:W-:Y:S05]  /*7700*/  BSYNC B0 ;  /* 0x0000000000007941 */ /* 0x000fea0003800000 */
.L_x_625:
        /* <DEDUP_REMOVED lines=28> */
.L_x_627:
        /* <DEDUP_REMOVED lines=21> */
.L_x_629:
[----:B------:R-:W-:Y:S05]  /*7a20*/  BSYNC B0 ;  /* 0x0000000000007941 */ /* 0x000fea0003800000 */
.L_x_628:
        /* <DEDUP_REMOVED lines=28> */
.L_x_630:
        /* <DEDUP_REMOVED lines=21> */
.L_x_632:
[----:B------:R-:W-:Y:S05]  /*7d40*/  BSYNC B0 ;  /* 0x0000000000007941 */ /* 0x000fea0003800000 */
.L_x_631:
        /* <DEDUP_REMOVED lines=28> */
.L_x_633:
        /* <DEDUP_REMOVED lines=21> */
.L_x_635:
[----:B------:R-:W-:Y:S05]  /*8060*/  BSYNC B0 ;  /* 0x0000000000007941 */ /* 0x000fea0003800000 */
.L_x_634:
        /* <DEDUP_REMOVED lines=28> */
.L_x_636:
        /* <DEDUP_REMOVED lines=21> */
.L_x_638:
[----:B------:R-:W-:Y:S05]  /*8380*/  BSYNC B0 ;  /* 0x0000000000007941 */ /* 0x000fea0003800000 */
.L_x_637:
        /* <DEDUP_REMOVED lines=28> */
.L_x_639:
        /* <DEDUP_REMOVED lines=20> */
.L_x_641:
[----:B------:R-:W-:Y:S05]  /*8690*/  BSYNC B0 ;  /* 0x0000000000007941 */ /* 0x000fea0003800000 */
.L_x_640:
        /* <DEDUP_REMOVED lines=27> */
.L_x_642:
        /* <DEDUP_REMOVED lines=20> */
.L_x_644:
[----:B------:R-:W-:Y:S05]  /*8990*/  BSYNC B0 ;  /* 0x0000000000007941 */ /* 0x000fea0003800000 */
.L_x_643:
        /* <DEDUP_REMOVED lines=27> */
.L_x_645:
        /* <DEDUP_REMOVED lines=20> */
.L_x_647:
[----:B------:R-:W-:Y:S05]  /*8c90*/  BSYNC B0 ;  /* 0x0000000000007941 */ /* 0x000fea0003800000 */
.L_x_646:
        /* <DEDUP_REMOVED lines=27> */
.L_x_648:
        /* <DEDUP_REMOVED lines=20> */
.L_x_650:
[----:B------:R-:W-:Y:S05]  /*8f90*/  BSYNC B0 ;  /* 0x0000000000007941 */ /* 0x000fea0003800000 */
.L_x_649:
        /* <DEDUP_REMOVED lines=27> */
.L_x_651:
        /* <DEDUP_REMOVED lines=20> */
.L_x_653:
[----:B------:R-:W-:Y:S05]  /*9290*/  BSYNC B0 ;  /* 0x0000000000007941 */ /* 0x000fea0003800000 */
.L_x_652:
        /* <DEDUP_REMOVED lines=29> */
.L_x_654:
        /* <DEDUP_REMOVED lines=25> */
.L_x_656:
[----:B------:R-:W-:Y:S05]  /*9600*/  BSYNC B0 ;  /* 0x0000000000007941 */ /* 0x000fea0003800000 */
.L_x_655:
        /* <DEDUP_REMOVED lines=27> */
.L_x_657:
        /* <DEDUP_REMOVED lines=25> */
.L_x_659:
[----:B------:R-:W-:Y:S05]  /*9950*/  BSYNC B0 ;  /* 0x0000000000007941 */ /* 0x000fea0003800000 */
.L_x_658:
        /* <DEDUP_REMOVED lines=27> */
.L_x_660:
        /* <DEDUP_REMOVED lines=27> */
.L_x_662:
[----:B------:R-:W-:Y:S05]  /*9cc0*/  BSYNC B0 ;  /* 0x0000000000007941 */ /* 0x000fea0003800000 */
.L_x_661:
        /* <DEDUP_REMOVED lines=25> */
.L_x_663:
        /* <DEDUP_REMOVED lines=22> */
.L_x_665:
[----:B------:R-:W-:Y:S05]  /*9fc0*/  BSYNC B0 ;  /* 0x0000000000007941 */ /* 0x000fea0003800000 */
.L_x_664:
[----:B------:R-:W-:Y:S02]  /*9fd0*/  IADD3 R32, R27, R32, RZ ;  /* 0x000000201b207210 */ /* 0x000fe40007ffe0ff */
[----:B------:R-:W-:Y:S02]  /*9fe0*/  IADD3 R34, R34, 0x1, RZ ;  /* 0x0000000122227810 */ /* 0x000fe40007ffe0ff */
[----:B------:R-:W-:-:S13]  /*9ff0*/  ISETP.GE.AND P0, PT, R32, UR4, PT ;  /* 0x0000000420007c0c */ /* 0x000fda000bf06270 */
[----:B------:R-:W-:Y:S05]  /*a000*/  @!P0 BRA `(.L_x_666) ;  /* 0xffffff6400cc8947 */ /* 0x000fea000383ffff */
.L_x_583:
        /* <DEDUP_REMOVED lines=23> */
.L_x_668:
[----:B------:R-:W-:Y:S05]  /*a180*/  BSYNC B0 ;  /* 0x0000000000007941 */ /* 0x000fea0003800000 */
.L_x_667:
[----:B------:R-:W-:Y:S05]  /*a190*/  @P0 EXIT ;  /* 0x000000000000094d */ /* 0x000fea0003800000 */
[----:B------:R-:W-:Y:S05]  /*a1a0*/  @P2 BRA `(.L_x_669) ;  /* 0x0000000000202947 */ /* 0x000fea0003800000 */
[----:B------:R-:W-:-:S05]  /*a1b0*/  IMAD R0, R6, R7, RZ ;  /* 0x0000000706007224 */ /* 0x000fca00078e02ff */
[----:B------:R-:W-:-:S13]  /*a1c0*/  ISETP.NE.AND P0, PT, R0, -0x1, PT ;  /* 0xffffffff0000780c */ /* 0x000fda0003f05270 */
[----:B------:R-:W-:Y:S05]  /*a1d0*/  @!P0 BRA `(.L_x_669) ;  /* 0x0000000000148947 */ /* 0x000fea0003800000 */
.L_x_670:
[----:B-1----:R-:W2:Y:S04]  /*a1e0*/  LDG.E.STRONG.GPU R5, desc[UR8][R2.64] ;  /* 0x0000000802057981 */ /* 0x002ea8000c1ef900 */
[----:B--2---:R-:W-:Y:S01]  /*a1f0*/  CCTL.IVALL ;  /* 0x00000000ff00798f */ /* 0x004fe20002000000 */
[----:B------:R-:W-:Y:S05]  /*a200*/  YIELD ;  /* 0x0000000000007946 */ /* 0x000fea0003800000 */
[----:B------:R-:W-:-:S13]  /*a210*/  ISETP.NE.AND P0, PT, R5, R0, PT ;  /* 0x000000000500720c */ /* 0x000fda0003f05270 */
[----:B------:R-:W-:Y:S05]  /*a220*/  @P0 BRA `(.L_x_670) ;  /* 0xfffffffc00ec0947 */ /* 0x000fea000383ffff */
.L_x_669:
        /* <DEDUP_REMOVED lines=24> */
.L_x_671:
        /* <DEDUP_REMOVED lines=17> */
[----:B---3--:R-:W-:Y:S02]  /*a4c0*/  F2FP.F16.F32.PACK_AB R19, R9, R0 ;  /* 0x000000000913723e */ /* 0x008fe400000000ff */
[----:B------:R-:W-:Y:S02]  /*a4d0*/  SHF.R.S32.HI R0, RZ, 0x1f, R102 ;  /* 0x0000001fff007819 */ /* 0x000fe40000011466 */
[----:B----4-:R-:W-:Y:S01]  /*a4e0*/  F2FP.F16.F32.PACK_AB R21, R13, R10 ;  /* 0x0000000a0d15723e */ /* 0x010fe200000000ff */
[----:B------:R3:W-:Y:S04]  /*a4f0*/  STG.E desc[UR8][R2.64], R19 ;  /* 0x0000001302007986 */ /* 0x0007e8000c101908 */
[----:B------:R3:W-:Y:S01]  /*a500*/  STG.E desc[UR8][R4.64], R21 ;  /* 0x0000001504007986 */ /* 0x0007e2000c101908 */
[----:B------:R-:W-:-:S13]  /*a510*/  ISETP.GT.AND.EX P0, PT, R27, R0, PT, P0 ;  /* 0x000000001b00720c */ /* 0x000fda0003f04300 */
[----:B---3--:R-:W-:Y:S05]  /*a520*/  @P0 BRA `(.L_x_671) ;  /* 0xfffffffc00a00947 */ /* 0x008fea000383ffff */
[----:B------:R-:W-:Y:S05]  /*a530*/  EXIT ;  /* 0x000000000000794d */ /* 0x000fea0003800000 */
.L_x_672:
        /* <DEDUP_REMOVED lines=12> */
.L_x_3253:


//--------------------- .text._Z35group_norm_nhwc_bwd_one_pass_kernelI11Fp16IOFp32WLi64ELi24ELi384EEv26Group_norm_nhwc_bwd_params --------------------------
	.section	.text._Z35group_norm_nhwc_bwd_one_pass_kernelI11Fp16IOFp32WLi64ELi24ELi384EEv26Group_norm_nhwc_bwd_params,"ax",@progbits
	.align	128
        .global         _Z35group_norm_nhwc_bwd_one_pass_kernelI11Fp16IOFp32WLi64ELi24ELi384EEv26Group_norm_nhwc_bwd_params
        .type           _Z35group_norm_nhwc_bwd_one_pass_kernelI11Fp16IOFp32WLi64ELi24ELi384EEv26Group_norm_nhwc_bwd_params,@function
        .size           _Z35group_norm_nhwc_bwd_one_pass_kernelI11Fp16IOFp32WLi64ELi24ELi384EEv26Group_norm_nhwc_bwd_params,(.L_x_3254 - _Z35group_norm_nhwc_bwd_one_pass_kernelI11Fp16IOFp32WLi64ELi24ELi384EEv26Group_norm_nhwc_bwd_params)
        .other          _Z35group_norm_nhwc_bwd_one_pass_kernelI11Fp16IOFp32WLi64ELi24ELi384EEv26Group_norm_nhwc_bwd_params,@"STO_CUDA_ENTRY STV_DEFAULT"
_Z35group_norm_nhwc_bwd_one_pass_kernelI11Fp16IOFp32WLi64ELi24ELi384EEv26Group_norm_nhwc_bwd_params:
.text._Z35group_norm_nhwc_bwd_one_pass_kernelI11Fp16IOFp32WLi64ELi24ELi384EEv26Group_norm_nhwc_bwd_params:
        /* <DEDUP_REMOVED lines=48> */
.L_x_700:
[----:B0-----:R-:W0:Y:S01]  /*0300*/  LDC R9, c[0x0][0x2a0] ;  /* 0x0000a800ff097b82 */ /* 0x001e220000000800 */
[----:B------:R-:W-:Y:S01]  /*0310*/  IABS R6, UR7 ;  /* 0x0000000700067c13 */ /* 0x000fe20008000000 */
[----:B------:R-:W-:Y:S01]  /*0320*/  ULDC.64 UR8, c[0x0][0x248] ;  /* 0x0000920000087ab9 */ /* 0x000fe20000000a00 */
[----:B------:R-:W-:Y:S01]  /*0330*/  ISETP.LE.AND P5, PT, RZ, UR7, PT ;  /* 0x00000007ff007c0c */ /* 0x000fe2000bfa3270 */
[----:B------:R-:W-:-:S04]  /*0340*/  UIMAD.WIDE UR8, UR7, 0x8, UR8 ;  /* 0x00000008070878a5 */ /* 0x000fc8000f8e0208 */
[----:B------:R-:W1:Y:S02]  /*0350*/  @P1 LDC.64 R18, c[0x0][0x288] ;  /* 0x0000a200ff121b82 */ /* 0x000e640000000a00 */
[----:B------:R-:W-:-:S06]  /*0360*/  MOV R7, UR9 ;  /* 0x0000000900077c02 */ /* 0x000fcc0008000f00 */
[----:B------:R-:W2:Y:S01]  /*0370*/  @P1 LDC.64 R16, c[0x0][0x230] ;  /* 0x00008c00ff101b82 */ /* 0x000ea20000000a00 */
[----:B0-----:R-:W-:-:S04]  /*0380*/  IABS R8, R9 ;  /* 0x0000000900087213 */ /* 0x001fc80000000000 */
[----:B------:R-:W0:Y:S08]  /*0390*/  I2F.RP R4, R8 ;  /* 0x0000000800047306 */ /* 0x000e300000209400 */
[----:B0-----:R-:W0:Y:S02]  /*03a0*/  MUFU.RCP R4, R4 ;  /* 0x0000000400047308 */ /* 0x001e240000001000 */
[----:B0-----:R-:W-:-:S02]  /*03b0*/  IADD3 R2, R4, 0xffffffe, RZ ;  /* 0x0ffffffe04027810 */ /* 0x001fc40007ffe0ff */
[----:B------:R-:W-:-:S04]  /*03c0*/  LOP3.LUT R4, R9, UR7, RZ, 0x3c, !PT ;  /* 0x0000000709047c12 */ /* 0x000fc8000f8e3cff */
[----:B------:R0:W3:Y:S02]  /*03d0*/  F2I.FTZ.U32.TRUNC.NTZ R3, R2 ;  /* 0x0000000200037305 */ /* 0x0000e4000021f000 */
[----:B0-----:R-:W-:Y:S01]  /*03e0*/  HFMA2.MMA R2, -RZ, RZ, 0, 0 ;  /* 0x00000000ff027435 */ /* 0x001fe200000001ff */
[----:B---3--:R-:W-:-:S05]  /*03f0*/  IADD3 R5, RZ, -R3, RZ ;  /* 0x80000003ff057210 */ /* 0x008fca0007ffe0ff */
[----:B------:R-:W-:-:S04]  /*0400*/  IMAD R5, R5, R8, RZ ;  /* 0x0000000805057224 */ /* 0x000fc800078e02ff */
[----:B------:R-:W-:-:S06]  /*0410*/  IMAD.HI.U32 R3, R3, R5, R2 ;  /* 0x0000000503037227 */ /* 0x000fcc00078e0002 */
        /* <DEDUP_REMOVED lines=14> */
[----:B------:R-:W-:-:S02]  /*0500*/  SHF.R.S32.HI R3, RZ, 0x1f, R28 ;  /* 0x0000001fff037819 */ /* 0x000fc4000001141c */
[----:B------:R-:W-:Y:S02]  /*0510*/  ISETP.GE.U32.AND P0, PT, R28, UR8, PT ;  /* 0x000000081c007c0c */ /* 0x000fe4000bf06070 */
[----:B------:R-:W-:Y:S02]  /*0520*/  ISETP.NE.AND P3, PT, R9, RZ, PT ;  /* 0x000000ff0900720c */ /* 0x000fe40003f65270 */
[----:B------:R-:W-:Y:S02]  /*0530*/  LOP3.LUT R9, RZ, R9, RZ, 0x33, !PT ;  /* 0x00000009ff097212 */ /* 0x000fe400078e33ff */
[----:B------:R-:W-:Y:S02]  /*0540*/  @!P5 IADD3 R2, -R2, RZ, RZ ;  /* 0x000000ff0202d210 */ /* 0x000fe40007ffe1ff */
[----:B------:R-:W-:Y:S02]  /*0550*/  @P4 IADD3 R5, R5, 0x1, RZ ;  /* 0x0000000105054810 */ /* 0x000fe40007ffe0ff */
[----:B------:R-:W-:Y:S01]  /*0560*/  ISETP.GE.AND.EX P0, PT, R3, UR9, PT, P0 ;  /* 0x0000000903007c0c */ /* 0x000fe2000bf06300 */
[----:B------:R-:W-:Y:S01]  /*0570*/  ULDC.64 UR8, c[0x0][0x298] ;  /* 0x0000a60000087ab9 */ /* 0x000fe20000000a00 */
[----:B------:R-:W-:-:S02]  /*0580*/  SEL R2, R9, R2, !P3 ;  /* 0x0000000209027207 */ /* 0x000fc40005800000 */
[----:B------:R-:W-:Y:S02]  /*0590*/  @!P2 IADD3 R5, -R5, RZ, RZ ;  /* 0x000000ff0505a210 */ /* 0x000fe40007ffe1ff */
[----:B------:R-:W-:Y:S01]  /*05a0*/  ISETP.GT.U32.OR P0, PT, R31, 0x17f, P0 ;  /* 0x0000017f1f00780c */ /* 0x000fe20000704470 */
[----:B------:R-:W-:Y:S01]  /*05b0*/  IMAD R15, R2, 0x18, RZ ;  /* 0x00000018020f7824 */ /* 0x000fe200078e02ff */
[----:B------:R-:W-:Y:S02]  /*05c0*/  SEL R5, R9, R5, !P3 ;  /* 0x0000000509057207 */ /* 0x000fe40005800000 */
[----:B------:R-:W-:Y:S02]  /*05d0*/  SHF.R.S32.HI R8, RZ, 0x1f, R30 ;  /* 0x0000001fff087819 */ /* 0x000fe4000001141e */
[----:B------:R-:W-:Y:S02]  /*05e0*/  IADD3 R34, P2, R30, R15, RZ ;  /* 0x0000000f1e227210 */ /* 0x000fe40007f5e0ff */
[----:B------:R-:W-:-:S02]  /*05f0*/  SHF.R.S32.HI R4, RZ, 0x1f, R5 ;  /* 0x0000001fff047819 */ /* 0x000fc40000011405 */
[----:B------:R-:W-:Y:S02]  /*0600*/  LEA.HI.X.SX32 R35, R15, R8, 0x1, P2 ;  /* 0x000000080f237211 */ /* 0x000fe400010f0eff */
[----:B------:R-:W0:Y:S01]  /*0610*/  @P1 LDC.64 R8, c[0x0][0x228] ;  /* 0x00008a00ff081b82 */ /* 0x000e220000000a00 */
[----:B------:R-:W-:Y:S02]  /*0620*/  IMAD R4, R4, UR8, RZ ;  /* 0x0000000804047c24 */ /* 0x000fe4000f8e02ff */
[----:B------:R-:W-:-:S05]  /*0630*/  IMAD.WIDE.U32 R34, R5, UR8, R34 ;  /* 0x0000000805227c25 */ /* 0x000fca000f8e0022 */
[----:B------:R-:W4:Y:S01]  /*0640*/  @!P0 LDC.64 R12, c[0x0][0x288] ;  /* 0x0000a200ff0c8b82 */ /* 0x000f220000000a00 */
[----:B------:R-:W-:Y:S01]  /*0650*/  IMAD R37, R5, UR9, R4 ;  /* 0x0000000905257c24 */ /* 0x000fe2000f8e0204 */
[----:B------:R-:W-:Y:S01]  /*0660*/  @P1 MOV R36, R34 ;  /* 0x0000002200241202 */ /* 0x000fe20000000f00 */
[----:B-1----:R-:W-:-:S03]  /*0670*/  @P1 IMAD R4, R23, R18, RZ ;  /* 0x0000001217041224 */ /* 0x002fc600078e02ff */
[----:B------:R-:W-:Y:S01]  /*0680*/  IADD3 R37, R35, R37, RZ ;  /* 0x0000002523257210 */ /* 0x000fe20007ffe0ff */
[C---:B------:R-:W-:Y:S01]  /*0690*/  @P1 IMAD R21, R29.reuse, R19, R4 ;  /* 0x000000131d151224 */ /* 0x040fe200078e0204 */
[----:B------:R-:W1:Y:S01]  /*06a0*/  @!P0 LDC.64 R10, c[0x0][0x230] ;  /* 0x00008c00ff0a8b82 */ /* 0x000e620000000a00 */
[----:B------:R-:W-:-:S07]  /*06b0*/  @P1 IMAD.WIDE.U32 R18, R29, R18, R36 ;  /* 0x000000121d121225 */ /* 0x000fce00078e0024 */
[----:B------:R-:W1:Y:S01]  /*06c0*/  @!P0 LDC.64 R4, c[0x0][0x228] ;  /* 0x00008a00ff048b82 */ /* 0x000e620000000a00 */
[----:B------:R-:W-:Y:S02]  /*06d0*/  @P1 IADD3 R19, R19, R21, RZ ;  /* 0x0000001513131210 */ /* 0x000fe40007ffe0ff */
[C---:B------:R-:W-:Y:S02]  /*06e0*/  @P1 SHF.L.U32 R21, R18.reuse, 0x1, RZ ;  /* 0x0000000112151819 */ /* 0x040fe400000006ff */
[----:B------:R-:W-:Y:S02]  /*06f0*/  @P1 SHF.L.U64.HI R14, R18, 0x1, R19 ;  /* 0x00000001120e1819 */ /* 0x000fe40000010213 */
[----:B------:R-:W-:Y:S01]  /*0700*/  @!P0 MOV R18, R34 ;  /* 0x0000002200128202 */ /* 0x000fe20000000f00 */
[----:B----4-:R-:W-:Y:S01]  /*0710*/  @!P0 IMAD R20, R3, R12, RZ ;  /* 0x0000000c03148224 */ /* 0x010fe200078e02ff */
[----:B------:R-:W-:-:S03]  /*0720*/  @!P0 MOV R19, R37 ;  /* 0x0000002500138202 */ /* 0x000fc60000000f00 */
[C---:B------:R-:W-:Y:S02]  /*0730*/  @!P0 IMAD R13, R28.reuse, R13, R20 ;  /* 0x0000000d1c0d8224 */ /* 0x040fe400078e0214 */
[----:B------:R-:W-:Y:S01]  /*0740*/  @!P0 IMAD.WIDE.U32 R18, R28, R12, R18 ;  /* 0x0000000c1c128225 */ /* 0x000fe200078e0012 */
[----:B--2---:R-:W-:-:S04]  /*0750*/  @P1 IADD3 R16, P2, R21, R16, RZ ;  /* 0x0000001015101210 */ /* 0x004fc80007f5e0ff */
[----:B------:R-:W-:Y:S02]  /*0760*/  @!P0 IADD3 R19, R19, R13, RZ ;  /* 0x0000000d13138210 */ /* 0x000fe40007ffe0ff */
[----:B------:R-:W-:Y:S02]  /*0770*/  @P1 IADD3.X R17, R14, R17, RZ, P2, !PT ;  /* 0x000000110e111210 */ /* 0x000fe400017fe4ff */
[----:B------:R-:W-:Y:S02]  /*0780*/  @!P0 SHF.L.U32 R13, R18, 0x1, RZ ;  /* 0x00000001120d8819 */ /* 0x000fe400000006ff */
[----:B0-----:R-:W-:Y:S02]  /*0790*/  @P1 IADD3 R12, P2, R21, R8, RZ ;  /* 0x00000008150c1210 */ /* 0x001fe40007f5e0ff */
[----:B------:R-:W-:Y:S02]  /*07a0*/  CS2R R26, SRZ ;  /* 0x00000000001a7805 */ /* 0x000fe4000001ff00 */
[----:B-1----:R-:W-:-:S02]  /*07b0*/  @!P0 IADD3 R8, P3, R13, R10, RZ ;  /* 0x0000000a0d088210 */ /* 0x002fc40007f7e0ff */
[----:B------:R-:W-:Y:S02]  /*07c0*/  CS2R R24, SRZ ;  /* 0x0000000000187805 */ /* 0x000fe4000001ff00 */
[----:B------:R-:W-:Y:S02]  /*07d0*/  @!P0 IADD3 R4, P4, R13, R4, RZ ;  /* 0x000000040d048210 */ /* 0x000fe40007f9e0ff */
[----:B------:R-:W-:Y:S01]  /*07e0*/  @P1 IADD3.X R13, R14, R9, RZ, P2, !PT ;  /* 0x000000090e0d1210 */ /* 0x000fe200017fe4ff */
[----:B------:R-:W5:Y:S04]  /*07f0*/  @P1 LDG.E R26, desc[UR14][R16.64] ;  /* 0x0000000e101a1981 */ /* 0x000f68000c1e1900 */
[----:B------:R-:W5:Y:S01]  /*0800*/  @P1 LDG.E R25, desc[UR14][R12.64] ;  /* 0x0000000e0c191981 */ /* 0x000f62000c1e1900 */
[----:B------:R-:W-:-:S04]  /*0810*/  @!P0 SHF.L.U64.HI R18, R18, 0x1, R19 ;  /* 0x0000000112128819 */ /* 0x000fc80000010213 */
[C---:B------:R-:W-:Y:S02]  /*0820*/  @!P0 IADD3.X R9, R18.reuse, R11, RZ, P3, !PT ;  /* 0x0000000b12098210 */ /* 0x040fe40001ffe4ff */
[----:B------:R-:W-:-:S03]  /*0830*/  @!P0 IADD3.X R5, R18, R5, RZ, P4, !PT ;  /* 0x0000000512058210 */ /* 0x000fc600027fe4ff */
[----:B------:R-:W5:Y:S04]  /*0840*/  @!P0 LDG.E R27, desc[UR14][R8.64] ;  /* 0x0000000e081b8981 */ /* 0x000f68000c1e1900 */
[----:B------:R0:W5:Y:S01]  /*0850*/  @!P0 LDG.E R24, desc[UR14][R4.64] ;  /* 0x0000000e04188981 */ /* 0x000162000c1e1900 */
[----:B------:R-:W-:Y:S01]  /*0860*/  UMOV UR13, 0x3f800000 ;  /* 0x3f800000000d7882 */ /* 0x000fe20000000000 */
[----:B------:R-:W-:Y:S01]  /*0870*/  BSSY B0, `(.L_x_674) ;  /* 0x000001a000007945 */ /* 0x000fe20003800000 */
        /* <DEDUP_REMOVED lines=20> */
[C---:B0-----:R-:W-:Y:S01]  /*09c0*/  IMAD.WIDE R8, R15.reuse, 0x4, R8 ;  /* 0x000000040f087825 */ /* 0x041fe200078e0208 */
[----:B-1----:R-:W-:-:S04]  /*09d0*/  @P0 LEA R10, P2, R15, R4, 0x2 ;  /* 0x000000040f0a0211 */ /* 0x002fc800078410ff */
[----:B------:R-:W-:Y:S02]  /*09e0*/  @P0 LEA.HI.X R11, R15, R5, R12, 0x2, P2 ;  /* 0x000000050f0b0211 */ /* 0x000fe400010f140c */
[----:B------:R0:W5:Y:S04]  /*09f0*/  LDG.E.64 R4, desc[UR14][R8.64] ;  /* 0x0000000e08047981 */ /* 0x000168000c1e1b00 */
[----:B------:R0:W5:Y:S03]  /*0a00*/  @P0 LDG.E.64 R6, desc[UR14][R10.64] ;  /* 0x0000000e0a060981 */ /* 0x000166000c1e1b00 */
.L_x_675:
[----:B------:R-:W-:Y:S05]  /*0a10*/  BSYNC B0 ;  /* 0x0000000000007941 */ /* 0x000fea0003800000 */
.L_x_674:
[----:B------:R-:W-:Y:S01]  /*0a20*/  ISETP.NE.AND P2, PT, RZ, UR18, PT ;  /* 0x00000012ff007c0c */ /* 0x000fe2000bf45270 */
[--C-:B0----5:R-:W-:Y:S02]  /*0a30*/  HADD2.F32 R9, -RZ, R26.reuse.H0_H0 ;  /* 0x2000001aff097230 */ /* 0x121fe40000004100 */
[----:B------:R-:W-:Y:S02]  /*0a40*/  HADD2.F32 R10, -RZ, R26.H1_H1 ;  /* 0x3000001aff0a7230 */ /* 0x000fe40000004100 */
[----:B------:R-:W-:Y:S02]  /*0a50*/  HADD2.F32 R15, -RZ, R27.H0_H0 ;  /* 0x2000001bff0f7230 */ /* 0x000fe40000004100 */
[----:B------:R-:W-:Y:S01]  /*0a60*/  FADD.FTZ R9, R9, -UR19 ;  /* 0x8000001309097e21 */ /* 0x000fe20008010000 */
[--C-:B------:R-:W-:Y:S02]  /*0a70*/  HADD2.F32 R14, -RZ, R25.reuse.H0_H0 ;  /* 0x20000019ff0e7230 */ /* 0x100fe40000004100 */
[----:B------:R-:W-:Y:S01]  /*0a80*/  FADD.FTZ R10, R10, -UR19 ;  /* 0x800000130a0a7e21 */ /* 0x000fe20008010000 */
[----:B------:R-:W-:-:S02]  /*0a90*/  HADD2.F32 R13, -RZ, R25.H1_H1 ;  /* 0x30000019ff0d7230 */ /* 0x000fc40000004100 */
[----:B------:R-:W-:Y:S01]  /*0aa0*/  FADD.FTZ R15, R15, -UR19 ;  /* 0x800000130f0f7e21 */ /* 0x000fe20008010000 */
[----:B------:R-:W-:Y:S02]  /*0ab0*/  HADD2.F32 R8, -RZ, R27.H1_H1 ;  /* 0x3000001bff087230 */ /* 0x000fe40000004100 */
[----:B------:R-:W-:Y:S01]  /*0ac0*/  FMUL.FTZ R9, R9, UR13 ;  /* 0x0000000d09097c20 */ /* 0x000fe20008410000 */
[--C-:B------:R-:W-:Y:S02]  /*0ad0*/  HADD2.F32 R11, -RZ, R24.reuse.H0_H0 ;  /* 0x20000018ff0b7230 */ /* 0x100fe40000004100 */
[----:B------:R-:W-:Y:S01]  /*0ae0*/  FMUL.FTZ R10, R10, UR13 ;  /* 0x0000000d0a0a7c20 */ /* 0x000fe20008410000 */
[----:B------:R-:W-:Y:S01]  /*0af0*/  HADD2.F32 R12, -RZ, R24.H1_H1 ;  /* 0x30000018ff0c7230 */ /* 0x000fe20000004100 */
        /* <DEDUP_REMOVED lines=19> */
.L_x_676:
        /* <DEDUP_REMOVED lines=10> */
[----:B------:R-:W-:-:S06]  /*0cd0*/  FMUL.FTZ R21, R18, -1.4426950216293334961 ;  /* 0xbfb8aa3b12157820 */ /* 0x000fcc0000410000 */
[----:B------:R-:W0:Y:S02]  /*0ce0*/  MUFU.EX2 R21, R21 ;  /* 0x0000001500157308 */ /* 0x000e240000000800 */
[----:B0-----:R-:W-:-:S06]  /*0cf0*/  FADD.FTZ R32, R21, 1 ;  /* 0x3f80000015207421 */ /* 0x001fcc0000010000 */
[----:B------:R-:W0:Y:S02]  /*0d00*/  MUFU.RCP R32, R32 ;  /* 0x0000002000207308 */ /* 0x000e240000001000 */
[----:B0-----:R-:W-:Y:S01]  /*0d10*/  FADD.FTZ R33, -R32, 1 ;  /* 0x3f80000020217421 */ /* 0x001fe20000010100 */
[----:B------:R-:W-:-:S03]  /*0d20*/  FMUL.FTZ R11, R11, R32 ;  /* 0x000000200b0b7220 */ /* 0x000fc60000410000 */
[----:B------:R-:W-:Y:S01]  /*0d30*/  FFMA.FTZ R18, R18, R33, 1 ;  /* 0x3f80000012127423 */ /* 0x000fe20000010021 */
[----:B------:R-:W-:-:S03]  /*0d40*/  FMUL.FTZ R33, R20, -1.4426950216293334961 ;  /* 0xbfb8aa3b14217820 */ /* 0x000fc60000410000 */
[----:B------:R-:W-:-:S03]  /*0d50*/  FMUL.FTZ R11, R11, R18 ;  /* 0x000000120b0b7220 */ /* 0x000fc60000410000 */
[----:B------:R-:W0:Y:S02]  /*0d60*/  MUFU.EX2 R33, R33 ;  /* 0x0000002100217308 */ /* 0x000e240000000800 */
[----:B0-----:R-:W-:-:S06]  /*0d70*/  FADD.FTZ R33, R33, 1 ;  /* 0x3f80000021217421 */ /* 0x001fcc0000010000 */
[----:B------:R-:W0:Y:S02]  /*0d80*/  MUFU.RCP R33, R33 ;  /* 0x0000002100217308 */ /* 0x000e240000001000 */
[----:B0-----:R-:W-:Y:S01]  /*0d90*/  FADD.FTZ R21, -R33, 1 ;  /* 0x3f80000021157421 */ /* 0x001fe20000010100 */
[----:B------:R-:W-:-:S03]  /*0da0*/  FMUL.FTZ R12, R12, R33 ;  /* 0x000000210c0c7220 */ /* 0x000fc60000410000 */
[----:B------:R-:W-:-:S04]  /*0db0*/  FFMA.FTZ R21, R20, R21, 1 ;  /* 0x3f80000014157423 */ /* 0x000fc80000010015 */
[----:B------:R-:W-:-:S07]  /*0dc0*/  FMUL.FTZ R12, R12, R21 ;  /* 0x000000150c0c7220 */ /* 0x000fce0000410000 */
.L_x_677:
[----:B------:R-:W-:Y:S01]  /*0dd0*/  FFMA.FTZ R18, R10, R8, R17 ;  /* 0x000000080a127223 */ /* 0x000fe20000010011 */
[----:B------:R-:W-:Y:S01]  /*0de0*/  FADD.FTZ R19, R8, R19 ;  /* 0x0000001308137221 */ /* 0x000fe20000010000 */
[----:B------:R-:W-:Y:S01]  /*0df0*/  FMUL.FTZ R8, R11, R4 ;  /* 0x000000040b087220 */ /* 0x000fe20000410000 */
[----:B------:R-:W-:Y:S01]  /*0e00*/  FMUL.FTZ R21, R12, R5 ;  /* 0x000000050c157220 */ /* 0x000fe20000410000 */
[----:B------:R-:W-:Y:S01]  /*0e10*/  ISETP.GT.AND P0, PT, R22, 0x1e, PT ;  /* 0x0000001e1600780c */ /* 0x000fe20003f04270 */
[----:B------:R-:W0:Y:S01]  /*0e20*/  S2UR UR17, SR_CgaCtaId ;  /* 0x00000000001179c3 */ /* 0x000e220000008800 */
[----:B------:R-:W-:Y:S01]  /*0e30*/  FFMA.FTZ R17, R15, R8, R18 ;  /* 0x000000080f117223 */ /* 0x000fe20000010012 */
[----:B------:R-:W-:Y:S01]  /*0e40*/  FADD.FTZ R8, R19, R8 ;  /* 0x0000000813087221 */ /* 0x000fe20000010000 */
[----:B------:R-:W-:Y:S01]  /*0e50*/  UMOV UR9, 0x400 ;  /* 0x0000040000097882 */ /* 0x000fe20000000000 */
[----:B------:R-:W-:Y:S01]  /*0e60*/  FFMA.FTZ R18, R9, R14, RZ ;  /* 0x0000000e09127223 */ /* 0x000fe200000100ff */
[----:B------:R-:W-:Y:S01]  /*0e70*/  FFMA.FTZ R20, R16, R21, R17 ;  /* 0x0000001510147223 */ /* 0x000fe20000010011 */
[----:B------:R-:W-:Y:S01]  /*0e80*/  FADD.FTZ R21, R21, R8 ;  /* 0x0000000815157221 */ /* 0x000fe20000010000 */
[----:B------:R-:W-:Y:S01]  /*0e90*/  UIADD3 UR8, UR9, 0x80, URZ ;  /* 0x0000008009087890 */ /* 0x000fe2000fffe03f */
[----:B------:R-:W-:Y:S01]  /*0ea0*/  FFMA.FTZ R9, R10, R13, RZ ;  /* 0x0000000d0a097223 */ /* 0x000fe200000100ff */
[----:B------:R-:W-:Y:S01]  /*0eb0*/  FADD.FTZ R10, RZ, R14 ;  /* 0x0000000eff0a7221 */ /* 0x000fe20000010000 */
[----:B------:R-:W1:Y:S01]  /*0ec0*/  SHFL.DOWN PT, R17, R20, 0x1, 0x1f ;  /* 0x08201f0014117f89 */ /* 0x000e6200000e0000 */
[C---:B------:R-:W-:Y:S01]  /*0ed0*/  ISETP.NE.AND P3, PT, R31.reuse, RZ, PT ;  /* 0x000000ff1f00720c */ /* 0x040fe20003f65270 */
[----:B------:R-:W-:Y:S01]  /*0ee0*/  FADD.FTZ R13, RZ, R13 ;  /* 0x0000000dff0d7221 */ /* 0x000fe20000010000 */
[----:B------:R-:W-:Y:S01]  /*0ef0*/  FADD.FTZ R10, R10, R11 ;  /* 0x0000000b0a0a7221 */ /* 0x000fe20000010000 */
[----:B------:R-:W2:Y:S01]  /*0f00*/  SHFL.DOWN PT, R8, R21, 0x1, 0x1f ;  /* 0x08201f0015087f89 */ /* 0x000ea200000e0000 */
[----:B------:R-:W-:Y:S01]  /*0f10*/  FFMA.FTZ R9, R16, R12, R9 ;  /* 0x0000000c10097223 */ /* 0x000fe20000010009 */
        /* <DEDUP_REMOVED lines=26> */
[----:B------:R-:W-:Y:S01]  /*10c0*/  ISETP.NE.AND P0, PT, R22, RZ, PT ;  /* 0x000000ff1600720c */ /* 0x000fe20003f05270 */
[----:B------:R-:W-:Y:S01]  /*10d0*/  FFMA.FTZ R8, R15, R11, R18 ;  /* 0x0000000b0f087223 */ /* 0x000fe20000010012 */
[----:B------:R-:W-:-:S05]  /*10e0*/  FADD.FTZ R11, R13, R12 ;  /* 0x0000000c0d0b7221 */ /* 0x000fca0000010000 */
[----:B------:R0:W-:Y:S06]  /*10f0*/  STS.128 [R32], R8 ;  /* 0x0000000820007388 */ /* 0x0001ec0000000c00 */
[----:B------:R0:W-:Y:S01]  /*1100*/  @!P0 STS.64 [R0+0x10], R20 ;  /* 0x0000101400008388 */ /* 0x0001e20000000a00 */
[----:B------:R-:W-:Y:S06]  /*1110*/  BAR.SYNC.DEFER_BLOCKING 0x0 ;  /* 0x0000000000007b1d */ /* 0x000fec0000010000 */
[----:B------:R-:W-:Y:S05]  /*1120*/  @P3 BRA `(.L_x_679) ;  /* 0x0000000000743947 */ /* 0x000fea0003800000 */
[----:B------:R-:W-:-:S09]  /*1130*/  ULEA UR8, UR17, UR9, 0x18 ;  /* 0x0000000911087291 */ /* 0x000fd2000f8ec03f */
[----:B------:R-:W1:Y:S04]  /*1140*/  LDS.64 R16, [UR8+0x18] ;  /* 0x00001808ff107984 */ /* 0x000e680008000a00 */
[----:B------:R-:W2:Y:S01]  /*1150*/  LDS.128 R12, [UR8+0x20] ;  /* 0x00002008ff0c7984 */ /* 0x000ea20008000c00 */
[----:B-1----:R-:W-:Y:S01]  /*1160*/  FADD.FTZ R19, R20, R16 ;  /* 0x0000001014137221 */ /* 0x002fe20000010000 */
[----:B0-----:R-:W-:-:S03]  /*1170*/  FADD.FTZ R20, R21, R17 ;  /* 0x0000001115147221 */ /* 0x001fc60000010000 */
[----:B--2---:R-:W-:Y:S01]  /*1180*/  FADD.FTZ R21, R19, R12 ;  /* 0x0000000c13157221 */ /* 0x004fe20000010000 */
[----:B------:R-:W-:Y:S01]  /*1190*/  FADD.FTZ R20, R20, R13 ;  /* 0x0000000d14147221 */ /* 0x000fe20000010000 */
[----:B------:R-:W0:Y:S02]  /*11a0*/  LDS.128 R16, [UR8+0x30] ;  /* 0x00003008ff107984 */ /* 0x000e240008000c00 */
[----:B------:R-:W-:Y:S01]  /*11b0*/  FADD.FTZ R21, R21, R14 ;  /* 0x0000000e15157221 */ /* 0x000fe20000010000 */
[----:B------:R-:W-:Y:S02]  /*11c0*/  FADD.FTZ R20, R20, R15 ;  /* 0x0000000f14147221 */ /* 0x000fe40000010000 */
[----:B------:R-:W1:Y:S01]  /*11d0*/  LDS.128 R12, [UR8+0x40] ;  /* 0x00004008ff0c7984 */ /* 0x000e620008000c00 */
[----:B0-----:R-:W-:Y:S01]  /*11e0*/  FADD.FTZ R21, R21, R16 ;  /* 0x0000001015157221 */ /* 0x001fe20000010000 */
[----:B------:R-:W-:-:S03]  /*11f0*/  FADD.FTZ R20, R20, R17 ;  /* 0x0000001114147221 */ /* 0x000fc60000010000 */
[----:B------:R-:W-:Y:S01]  /*1200*/  FADD.FTZ R21, R21, R18 ;  /* 0x0000001215157221 */ /* 0x000fe20000010000 */
[----:B------:R-:W-:Y:S02]  /*1210*/  FADD.FTZ R20, R20, R19 ;  /* 0x0000001314147221 */ /* 0x000fe40000010000 */
[----:B------:R-:W0:Y:S01]  /*1220*/  LDS.128 R16, [UR8+0x50] ;  /* 0x00005008ff107984 */ /* 0x000e220008000c00 */
[----:B-1----:R-:W-:Y:S01]  /*1230*/  FADD.FTZ R21, R21, R12 ;  /* 0x0000000c15157221 */ /* 0x002fe20000010000 */
[----:B------:R-:W-:-:S03]  /*1240*/  FADD.FTZ R20, R20, R13 ;  /* 0x0000000d14147221 */ /* 0x000fc60000010000 */
[----:B------:R-:W-:Y:S01]  /*1250*/  FADD.FTZ R21, R21, R14 ;  /* 0x0000000e15157221 */ /* 0x000fe20000010000 */
[----:B------:R-:W-:Y:S02]  /*1260*/  FADD.FTZ R20, R20, R15 ;  /* 0x0000000f14147221 */ /* 0x000fe40000010000 */
[----:B------:R-:W1:Y:S01]  /*1270*/  LDS.128 R12, [UR8+0x60] ;  /* 0x00006008ff0c7984 */ /* 0x000e620008000c00 */
[----:B0-----:R-:W-:Y:S01]  /*1280*/  FADD.FTZ R21, R21, R16 ;  /* 0x0000001015157221 */ /* 0x001fe20000010000 */
[----:B------:R-:W-:-:S03]  /*1290*/  FADD.FTZ R20, R20, R17 ;  /* 0x0000001114147221 */ /* 0x000fc60000010000 */
[----:B------:R-:W-:Y:S01]  /*12a0*/  FADD.FTZ R21, R21, R18 ;  /* 0x0000001215157221 */ /* 0x000fe20000010000 */
[----:B------:R-:W-:-:S03]  /*12b0*/  FADD.FTZ R20, R20, R19 ;  /* 0x0000001314147221 */ /* 0x000fc60000010000 */
[----:B-1----:R-:W-:Y:S01]  /*12c0*/  FADD.FTZ R21, R21, R12 ;  /* 0x0000000c15157221 */ /* 0x002fe20000010000 */
[----:B------:R-:W-:-:S03]  /*12d0*/  FADD.FTZ R12, R20, R13 ;  /* 0x0000000d140c7221 */ /* 0x000fc60000010000 */
[----:B------:R-:W-:Y:S01]  /*12e0*/  FADD.FTZ R20, R21, R14 ;  /* 0x0000000e15147221 */ /* 0x000fe20000010000 */
[----:B------:R-:W-:-:S07]  /*12f0*/  FADD.FTZ R21, R12, R15 ;  /* 0x0000000f0c157221 */ /* 0x000fce0000010000 */
.L_x_679:
[----:B------:R-:W-:Y:S05]  /*1300*/  BSYNC B0 ;  /* 0x0000000000007941 */ /* 0x000fea0003800000 */
.L_x_678:
[----:B------:R-:W-:Y:S06]  /*1310*/  BAR.SYNC.DEFER_BLOCKING 0x0 ;  /* 0x0000000000007b1d */ /* 0x000fec0000010000 */
[----:B------:R-:W-:Y:S04]  /*1320*/  BSSY B0, `(.L_x_680) ;  /* 0x000009d000007945 */ /* 0x000fe80003800000 */
[----:B------:R-:W-:Y:S05]  /*1330*/  @P4 BRA `(.L_x_681) ;  /* 0x00000008006c4947 */ /* 0x000fea0003800000 */
[----:B------:R-:W1:Y:S04]  /*1340*/  LDS.128 R12, [R32+0xc0] ;  /* 0x0000c000200c7984 */ /* 0x000e680000000c00 */
[----:B------:R-:W2:Y:S01]  /*1350*/  LDS.128 R16, [R32+0x180] ;  /* 0x0001800020107984 */ /* 0x000ea20000000c00 */
        /* <DEDUP_REMOVED lines=8> */
[----:B------:R-:W-:-:S02]  /*13e0*/  FADD.FTZ R18, R14, R19 ;  /* 0x000000130e127221 */ /* 0x000fc40000010000 */
[----:B------:R-:W1:Y:S01]  /*13f0*/  LDS.128 R12, [R32+0x300] ;  /* 0x00030000200c7984 */ /* 0x000e620000000c00 */
[----:B0-----:R-:W-:Y:S01]  /*1400*/  FADD.FTZ R33, R33, R8 ;  /* 0x0000000821217221 */ /* 0x001fe20000010000 */
[----:B------:R-:W-:Y:S01]  /*1410*/  FADD.FTZ R16, R16, R9 ;  /* 0x0000000910107221 */ /* 0x000fe20000010000 */
[----:B------:R-:W-:Y:S01]  /*1420*/  FADD.FTZ R17, R17, R10 ;  /* 0x0000000a11117221 */ /* 0x000fe20000010000 */
[----:B------:R-:W-:Y:S02]  /*1430*/  FADD.FTZ R18, R18, R11 ;  /* 0x0000000b12127221 */ /* 0x000fe40000010000 */
[----:B------:R-:W0:Y:S01]  /*1440*/  LDS.128 R8, [R32+0x3c0] ;  /* 0x0003c00020087984 */ /* 0x000e220000000c00 */
[----:B-1----:R-:W-:Y:S01]  /*1450*/  FADD.FTZ R33, R33, R12 ;  /* 0x0000000c21217221 */ /* 0x002fe20000010000 */
        /* <DEDUP_REMOVED lines=132> */
[----:B------:R-:W-:Y:S01]  /*1ca0*/  FADD.FTZ R18, R18, R15 ;  /* 0x0000000f12127221 */ /* 0x000fe20000010000 */
[----:B0-----:R-:W-:Y:S01]  /*1cb0*/  FADD.FTZ R8, R17, R8 ;  /* 0x0000000811087221 */ /* 0x001fe20000010000 */
[----:B------:R-:W-:Y:S01]  /*1cc0*/  FADD.FTZ R9, R16, R9 ;  /* 0x0000000910097221 */ /* 0x000fe20000010000 */
[----:B------:R-:W-:Y:S01]  /*1cd0*/  FADD.FTZ R10, R19, R10 ;  /* 0x0000000a130a7221 */ /* 0x000fe20000010000 */
[----:B------:R-:W-:-:S07]  /*1ce0*/  FADD.FTZ R11, R18, R11 ;  /* 0x0000000b120b7221 */ /* 0x000fce0000010000 */
.L_x_681:
[----:B------:R-:W-:Y:S05]  /*1cf0*/  BSYNC B0 ;  /* 0x0000000000007941 */ /* 0x000fea0003800000 */
.L_x_680:
[----:B------:R-:W1:Y:S01]  /*1d00*/  LDC R14, c[0x0][0xc] ;  /* 0x00000300ff0e7b82 */ /* 0x000e620000000800 */
[----:B------:R-:W-:Y:S01]  /*1d10*/  IMAD R13, R2, 0xc, R31 ;  /* 0x0000000c020d7824 */ /* 0x000fe200078e021f */
[----:B------:R-:W-:Y:S06]  /*1d20*/  BSSY B0, `(.L_x_682) ;  /* 0x0000012000007945 */ /* 0x000fec0003800000 */
        /* <DEDUP_REMOVED lines=8> */
[----:B0-----:R-:W-:-:S04]  /*1db0*/  LEA R32, P4, R33, R16, 0x2 ;  /* 0x0000001021207211 */ /* 0x001fc800078810ff */
[----:B------:R-:W-:-:S05]  /*1dc0*/  IADD3.X R33, R17, UR11, RZ, P4, !PT ;  /* 0x0000000b11217c10 */ /* 0x000fca000a7fe4ff */
[----:B------:R3:W-:Y:S01]  /*1dd0*/  REDG.E.ADD.F32.FTZ.RN.STRONG.GPU desc[UR14][R32.64], R9 ;  /* 0x00000009200079a6 */ /* 0x0007e2000c10f38e */
[CC--:B-1----:R-:W-:Y:S02]  /*1de0*/  LEA R18, P5, R12.reuse, R16.reuse, 0x2 ;  /* 0x000000100c127211 */ /* 0x0c2fe400078a10ff */
[----:B--2---:R-:W-:Y:S02]  /*1df0*/  LEA R16, P6, R15, R16, 0x2 ;  /* 0x000000100f107211 */ /* 0x004fe400078c10ff */
[----:B------:R-:W-:Y:S02]  /*1e00*/  LEA.HI.X R19, R12, R17, R13, 0x2, P5 ;  /* 0x000000110c137211 */ /* 0x000fe400028f140d */
[----:B------:R-:W-:-:S03]  /*1e10*/  IADD3.X R17, R17, UR10, RZ, P6, !PT ;  /* 0x0000000a11117c10 */ /* 0x000fc6000b7fe4ff */
[----:B------:R3:W-:Y:S04]  /*1e20*/  REDG.E.ADD.F32.FTZ.RN.STRONG.GPU desc[UR14][R18.64], R10 ;  /* 0x0000000a120079a6 */ /* 0x0007e8000c10f38e */
[----:B------:R3:W-:Y:S02]  /*1e30*/  REDG.E.ADD.F32.FTZ.RN.STRONG.GPU desc[UR14][R16.64], R11 ;  /* 0x0000000b100079a6 */ /* 0x0007e4000c10f38e */
.L_x_683:
[----:B------:R-:W-:Y:S05]  /*1e40*/  BSYNC B0 ;  /* 0x0000000000007941 */ /* 0x000fea0003800000 */
.L_x_682:
[----:B------:R-:W-:Y:S05]  /*1e50*/  @!P0 BRA `(.L_x_684) ;  /* 0x0000001000908947 */ /* 0x000fea0003800000 */
[----:B------:R-:W1:Y:S01]  /*1e60*/  LDC R15, c[0x0][0x10] ;  /* 0x00000400ff0f7b82 */ /* 0x000e620000000800 */
[----:B------:R-:W2:Y:S01]  /*1e70*/  S2R R2, SR_CTAID.Y ;  /* 0x0000000000027919 */ /* 0x000ea20000002600 */
[----:B------:R-:W-:-:S06]  /*1e80*/  ULOP3.LUT UR8, UR4, 0x1, URZ, 0xc0, !UPT ;  /* 0x0000000104087892 */ /* 0x000fcc000f8ec03f */
[----:B0--3--:R-:W0:Y:S08]  /*1e90*/  LDC.64 R8, c[0x0][0x258] ;  /* 0x00009600ff087b82 */ /* 0x009e300000000a00 */
[----:B------:R-:W3:Y:S01]  /*1ea0*/  LDC.64 R18, c[0x0][0x260] ;  /* 0x00009800ff127b82 */ /* 0x000ee20000000a00 */
[----:B-1----:R-:W-:-:S04]  /*1eb0*/  IMAD R11, R15, UR8, RZ ;  /* 0x000000080f0b7c24 */ /* 0x002fc8000f8e02ff */
[C---:B------:R-:W-:Y:S01]  /*1ec0*/  IMAD R10, R11.reuse, R14, RZ ;  /* 0x0000000e0b0a7224 */ /* 0x040fe200078e02ff */
[----:B--2---:R-:W-:-:S04]  /*1ed0*/  IADD3 R11, R11, R2, RZ ;  /* 0x000000020b0b7210 */ /* 0x004fc80007ffe0ff */
[----:B------:R-:W-:Y:S01]  /*1ee0*/  SHF.L.U32 R13, R10, 0x1, RZ ;  /* 0x000000010a0d7819 */ /* 0x000fe200000006ff */
[----:B0-----:R-:W-:-:S04]  /*1ef0*/  IMAD.WIDE.U32 R8, R11, 0x4, R8 ;  /* 0x000000040b087825 */ /* 0x001fc800078e0008 */
[----:B---3--:R-:W-:Y:S01]  /*1f00*/  IMAD.WIDE R18, R13, 0x4, R18 ;  /* 0x000000040d127825 */ /* 0x008fe200078e0212 */
        /* <DEDUP_REMOVED lines=22> */
.L_x_686:
[----:B------:R-:W2:Y:S04]  /*2070*/  LDG.E.STRONG.GPU R10, desc[UR14][R8.64] ;  /* 0x0000000e080a7981 */ /* 0x000ea8000c1ef900 */
[----:B--2---:R-:W-:Y:S01]  /*2080*/  CCTL.IVALL ;  /* 0x00000000ff00798f */ /* 0x004fe20002000000 */
[----:B------:R-:W-:Y:S05]  /*2090*/  YIELD ;  /* 0x0000000000007946 */ /* 0x000fea0003800000 */
[----:B------:R-:W-:-:S13]  /*20a0*/  ISETP.NE.AND P0, PT, R10, R13, PT ;  /* 0x0000000d0a00720c */ /* 0x000fda0003f05270 */
[----:B------:R-:W-:Y:S05]  /*20b0*/  @P0 BRA `(.L_x_686) ;  /* 0xfffffffc00ec0947 */ /* 0x000fea000383ffff */
.L_x_685:
        /* <DEDUP_REMOVED lines=17> */
.L_x_690:
[----:B------:R-:W-:-:S13]  /*21d0*/  ISETP.EQ.OR P6, PT, R17, UR16, P3 ;  /* 0x0000001011007c0c */ /* 0x000fda0009fc2670 */
[----:B------:R-:W-:-:S04]  /*21e0*/  @!P6 IMAD R11, R15, R17, R2 ;  /* 0x000000110f0be224 */ /* 0x000fc800078e0202 */
[----:B------:R-:W-:-:S05]  /*21f0*/  @!P6 IMAD.WIDE.U32 R10, R11, 0x8, R18 ;  /* 0x000000080b0ae825 */ /* 0x000fca00078e0012 */
[----:B------:R-:W2:Y:S01]  /*2200*/  @!P6 LDG.E.64 R8, desc[UR14][R10.64] ;  /* 0x0000000e0a08e981 */ /* 0x000ea2000c1e1b00 */
[C---:B------:R-:W-:Y:S02]  /*2210*/  IADD3 R13, R17.reuse, 0x1, RZ ;  /* 0x00000001110d7810 */ /* 0x040fe40007ffe0ff */
[----:B------:R-:W-:Y:S02]  /*2220*/  IADD3 R32, R17, 0x2, RZ ;  /* 0x0000000211207810 */ /* 0x000fe40007ffe0ff */
[----:B------:R-:W-:Y:S02]  /*2230*/  ISETP.EQ.OR P4, PT, R13, UR16, P3 ;  /* 0x000000100d007c0c */ /* 0x000fe40009f82670 */
[----:B------:R-:W-:Y:S02]  /*2240*/  ISETP.EQ.OR P5, PT, R32, UR16, P3 ;  /* 0x0000001020007c0c */ /* 0x000fe40009fa2670 */
[----:B------:R-:W-:-:S09]  /*2250*/  IADD3 R12, R17, 0x3, RZ ;  /* 0x00000003110c7810 */ /* 0x000fd20007ffe0ff */
[----:B------:R-:W-:Y:S02]  /*2260*/  @!P4 IMAD R13, R15, R13, R2 ;  /* 0x0000000d0f0dc224 */ /* 0x000fe400078e0202 */
[----:B--2---:R-:W-:Y:S01]  /*2270*/  @!P6 FADD.FTZ R20, R20, R8 ;  /* 0x000000081414e221 */ /* 0x004fe20000010000 */
        /* <DEDUP_REMOVED lines=20> */
[----:B------:R-:W-:Y:S01]  /*23c0*/  IADD3 R12, R17, 0x6, RZ ;  /* 0x00000006110c7810 */ /* 0x000fe20007ffe0ff */
[----:B------:R-:W-:Y:S01]  /*23d0*/  @!P6 FADD.FTZ R21, R21, R13 ;  /* 0x0000000d1515e221 */ /* 0x000fe20000010000 */
[----:B------:R-:W-:Y:S02]  /*23e0*/  @!P4 IMAD.WIDE.U32 R8, R9, 0x8, R18 ;  /* 0x000000080908c825 */ /* 0x000fe400078e0012 */
[----:B------:R-:W-:Y:S02]  /*23f0*/  ISETP.EQ.OR P6, PT, R12, UR16, P3 ;  /* 0x000000100c007c0c */ /* 0x000fe40009fc2670 */
[----:B------:R-:W-:Y:S02]  /*2400*/  @!P5 IMAD R11, R15, R33, R2 ;  /* 0x000000210f0bd224 */ /* 0x000fe400078e0202 */
[----:B------:R-:W2:Y:S02]  /*2410*/  @!P4 LDG.E.64 R8, desc[UR14][R8.64] ;  /* 0x0000000e0808c981 */ /* 0x000ea4000c1e1b00 */
[----:B------:R-:W-:-:S06]  /*2420*/  @!P5 IMAD.WIDE.U32 R10, R11, 0x8, R18 ;  /* 0x000000080b0ad825 */ /* 0x000fcc00078e0012 */
[----:B------:R-:W3:Y:S01]  /*2430*/  @!P5 LDG.E.64 R10, desc[UR14][R10.64] ;  /* 0x0000000e0a0ad981 */ /* 0x000ee2000c1e1b00 */
[----:B------:R-:W-:-:S04]  /*2440*/  @!P6 IMAD R13, R15, R12, R2 ;  /* 0x0000000c0f0de224 */ /* 0x000fc800078e0202 */
        /* <DEDUP_REMOVED lines=13> */
[----:B------:R-:W-:-:S04]  /*2520*/  @!P4 IMAD.WIDE.U32 R8, R9, 0x8, R18 ;  /* 0x000000080908c825 */ /* 0x000fc800078e0012 */
[----:B------:R-:W-:Y:S01]  /*2530*/  @!P6 FADD.FTZ R21, R21, R13 ;  /* 0x0000000d1515e221 */ /* 0x000fe20000010000 */
[----:B------:R-:W-:Y:S01]  /*2540*/  ISETP.EQ.OR P6, PT, R12, UR16, P3 ;  /* 0x000000100c007c0c */ /* 0x000fe20009fc2670 */
[----:B------:R-:W-:Y:S01]  /*2550*/  @!P5 IMAD R11, R15, R33, R2 ;  /* 0x000000210f0bd224 */ /* 0x000fe200078e0202 */
[----:B------:R-:W2:Y:S03]  /*2560*/  @!P4 LDG.E.64 R8, desc[UR14][R8.64] ;  /* 0x0000000e0808c981 */ /* 0x000ea6000c1e1b00 */
[----:B------:R-:W-:-:S06]  /*2570*/  @!P5 IMAD.WIDE.U32 R10, R11, 0x8, R18 ;  /* 0x000000080b0ad825 */ /* 0x000fcc00078e0012 */
[----:B------:R-:W3:Y:S02]  /*2580*/  @!P5 LDG.E.64 R10, desc[UR14][R10.64] ;  /* 0x0000000e0a0ad981 */ /* 0x000ee4000c1e1b00 */
[----:B------:R-:W-:-:S04]  /*2590*/  @!P6 IMAD R13, R15, R12, R2 ;  /* 0x0000000c0f0de224 */ /* 0x000fc800078e0202 */
[----:B------:R-:W-:-:S06]  /*25a0*/  @!P6 IMAD.WIDE.U32 R12, R13, 0x8, R18 ;  /* 0x000000080d0ce825 */ /* 0x000fcc00078e0012 */
[----:B------:R-:W4:Y:S01]  /*25b0*/  @!P6 LDG.E.64 R12, desc[UR14][R12.64] ;  /* 0x0000000e0c0ce981 */ /* 0x000f22000c1e1b00 */
[C---:B------:R-:W-:Y:S02]  /*25c0*/  IADD3 R33, R17.reuse, 0xa, RZ ;  /* 0x0000000a11217810 */ /* 0x040fe40007ffe0ff */
[----:B------:R-:W-:Y:S01]  /*25d0*/  IADD3 R32, R17, 0xc, RZ ;  /* 0x0000000c11207810 */ /* 0x000fe20007ffe0ff */
[----:B--2---:R-:W-:Y:S01]  /*25e0*/  @!P4 FADD.FTZ R20, R20, R8 ;  /* 0x000000081414c221 */ /* 0x004fe20000010000 */
[----:B------:R-:W-:-:S03]  /*25f0*/  @!P4 FADD.FTZ R21, R21, R9 ;  /* 0x000000091515c221 */ /* 0x000fc60000010000 */
[----:B---3--:R-:W-:Y:S01]  /*2600*/  @!P5 FADD.FTZ R20, R20, R10 ;  /* 0x0000000a1414d221 */ /* 0x008fe20000010000 */
[----:B------:R-:W-:Y:S01]  /*2610*/  @!P5 FADD.FTZ R21, R21, R11 ;  /* 0x0000000b1515d221 */ /* 0x000fe20000010000 */
[----:B------:R-:W-:Y:S02]  /*2620*/  ISETP.EQ.OR P5, PT, R33, UR16, P3 ;  /* 0x0000001021007c0c */ /* 0x000fe40009fa2670 */
[----:B------:R-:W-:-:S04]  /*2630*/  IADD3 R11, R17, 0xb, RZ ;  /* 0x0000000b110b7810 */ /* 0x000fc80007ffe0ff */
[----:B------:R-:W-:Y:S01]  /*2640*/  ISETP.EQ.OR P4, PT, R11, UR16, P3 ;  /* 0x000000100b007c0c */ /* 0x000fe20009f82670 */
[----:B----4-:R-:W-:Y:S01]  /*2650*/  @!P6 FADD.FTZ R20, R20, R12 ;  /* 0x0000000c1414e221 */ /* 0x010fe20000010000 */
[----:B------:R-:W-:Y:S01]  /*2660*/  @!P6 FADD.FTZ R21, R21, R13 ;  /* 0x0000000d1515e221 */ /* 0x000fe20000010000 */
[----:B------:R-:W-:-:S04]  /*2670*/  ISETP.EQ.OR P6, PT, R32, UR16, P3 ;  /* 0x0000001020007c0c */ /* 0x000fc80009fc2670 */
[----:B------:R-:W-:-:S04]  /*2680*/  @!P5 IMAD R9, R15, R33, R2 ;  /* 0x000000210f09d224 */ /* 0x000fc800078e0202 */
        /* <DEDUP_REMOVED lines=12> */
[----:B------:R-:W-:-:S03]  /*2750*/  ISETP.EQ.OR P5, PT, R33, UR16, P3 ;  /* 0x0000001021007c0c */ /* 0x000fc60009fa2670 */
[----:B---3--:R-:W-:Y:S01]  /*2760*/  @!P4 FADD.FTZ R21, R21, R11 ;  /* 0x0000000b1515c221 */ /* 0x008fe20000010000 */
[----:B------:R-:W-:Y:S01]  /*2770*/  IADD3 R11, R17, 0xe, RZ ;  /* 0x0000000e110b7810 */ /* 0x000fe20007ffe0ff */
[----:B------:R-:W-:-:S03]  /*2780*/  @!P4 FADD.FTZ R20, R20, R10 ;  /* 0x0000000a1414c221 */ /* 0x000fc60000010000 */
[----:B------:R-:W-:-:S05]  /*2790*/  ISETP.EQ.OR P4, PT, R11, UR16, P3 ;  /* 0x000000100b007c0c */ /* 0x000fca0009f82670 */
[----:B------:R-:W-:Y:S02]  /*27a0*/  @!P5 IMAD R9, R15, R33, R2 ;  /* 0x000000210f09d224 */ /* 0x000fe400078e0202 */
[----:B----4-:R-:W-:Y:S01]  /*27b0*/  @!P6 FADD.FTZ R20, R20, R12 ;  /* 0x0000000c1414e221 */ /* 0x010fe20000010000 */
[----:B------:R-:W-:Y:S01]  /*27c0*/  @!P6 FADD.FTZ R21, R21, R13 ;  /* 0x0000000d1515e221 */ /* 0x000fe20000010000 */
[----:B------:R-:W-:Y:S01]  /*27d0*/  ISETP.EQ.OR P6, PT, R32, UR16, P3 ;  /* 0x0000001020007c0c */ /* 0x000fe20009fc2670 */
[----:B------:R-:W-:-:S06]  /*27e0*/  @!P5 IMAD.WIDE.U32 R8, R9, 0x8, R18 ;  /* 0x000000080908d825 */ /* 0x000fcc00078e0012 */
[----:B------:R-:W2:Y:S01]  /*27f0*/  @!P5 LDG.E.64 R8, desc[UR14][R8.64] ;  /* 0x0000000e0808d981 */ /* 0x000ea2000c1e1b00 */
[----:B------:R-:W-:-:S04]  /*2800*/  @!P4 IMAD R11, R15, R11, R2 ;  /* 0x0000000b0f0bc224 */ /* 0x000fc800078e0202 */
        /* <DEDUP_REMOVED lines=15> */
.L_x_689:
[----:B------:R-:W-:-:S13]  /*2900*/  ISETP.GT.AND P4, PT, R16, 0x4, PT ;  /* 0x000000041000780c */ /* 0x000fda0003f84270 */
[----:B------:R-:W-:Y:S05]  /*2910*/  @!P4 BRA `(.L_x_691) ;  /* 0x0000000000ecc947 */ /* 0x000fea0003800000 */
[C---:B------:R-:W-:Y:S02]  /*2920*/  ISETP.EQ.OR P0, PT, R17.reuse, UR16, P3 ;  /* 0x0000001011007c0c */ /* 0x040fe40009f02670 */
[----:B------:R-:W-:-:S11]  /*2930*/  IADD3 R13, R17, 0x1, RZ ;  /* 0x00000001110d7810 */ /* 0x000fd60007ffe0ff */
[----:B------:R-:W-:-:S04]  /*2940*/  @!P0 IMAD R9, R17, R15, R2 ;  /* 0x0000000f11098224 */ /* 0x000fc800078e0202 */
[----:B------:R-:W-:Y:S01]  /*2950*/  @!P0 IMAD.WIDE.U32 R8, R9, 0x8, R18 ;  /* 0x0000000809088825 */ /* 0x000fe200078e0012 */
[----:B------:R-:W-:-:S05]  /*2960*/  ISETP.EQ.OR P4, PT, R13, UR16, P3 ;  /* 0x000000100d007c0c */ /* 0x000fca0009f82670 */
[----:B------:R-:W2:Y:S08]  /*2970*/  @!P0 LDG.E.64 R8, desc[UR14][R8.64] ;  /* 0x0000000e08088981 */ /* 0x000eb0000c1e1b00 */
[----:B------:R-:W-:-:S04]  /*2980*/  @!P4 IMAD R13, R15, R13, R2 ;  /* 0x0000000d0f0dc224 */ /* 0x000fc800078e0202 */
[----:B------:R-:W-:-:S06]  /*2990*/  @!P4 IMAD.WIDE.U32 R12, R13, 0x8, R18 ;  /* 0x000000080d0cc825 */ /* 0x000fcc00078e0012 */
[----:B------:R-:W3:Y:S01]  /*29a0*/  @!P4 LDG.E.64 R12, desc[UR14][R12.64] ;  /* 0x0000000e0c0cc981 */ /* 0x000ee2000c1e1b00 */
[C---:B------:R-:W-:Y:S02]  /*29b0*/  IADD3 R11, R17.reuse, 0x2, RZ ;  /* 0x00000002110b7810 */ /* 0x040fe40007ffe0ff */
[----:B------:R-:W-:Y:S02]  /*29c0*/  IADD3 R32, R17, 0x3, RZ ;  /* 0x0000000311207810 */ /* 0x000fe40007ffe0ff */
[----:B------:R-:W-:Y:S02]  /*29d0*/  ISETP.EQ.OR P5, PT, R11, UR16, P3 ;  /* 0x000000100b007c0c */ /* 0x000fe40009fa2670 */
[----:B------:R-:W-:Y:S02]  /*29e0*/  ISETP.EQ.OR P6, PT, R32, UR16, P3 ;  /* 0x0000001020007c0c */ /* 0x000fe40009fc2670 */
[----:B------:R-:W-:-:S09]  /*29f0*/  IADD3 R17, R17, 0x4, RZ ;  /* 0x0000000411117810 */ /* 0x000fd20007ffe0ff */
[----:B------:R-:W-:-:S04]  /*2a00*/  @!P5 IMAD R11, R15, R11, R2 ;  /* 0x0000000b0f0bd224 */ /* 0x000fc800078e0202 */
[----:B------:R-:W-:-:S06]  /*2a10*/  @!P5 IMAD.WIDE.U32 R10, R11, 0x8, R18 ;  /* 0x000000080b0ad825 */ /* 0x000fcc00078e0012 */
[----:B------:R-:W4:Y:S01]  /*2a20*/  @!P5 LDG.E.64 R10, desc[UR14][R10.64] ;  /* 0x0000000e0a0ad981 */ /* 0x000f22000c1e1b00 */
[----:B--2---:R-:W-:Y:S01]  /*2a30*/  @!P0 FADD.FTZ R21, R21, R9 ;  /* 0x0000000915158221 */ /* 0x004fe20000010000 */
[----:B------:R-:W-:Y:S02]  /*2a40*/  @!P6 IMAD R9, R15, R32, R2 ;  /* 0x000000200f09e224 */ /* 0x000fe400078e0202 */
[----:B------:R-:W-:Y:S01]  /*2a50*/  @!P0 FADD.FTZ R20, R20, R8 ;  /* 0x0000000814148221 */ /* 0x000fe20000010000 */
[----:B------:R-:W-:Y:S01]  /*2a60*/  ISETP.EQ.OR P0, PT, R17, UR16, P3 ;  /* 0x0000001011007c0c */ /* 0x000fe20009f02670 */
[----:B------:R-:W-:-:S06]  /*2a70*/  @!P6 IMAD.WIDE.U32 R8, R9, 0x8, R18 ;  /* 0x000000080908e825 */ /* 0x000fcc00078e0012 */
[----:B------:R-:W2:Y:S01]  /*2a80*/  @!P6 LDG.E.64 R8, desc[UR14][R8.64] ;  /* 0x0000000e0808e981 */ /* 0x000ea2000c1e1b00 */
[----:B---3--:R-:W-:-:S05]  /*2a90*/  @!P4 FADD.FTZ R21, R21, R13 ;  /* 0x0000000d1515c221 */ /* 0x008fca0000010000 */
[----:B------:R-:W-:Y:S02]  /*2aa0*/  @!P0 IMAD R13, R15, R17, R2 ;  /* 0x000000110f0d8224 */ /* 0x000fe400078e0202 */
[----:B------:R-:W-:Y:S02]  /*2ab0*/  @!P4 FADD.FTZ R20, R20, R12 ;  /* 0x0000000c1414c221 */ /* 0x000fe40000010000 */
[----:B------:R-:W-:-:S06]  /*2ac0*/  @!P0 IMAD.WIDE.U32 R12, R13, 0x8, R18 ;  /* 0x000000080d0c8825 */ /* 0x000fcc00078e0012 */
[----:B------:R-:W3:Y:S01]  /*2ad0*/  @!P0 LDG.E.64 R12, desc[UR14][R12.64] ;  /* 0x0000000e0c0c8981 */ /* 0x000ee2000c1e1b00 */
[----:B----4-:R-:W-:Y:S01]  /*2ae0*/  @!P5 FADD.FTZ R20, R20, R10 ;  /* 0x0000000a1414d221 */ /* 0x010fe20000010000 */
[----:B------:R-:W-:Y:S01]  /*2af0*/  @!P5 FADD.FTZ R21, R21, R11 ;  /* 0x0000000b1515d221 */ /* 0x000fe20000010000 */
[----:B------:R-:W-:-:S04]  /*2b00*/  IADD3 R11, R17, 0x1, RZ ;  /* 0x00000001110b7810 */ /* 0x000fc80007ffe0ff */
[----:B------:R-:W-:Y:S02]  /*2b10*/  ISETP.EQ.OR P5, PT, R11, UR16, P3 ;  /* 0x000000100b007c0c */ /* 0x000fe40009fa2670 */
[----:B------:R-:W-:-:S04]  /*2b20*/  IADD3 R10, R17, 0x3, RZ ;  /* 0x00000003110a7810 */ /* 0x000fc80007ffe0ff */
[----:B------:R-:W-:Y:S01]  /*2b30*/  ISETP.EQ.OR P4, PT, R10, UR16, P3 ;  /* 0x000000100a007c0c */ /* 0x000fe20009f82670 */
[----:B--2---:R-:W-:Y:S01]  /*2b40*/  @!P6 FADD.FTZ R20, R20, R8 ;  /* 0x000000081414e221 */ /* 0x004fe20000010000 */
[----:B------:R-:W-:Y:S01]  /*2b50*/  IADD3 R8, R17, 0x2, RZ ;  /* 0x0000000211087810 */ /* 0x000fe20007ffe0ff */
[----:B------:R-:W-:-:S03]  /*2b60*/  @!P6 FADD.FTZ R21, R21, R9 ;  /* 0x000000091515e221 */ /* 0x000fc60000010000 */
[----:B------:R-:W-:Y:S01]  /*2b70*/  ISETP.EQ.OR P6, PT, R8, UR16, P3 ;  /* 0x0000001008007c0c */ /* 0x000fe20009fc2670 */
[----:B------:R-:W-:-:S12]  /*2b80*/  @!P5 IMAD R9, R15, R11, R2 ;  /* 0x0000000b0f09d224 */ /* 0x000fd800078e0202 */
[----:B------:R-:W-:Y:S02]  /*2b90*/  @!P6 IMAD R11, R15, R8, R2 ;  /* 0x000000080f0be224 */ /* 0x000fe400078e0202 */
[----:B------:R-:W-:-:S04]  /*2ba0*/  @!P5 IMAD.WIDE.U32 R8, R9, 0x8, R18 ;  /* 0x000000080908d825 */ /* 0x000fc800078e0012 */
[----:B---3--:R-:W-:Y:S01]  /*2bb0*/  @!P0 FADD.FTZ R21, R21, R13 ;  /* 0x0000000d15158221 */ /* 0x008fe20000010000 */
[----:B------:R-:W-:Y:S02]  /*2bc0*/  @!P4 IMAD R13, R15, R10, R2 ;  /* 0x0000000a0f0dc224 */ /* 0x000fe400078e0202 */
[----:B------:R-:W-:Y:S01]  /*2bd0*/  @!P6 IMAD.WIDE.U32 R10, R11, 0x8, R18 ;  /* 0x000000080b0ae825 */ /* 0x000fe200078e0012 */
[----:B------:R-:W2:Y:S03]  /*2be0*/  @!P5 LDG.E.64 R8, desc[UR14][R8.64] ;  /* 0x0000000e0808d981 */ /* 0x000ea6000c1e1b00 */
[----:B------:R-:W-:Y:S01]  /*2bf0*/  @!P0 FADD.FTZ R20, R20, R12 ;  /* 0x0000000c14148221 */ /* 0x000fe20000010000 */
[----:B------:R-:W-:Y:S01]  /*2c00*/  @!P4 IMAD.WIDE.U32 R12, R13, 0x8, R18 ;  /* 0x000000080d0cc825 */ /* 0x000fe200078e0012 */
[----:B------:R-:W3:Y:S05]  /*2c10*/  @!P6 LDG.E.64 R10, desc[UR14][R10.64] ;  /* 0x0000000e0a0ae981 */ /* 0x000eea000c1e1b00 */
[----:B------:R-:W4:Y:S01]  /*2c20*/  @!P4 LDG.E.64 R12, desc[UR14][R12.64] ;  /* 0x0000000e0c0cc981 */ /* 0x000f22000c1e1b00 */
[----:B------:R-:W-:-:S02]  /*2c30*/  IADD3 R16, R16, -0x4, RZ ;  /* 0xfffffffc10107810 */ /* 0x000fc40007ffe0ff */
[----:B------:R-:W-:Y:S02]  /*2c40*/  PLOP3.LUT P0, PT, PT, PT, PT, 0x8, 0x0 ;  /* 0x000000000000781c */ /* 0x000fe40003f0e170 */
[----:B------:R-:W-:Y:S02]  /*2c50*/  IADD3 R16, R16, -0x4, RZ ;  /* 0xfffffffc10107810 */ /* 0x000fe40007ffe0ff */
[----:B------:R-:W-:Y:S01]  /*2c60*/  IADD3 R17, R17, 0x4, RZ ;  /* 0x0000000411117810 */ /* 0x000fe20007ffe0ff */
[----:B--2---:R-:W-:Y:S01]  /*2c70*/  @!P5 FADD.FTZ R20, R20, R8 ;  /* 0x000000081414d221 */ /* 0x004fe20000010000 */
[----:B------:R-:W-:-:S03]  /*2c80*/  @!P5 FADD.FTZ R21, R21, R9 ;  /* 0x000000091515d221 */ /* 0x000fc60000010000 */
[----:B---3--:R-:W-:Y:S01]  /*2c90*/  @!P6 FADD.FTZ R20, R20, R10 ;  /* 0x0000000a1414e221 */ /* 0x008fe20000010000 */
[----:B------:R-:W-:-:S03]  /*2ca0*/  @!P6 FADD.FTZ R21, R21, R11 ;  /* 0x0000000b1515e221 */ /* 0x000fc60000010000 */
[----:B----4-:R-:W-:Y:S01]  /*2cb0*/  @!P4 FADD.FTZ R20, R20, R12 ;  /* 0x0000000c1414c221 */ /* 0x010fe20000010000 */
[----:B------:R-:W-:-:S07]  /*2cc0*/  @!P4 FADD.FTZ R21, R21, R13 ;  /* 0x0000000d1515c221 */ /* 0x000fce0000010000 */
.L_x_691:
[----:B------:R-:W-:-:S13]  /*2cd0*/  ISETP.NE.OR P0, PT, R16, RZ, P0 ;  /* 0x000000ff1000720c */ /* 0x000fda0000705670 */
[----:B------:R-:W-:Y:S05]  /*2ce0*/  @!P0 BRA `(.L_x_687) ;  /* 0x00000000007c8947 */ /* 0x000fea0003800000 */
.L_x_688:
[----:B------:R-:W-:-:S13]  /*2cf0*/  ISETP.EQ.OR P5, PT, R17, UR16, P3 ;  /* 0x0000001011007c0c */ /* 0x000fda0009fa2670 */
[----:B------:R-:W-:-:S04]  /*2d00*/  @!P5 IMAD R11, R15, R17, R2 ;  /* 0x000000110f0bd224 */ /* 0x000fc800078e0202 */
[----:B------:R-:W-:-:S05]  /*2d10*/  @!P5 IMAD.WIDE.U32 R10, R11, 0x8, R18 ;  /* 0x000000080b0ad825 */ /* 0x000fca00078e0012 */
[----:B------:R0:W2:Y:S01]  /*2d20*/  @!P5 LDG.E.64 R8, desc[UR14][R10.64] ;  /* 0x0000000e0a08d981 */ /* 0x0000a2000c1e1b00 */
[C---:B------:R-:W-:Y:S02]  /*2d30*/  IADD3 R13, R17.reuse, 0x1, RZ ;  /* 0x00000001110d7810 */ /* 0x040fe40007ffe0ff */
[----:B------:R-:W-:Y:S02]  /*2d40*/  IADD3 R32, R17, 0x2, RZ ;  /* 0x0000000211207810 */ /* 0x000fe40007ffe0ff */
[----:B------:R-:W-:Y:S02]  /*2d50*/  ISETP.EQ.OR P6, PT, R13, UR16, P3 ;  /* 0x000000100d007c0c */ /* 0x000fe40009fc2670 */
[----:B------:R-:W-:Y:S02]  /*2d60*/  ISETP.EQ.OR P4, PT, R32, UR16, P3 ;  /* 0x0000001020007c0c */ /* 0x000fe40009f82670 */
[----:B------:R-:W-:-:S04]  /*2d70*/  IADD3 R12, R17, 0x3, RZ ;  /* 0x00000003110c7810 */ /* 0x000fc80007ffe0ff */
[----:B------:R-:W-:-:S05]  /*2d80*/  ISETP.EQ.OR P0, PT, R12, UR16, P3 ;  /* 0x000000100c007c0c */ /* 0x000fca0009f02670 */
[C-C-:B------:R-:W-:Y:S02]  /*2d90*/  @!P6 IMAD R13, R15.reuse, R13, R2.reuse ;  /* 0x0000000d0f0de224 */ /* 0x140fe400078e0202 */
[----:B0-----:R-:W-:-:S04]  /*2da0*/  @!P4 IMAD R11, R15, R32, R2 ;  /* 0x000000200f0bc224 */ /* 0x001fc800078e0202 */
[----:B------:R-:W-:-:S06]  /*2db0*/  @!P4 IMAD.WIDE.U32 R10, R11, 0x8, R18 ;  /* 0x000000080b0ac825 */ /* 0x000fcc00078e0012 */
[----:B------:R-:W3:Y:S01]  /*2dc0*/  @!P4 LDG.E.64 R10, desc[UR14][R10.64] ;  /* 0x0000000e0a0ac981 */ /* 0x000ee2000c1e1b00 */
[----:B--2---:R-:W-:Y:S01]  /*2dd0*/  @!P5 FADD.FTZ R20, R20, R8 ;  /* 0x000000081414d221 */ /* 0x004fe20000010000 */
[----:B------:R-:W-:Y:S01]  /*2de0*/  @!P5 FADD.FTZ R21, R21, R9 ;  /* 0x000000091515d221 */ /* 0x000fe20000010000 */
[----:B------:R-:W-:-:S04]  /*2df0*/  @!P6 IMAD.WIDE.U32 R8, R13, 0x8, R18 ;  /* 0x000000080d08e825 */ /* 0x000fc800078e0012 */
[----:B------:R-:W-:Y:S02]  /*2e00*/  @!P0 IMAD R13, R15, R12, R2 ;  /* 0x0000000c0f0d8224 */ /* 0x000fe400078e0202 */
[----:B------:R-:W2:Y:S02]  /*2e10*/  @!P6 LDG.E.64 R8, desc[UR14][R8.64] ;  /* 0x0000000e0808e981 */ /* 0x000ea4000c1e1b00 */
[----:B------:R-:W-:-:S06]  /*2e20*/  @!P0 IMAD.WIDE.U32 R12, R13, 0x8, R18 ;  /* 0x000000080d0c8825 */ /* 0x000fcc00078e0012 */
[----:B------:R-:W4:Y:S01]  /*2e30*/  @!P0 LDG.E.64 R12, desc[UR14][R12.64] ;  /* 0x0000000e0c0c8981 */ /* 0x000f22000c1e1b00 */
[----:B------:R-:W-:-:S04]  /*2e40*/  IADD3 R16, R16, -0x4, RZ ;  /* 0xfffffffc10107810 */ /* 0x000fc80007ffe0ff */
[----:B------:R-:W-:Y:S02]  /*2e50*/  ISETP.NE.AND P5, PT, R16, RZ, PT ;  /* 0x000000ff1000720c */ /* 0x000fe40003fa5270 */
[----:B------:R-:W-:Y:S01]  /*2e60*/  IADD3 R17, R17, 0x4, RZ ;  /* 0x0000000411117810 */ /* 0x000fe20007ffe0ff */
[----:B--2---:R-:W-:Y:S01]  /*2e70*/  @!P6 FADD.FTZ R20, R20, R8 ;  /* 0x000000081414e221 */ /* 0x004fe20000010000 */
[----:B------:R-:W-:-:S03]  /*2e80*/  @!P6 FADD.FTZ R21, R21, R9 ;  /* 0x000000091515e221 */ /* 0x000fc60000010000 */
[----:B---3--:R-:W-:Y:S01]  /*2e90*/  @!P4 FADD.FTZ R20, R20, R10 ;  /* 0x0000000a1414c221 */ /* 0x008fe20000010000 */
[----:B------:R-:W-:-:S03]  /*2ea0*/  @!P4 FADD.FTZ R21, R21, R11 ;  /* 0x0000000b1515c221 */ /* 0x000fc60000010000 */
[----:B----4-:R-:W-:Y:S01]  /*2eb0*/  @!P0 FADD.FTZ R20, R20, R12 ;  /* 0x0000000c14148221 */ /* 0x010fe20000010000 */
[----:B------:R-:W-:Y:S01]  /*2ec0*/  @!P0 FADD.FTZ R21, R21, R13 ;  /* 0x0000000d15158221 */ /* 0x000fe20000010000 */
[----:B------:R-:W-:Y:S06]  /*2ed0*/  @P5 BRA `(.L_x_688) ;  /* 0xfffffffc00845947 */ /* 0x000fec000383ffff */
.L_x_687:
        /* <DEDUP_REMOVED lines=11> */
.L_x_693:
[----:B------:R-:W-:Y:S05]  /*2f90*/  BSYNC B0 ;  /* 0x0000000000007941 */ /* 0x000fea0003800000 */
.L_x_692:
        /* <DEDUP_REMOVED lines=16> */
.L_x_684:
[----:B------:R-:W1:Y:S01]  /*30a0*/  S2UR UR9, SR_CgaCtaId ;  /* 0x00000000000979c3 */ /* 0x000e620000008800 */
[----:B------:R-:W-:Y:S01]  /*30b0*/  UMOV UR8, 0x400 ;  /* 0x0000040000087882 */ /* 0x000fe20000000000 */
[--C-:B0--3--:R-:W-:Y:S02]  /*30c0*/  HADD2.F32 R10, -RZ, R26.reuse.H0_H0 ;  /* 0x2000001aff0a7230 */ /* 0x109fe40000004100 */
[----:B------:R-:W-:Y:S02]  /*30d0*/  HADD2.F32 R26, -RZ, R26.H1_H1 ;  /* 0x3000001aff1a7230 */ /* 0x000fe40000004100 */
[--C-:B------:R-:W-:Y:S02]  /*30e0*/  HADD2.F32 R14, -RZ, R27.reuse.H0_H0 ;  /* 0x2000001bff0e7230 */ /* 0x100fe40000004100 */
[----:B------:R-:W-:Y:S02]  /*30f0*/  HADD2.F32 R12, -RZ, R27.H1_H1 ;  /* 0x3000001bff0c7230 */ /* 0x000fe40000004100 */
[----:B------:R-:W-:-:S02]  /*3100*/  HADD2.F32 R11, -RZ, R25.H0_H0 ;  /* 0x20000019ff0b7230 */ /* 0x000fc40000004100 */
[----:B------:R-:W-:Y:S01]  /*3110*/  FADD.FTZ R14, R14, -UR19 ;  /* 0x800000130e0e7e21 */ /* 0x000fe20008010000 */
[----:B------:R-:W-:Y:S02]  /*3120*/  HADD2.F32 R16, -RZ, R25.H1_H1 ;  /* 0x30000019ff107230 */ /* 0x000fe40000004100 */
[----:B------:R-:W-:Y:S01]  /*3130*/  FADD.FTZ R12, R12, -UR19 ;  /* 0x800000130c0c7e21 */ /* 0x000fe20008010000 */
[----:B-1----:R-:W-:-:S09]  /*3140*/  ULEA UR8, UR9, UR8, 0x18 ;  /* 0x0000000809087291 */ /* 0x002fd2000f8ec03f */
[----:B------:R-:W-:Y:S01]  /*3150*/  @!P3 STS.64 [UR8+0x78], R20 ;  /* 0x00007814ff00b988 */ /* 0x000fe20008000a08 */
[----:B------:R-:W-:Y:S06]  /*3160*/  BAR.SYNC.DEFER_BLOCKING 0x0 ;  /* 0x0000000000007b1d */ /* 0x000fec0000010000 */
[----:B------:R-:W0:Y:S01]  /*3170*/  LDS.64 R8, [UR8+0x78] ;  /* 0x00007808ff087984 */ /* 0x000e220008000a00 */
[----:B------:R-:W-:Y:S02]  /*3180*/  ULDC UR8, c[0x0][0x2bc] ;  /* 0x0000af0000087ab9 */ /* 0x000fe40000000800 */
[----:B0-----:R-:W-:Y:S01]  /*3190*/  FMUL.FTZ R13, R8, UR8 ;  /* 0x00000008080d7c20 */ /* 0x001fe20008410000 */
[----:B------:R-:W-:Y:S01]  /*31a0*/  FMUL.FTZ R2, R9, UR8 ;  /* 0x0000000809027c20 */ /* 0x000fe20008410000 */
[----:B------:R-:W-:Y:S01]  /*31b0*/  FADD.FTZ R9, R10, -UR19 ;  /* 0x800000130a097e21 */ /* 0x000fe20008010000 */
[----:B------:R-:W-:-:S03]  /*31c0*/  FADD.FTZ R8, R26, -UR19 ;  /* 0x800000131a087e21 */ /* 0x000fc60008010000 */
        /* <DEDUP_REMOVED lines=21> */
.L_x_694:
[----:B------:R-:W-:Y:S04]  /*3320*/  BSSY B0, `(.L_x_695) ;  /* 0x0000014000007945 */ /* 0x000fe80003800000 */
[----:B------:R-:W-:Y:S05]  /*3330*/  @!P1 BRA `(.L_x_696) ;  /* 0x0000000000489947 */ /* 0x000fea0003800000 */
[C-C-:B------:R-:W-:Y:S01]  /*3340*/  FFMA.FTZ R10, R13.reuse, R9, R2.reuse ;  /* 0x000000090d0a7223 */ /* 0x140fe20000010002 */
[----:B------:R-:W-:Y:S01]  /*3350*/  FFMA.FTZ R9, R13, R8, R2 ;  /* 0x000000080d097223 */ /* 0x000fe20000010002 */
[----:B------:R-:W-:Y:S01]  /*3360*/  ULDC.64 UR8, c[0x0][0x288] ;  /* 0x0000a20000087ab9 */ /* 0x000fe20000000a00 */
[----:B------:R-:W-:Y:S01]  /*3370*/  MOV R8, R34 ;  /* 0x0000002200087202 */ /* 0x000fe20000000f00 */
[----:B------:R-:W-:Y:S02]  /*3380*/  IMAD R18, R23, UR8, RZ ;  /* 0x0000000817127c24 */ /* 0x000fe4000f8e02ff */
[----:B------:R-:W-:Y:S01]  /*3390*/  FFMA.FTZ R15, R16, R5, -R9 ;  /* 0x00000005100f7223 */ /* 0x000fe20000010809 */
[----:B------:R-:W-:Y:S01]  /*33a0*/  MOV R9, R37 ;  /* 0x0000002500097202 */ /* 0x000fe20000000f00 */
[----:B------:R-:W-:Y:S01]  /*33b0*/  FFMA.FTZ R10, R11, R4, -R10 ;  /* 0x000000040b0a7223 */ /* 0x000fe2000001080a */
[----:B------:R-:W-:Y:S02]  /*33c0*/  IMAD R11, R29, UR9, R18 ;  /* 0x000000091d0b7c24 */ /* 0x000fe4000f8e0212 */
[----:B------:R-:W-:Y:S01]  /*33d0*/  FMUL.FTZ R15, R15, UR13 ;  /* 0x0000000d0f0f7c20 */ /* 0x000fe20008410000 */
[----:B------:R-:W-:Y:S01]  /*33e0*/  IMAD.WIDE.U32 R8, R29, UR8, R8 ;  /* 0x000000081d087c25 */ /* 0x000fe2000f8e0008 */
[----:B------:R-:W-:-:S03]  /*33f0*/  ULDC.64 UR8, c[0x0][0x210] ;  /* 0x0000840000087ab9 */ /* 0x000fc60000000a00 */
[----:B------:R-:W-:Y:S01]  /*3400*/  FMUL.FTZ R16, R10, UR13 ;  /* 0x0000000d0a107c20 */ /* 0x000fe20008410000 */
[C---:B------:R-:W-:Y:S02]  /*3410*/  LEA R10, P0, R8.reuse, UR8, 0x1 ;  /* 0x00000008080a7c11 */ /* 0x040fe4000f8008ff */
[----:B------:R-:W-:Y:S02]  /*3420*/  IADD3 R11, R9, R11, RZ ;  /* 0x0000000b090b7210 */ /* 0x000fe40007ffe0ff */
[----:B------:R-:W-:Y:S02]  /*3430*/  F2FP.F16.F32.PACK_AB R15, R15, R16 ;  /* 0x000000100f0f723e */ /* 0x000fe400000000ff */
[----:B------:R-:W-:-:S05]  /*3440*/  LEA.HI.X R11, R8, UR9, R11, 0x1, P0 ;  /* 0x00000009080b7c11 */ /* 0x000fca00080f0c0b */
[----:B------:R0:W-:Y:S02]  /*3450*/  STG.E desc[UR14][R10.64], R15 ;  /* 0x0000000f0a007986 */ /* 0x0001e4000c10190e */
.L_x_696:
[----:B------:R-:W-:Y:S05]  /*3460*/  BSYNC B0 ;  /* 0x0000000000007941 */ /* 0x000fea0003800000 */
.L_x_695:
[--C-:B------:R-:W-:Y:S02]  /*3470*/  HADD2.F32 R9, -RZ, R24.reuse.H0_H0 ;  /* 0x20000018ff097230 */ /* 0x100fe40000004100 */
[----:B0-----:R-:W-:Y:S01]  /*3480*/  FMUL.FTZ R11, R14, UR13 ;  /* 0x0000000d0e0b7c20 */ /* 0x001fe20008410000 */
[----:B------:R-:W-:Y:S02]  /*3490*/  HADD2.F32 R24, -RZ, R24.H1_H1 ;  /* 0x30000018ff187230 */ /* 0x000fe40000004100 */
        /* <DEDUP_REMOVED lines=20> */
.L_x_697:
        /* <DEDUP_REMOVED lines=20> */
[----:B------:R-:W-:Y:S02]  /*3720*/  F2FP.F16.F32.PACK_AB R5, R4, R5 ;  /* 0x000000050405723e */ /* 0x000fe400000000ff */
[----:B------:R-:W-:-:S05]  /*3730*/  LEA.HI.X R3, R34, UR9, R3, 0x1, P0 ;  /* 0x0000000922037c11 */ /* 0x000fca00080f0c03 */
[----:B------:R0:W-:Y:S02]  /*3740*/  STG.E desc[UR14][R2.64], R5 ;  /* 0x0000000502007986 */ /* 0x0001e4000c10190e */
.L_x_699:
[----:B------:R-:W-:Y:S05]  /*3750*/  BSYNC B0 ;  /* 0x0000000000007941 */ /* 0x000fea0003800000 */
.L_x_698:
[----:B------:R-:W-:Y:S01]  /*3760*/  ULDC UR8, c[0x0][0x10] ;  /* 0x0000040000087ab9 */ /* 0x000fe20000000800 */
[----:B------:R-:W-:Y:S02]  /*3770*/  UIADD3 UR4, UR4, 0x1, URZ ;  /* 0x0000000104047890 */ /* 0x000fe4000fffe03f */
[----:B------:R-:W-:-:S04]  /*3780*/  UIADD3 UR7, UR8, UR7, URZ ;  /* 0x0000000708077290 */ /* 0x000fc8000fffe03f */
[----:B------:R-:W-:-:S06]  /*3790*/  UISETP.GE.AND UP0, UPT, UR7, UR5, UPT ;  /* 0x000000050700728c */ /* 0x000fcc000bf06270 */
[----:B------:R-:W-:-:S13]  /*37a0*/  PLOP3.LUT P0, PT, PT, PT, UP0, 0x80, 0x0 ;  /* 0x000000000000781c */ /* 0x000fda0003f0f008 */
[----:B------:R-:W-:Y:S05]  /*37b0*/  @!P0 BRA `(.L_x_700) ;  /* 0xffffffc800d08947 */ /* 0x000fea000383ffff */
.L_x_673:
        /* <DEDUP_REMOVED lines=19> */
.L_x_702:
[----:B------:R-:W-:Y:S05]  /*38f0*/  BSYNC B0 ;  /* 0x0000000000007941 */ /* 0x000fea0003800000 */
.L_x_701:
        /* <DEDUP_REMOVED lines=11> */
.L_x_704:
[----:B------:R-:W2:Y:S04]  /*39b0*/  LDG.E.STRONG.GPU R5, desc[UR14][R2.64] ;  /* 0x0000000e02057981 */ /* 0x000ea8000c1ef900 */
[----:B--2---:R-:W-:Y:S01]  /*39c0*/  CCTL.IVALL ;  /* 0x00000000ff00798f */ /* 0x004fe20002000000 */
[----:B------:R-:W-:Y:S05]  /*39d0*/  YIELD ;  /* 0x0000000000007946 */ /* 0x000fea0003800000 */
[----:B------:R-:W-:-:S13]  /*39e0*/  ISETP.NE.AND P0, PT, R5, R0, PT ;  /* 0x000000000500720c */ /* 0x000fda0003f05270 */
[----:B------:R-:W-:Y:S05]  /*39f0*/  @P0 BRA `(.L_x_704) ;  /* 0xfffffffc00ec0947 */ /* 0x000fea000383ffff */
.L_x_703:
[----:B------:R-:W-:Y:S05]  /*3a00*/  WARPSYNC.ALL ;  /* 0x0000000000007948 */ /* 0x000fea0003800000 */
[----:B------:R-:W0:Y:S01]  /*3a10*/  LDC.64 R6, c[0x0][0x288] ;  /* 0x0000a200ff067b82 */ /* 0x000e220000000a00 */
[----:B------:R-:W-:-:S07]  /*3a20*/  SHF.R.S32.HI R8, RZ, 0x1f, R31 ;  /* 0x0000001fff087819 */ /* 0x000fce000001141f */
[----:B------:R-:W-:Y:S01]  /*3a30*/  BAR.SYNC.DEFER_BLOCKING 0x0 ;  /* 0x0000000000007b1d */ /* 0x000fe20000010000 */
[----:B0-----:R-:W-:-:S04]  /*3a40*/  LEA.HI R0, P0, R7, R6, RZ, 0x1 ;  /* 0x0000000607007211 */ /* 0x001fc800078108ff */
[----:B------:R-:W-:-:S04]  /*3a50*/  IADD3.X R9, RZ, R7, RZ, P0, !PT ;  /* 0x00000007ff097210 */ /* 0x000fc800007fe4ff */
[--C-:B------:R-:W-:Y:S02]  /*3a60*/  SHF.R.S64 R0, R0, 0x1, R9.reuse ;  /* 0x0000000100007819 */ /* 0x100fe40000001009 */
        /* <DEDUP_REMOVED lines=17> */
.L_x_705:
        /* <DEDUP_REMOVED lines=23> */
.L_x_706:
        /* <DEDUP_REMOVED lines=9> */
.L_x_3254:


//--------------------- .text._Z35group_norm_nhwc_bwd_one_pass_kernelI11Fp16IOFp32WLi128ELi24ELi384EEv26Group_norm_nhwc_bwd_params --------------------------
	.section	.text._Z35group_norm_nhwc_bwd_one_pass_kernelI11Fp16IOFp32WLi128ELi24ELi384EEv26Group_norm_nhwc_bwd_params,"ax",@progbits
	.align	128
        .global         _Z35group_norm_nhwc_bwd_one_pass_kernelI11Fp16IOFp32WLi128ELi24ELi384EEv26Group_norm_nhwc_bwd_params
        .type           _Z35group_norm_nhwc_bwd_one_pass_kernelI11Fp16IOFp32WLi128ELi24ELi384EEv26Group_norm_nhwc_bwd_params,@function
        .size           _Z35group_norm_nhwc_bwd_one_pass_kernelI11Fp16IOFp32WLi128ELi24ELi384EEv26Group_norm_nhwc_bwd_params,(.L_x_3255 - _Z35group_norm_nhwc_bwd_one_pass_kernelI11Fp16IOFp32WLi128ELi24ELi384EEv26Group_norm_nhwc_bwd_params)
        .other          _Z35group_norm_nhwc_bwd_one_pass_kernelI11Fp16IOFp32WLi128ELi24ELi384EEv26Group_norm_nhwc_bwd_params,@"STO_CUDA_ENTRY STV_DEFAULT"
_Z35group_norm_nhwc_bwd_one_pass_kernelI11Fp16IOFp32WLi128ELi24ELi384EEv26Group_norm_nhwc_bwd_params:
.text._Z35group_norm_nhwc_bwd_one_pass_kernelI11Fp16IOFp32WLi128ELi24ELi384EEv26Group_norm_nhwc_bwd_params:
        /* <DEDUP_REMOVED lines=18> */
[----:B------:R-:W-:Y:S01]  /*0120*/  ULEA.HI UR7, UP0, UR15, UR14, URZ, 0x1 ;  /* 0x0000000e0f077291 */ /* 0x000fe2000f81083f */
[----:B------:R-:W-:Y:S01]  /*0130*/  SHF.R.S32.HI R3, RZ, 0x1f, R44 ;  /* 0x0000001fff037819 */ /* 0x000fe2000001142c */
[----:B------:R-:W-:Y:S01]  /*0140*/  UIADD3 UR8, UR5, UR8, URZ ;  /* 0x0000000805087290 */ /* 0x000fe2000fffe03f */
[----:B------:R-:W-:Y:S01]  /*0150*/  UMOV UR6, 0x400 ;  /* 0x0000040000067882 */ /* 0x000fe20000000000 */
[----:B------:R-:W-:Y:S01]  /*0160*/  UIADD3.X UR11, URZ, UR15, URZ, UP0, !UPT ;  /* 0x0000000f3f0b7290 */ /* 0x000fe200087fe43f */
[----:B------:R-:W-:-:S02]  /*0170*/  LEA.HI R3, R3, R44, RZ, 0x5 ;  /* 0x0000002c03037211 */ /* 0x000fc400078f28ff */
[----:B------:R-:W2:Y:S01]  /*0180*/  S2UR UR9, SR_CgaCtaId ;  /* 0x00000000000979c3 */ /* 0x000ea20000008800 */
[----:B------:R-:W-:Y:S01]  /*0190*/  ULDC.64 UR14, c[0x0][0x290] ;  /* 0x0000a400000e7ab9 */ /* 0x000fe20000000a00 */
[----:B------:R-:W-:Y:S02]  /*01a0*/  USHF.R.S64 UR5, UR7, 0x1, UR11 ;  /* 0x0000000107057899 */ /* 0x000fe4000800100b */
[----:B------:R-:W-:-:S04]  /*01b0*/  USHF.R.S32.HI UR7, URZ, 0x1, UR11 ;  /* 0x000000013f077899 */ /* 0x000fc8000801140b */
[----:B------:R-:W-:Y:S01]  /*01c0*/  USHF.L.U64.HI UR7, UR5, 0x2, UR7 ;  /* 0x0000000205077899 */ /* 0x000fe20008010207 */
[----:B0-----:R-:W-:-:S05]  /*01d0*/  IMAD R43, R43, UR16, R2 ;  /* 0x000000102b2b7c24 */ /* 0x001fca000f8e0202 */
[C---:B------:R-:W-:Y:S02]  /*01e0*/  ISETP.GE.U32.AND P1, PT, R43.reuse, UR14, PT ;  /* 0x0000000e2b007c0c */ /* 0x040fe4000bf26070 */
[----:B------:R-:W-:Y:S01]  /*01f0*/  SHF.R.S32.HI R2, RZ, 0x1f, R43 ;  /* 0x0000001fff027819 */ /* 0x000fe2000001142b */
[----:B--2---:R-:W-:Y:S01]  /*0200*/  ULEA UR9, UR9, UR6, 0x18 ;  /* 0x0000000609097291 */ /* 0x004fe2000f8ec03f */
[----:B------:R-:W-:Y:S01]  /*0210*/  IADD3 R42, R43, 0x20, RZ ;  /* 0x000000202b2a7810 */ /* 0x000fe20007ffe0ff */
[----:B------:R-:W-:Y:S01]  /*0220*/  ULEA.HI UR6, UP0, UR8, UR4, URZ, 0x1 ;  /* 0x0000000408067291 */ /* 0x000fe2000f81083f */
[----:B------:R-:W-:Y:S02]  /*0230*/  ISETP.GE.AND.EX P1, PT, R2, UR15, PT, P1 ;  /* 0x0000000f02007c0c */ /* 0x000fe4000bf26310 */
[----:B------:R-:W-:Y:S01]  /*0240*/  SHF.R.S32.HI R2, RZ, 0x5, R3 ;  /* 0x00000005ff027819 */ /* 0x000fe20000011403 */
[----:B------:R-:W-:Y:S01]  /*0250*/  UIADD3.X UR8, URZ, UR8, URZ, UP0, !UPT ;  /* 0x000000083f087290 */ /* 0x000fe200087fe43f */
[----:B------:R-:W-:Y:S01]  /*0260*/  ISETP.LT.U32.AND P1, PT, R44, 0x180, !P1 ;  /* 0x000001802c00780c */ /* 0x000fe20004f21070 */
[----:B------:R-:W-:Y:S01]  /*0270*/  UMOV UR4, URZ ;  /* 0x0000003f00047c82 */ /* 0x000fe20008000000 */
[----:B------:R-:W-:Y:S01]  /*0280*/  LEA R2, R2, UR9, 0x3 ;  /* 0x0000000902027c11 */ /* 0x000fe2000f8e18ff */
[----:B------:R-:W-:-:S02]  /*0290*/  USHF.R.S64 UR6, UR6, 0x1, UR8 ;  /* 0x0000000106067899 */ /* 0x000fc40008001008 */
[----:B------:R-:W-:Y:S01]  /*02a0*/  USHF.R.S32.HI UR8, URZ, 0x1, UR8 ;  /* 0x000000013f087899 */ /* 0x000fe20008011408 */
[----:B------:R-:W-:-:S03]  /*02b0*/  UMOV UR9, UR10 ;  /* 0x0000000a00097c82 */ /* 0x000fc60008000000 */
[----:B-1----:R-:W-:-:S12]  /*02c0*/  USHF.L.U64.HI UR8, UR6, 0x2, UR8 ;  /* 0x0000000206087899 */ /* 0x002fd80008010208 */
.L_x_742:
[----:B0-----:R-:W0:Y:S01]  /*02d0*/  LDC R9, c[0x0][0x2a0] ;  /* 0x0000a800ff097b82 */ /* 0x001e220000000800 */
[----:B------:R-:W-:Y:S01]  /*02e0*/  IABS R6, UR9 ;  /* 0x0000000900067c13 */ /* 0x000fe20008000000 */
[----:B------:R-:W1:Y:S01]  /*02f0*/  S2R R10, SR_TID.X ;  /* 0x00000000000a7919 */ /* 0x000e620000002100 */
[----:B------:R-:W-:Y:S01]  /*0300*/  ISETP.LE.AND P4, PT, RZ, UR9, PT ;  /* 0x00000009ff007c0c */ /* 0x000fe2000bf83270 */
[----:B------:R-:W-:Y:S01]  /*0310*/  ULDC.64 UR10, c[0x0][0x298] ;  /* 0x0000a600000a7ab9 */ /* 0x000fe20000000a00 */
[----:B------:R-:W-:Y:S01]  /*0320*/  ULDC.64 UR14, c[0x0][0x290] ;  /* 0x0000a400000e7ab9 */ /* 0x000fe20000000a00 */
[----:B------:R-:W-:Y:S02]  /*0330*/  SHF.R.S32.HI R25, RZ, 0x1f, R42 ;  /* 0x0000001fff197819 */ /* 0x000fe4000001142a */
[----:B------:R-:W2:Y:S01]  /*0340*/  @P1 LDC.64 R12, c[0x0][0x230] ;  /* 0x00008c00ff0c1b82 */ /* 0x000ea20000000a00 */
[----:B------:R-:W-:Y:S02]  /*0350*/  IADD3 R26, R43, 0x40, RZ ;  /* 0x000000402b1a7810 */ /* 0x000fe40007ffe0ff */
[----:B------:R-:W-:-:S02]  /*0360*/  CS2R R40, SRZ ;  /* 0x0000000000287805 */ /* 0x000fc4000001ff00 */
[----:B------:R-:W-:Y:S02]  /*0370*/  SHF.R.S32.HI R21, RZ, 0x1f, R26 ;  /* 0x0000001fff157819 */ /* 0x000fe4000001141a */
        /* <DEDUP_REMOVED lines=9> */
[----:B------:R-:W-:-:S05]  /*0410*/  MOV R7, R6 ;  /* 0x0000000600077202 */ /* 0x000fca0000000f00 */
[----:B------:R-:W-:-:S04]  /*0420*/  IMAD.HI.U32 R6, R5, R7, RZ ;  /* 0x0000000705067227 */ /* 0x000fc800078e00ff */
[----:B-1----:R-:W-:Y:S01]  /*0430*/  IMAD.WIDE.U32 R4, R10, -0x55555555, RZ ;  /* 0xaaaaaaab0a047825 */ /* 0x002fe200078e00ff */
[----:B------:R-:W-:-:S04]  /*0440*/  IADD3 R3, -R6, RZ, RZ ;  /* 0x000000ff06037210 */ /* 0x000fc80007ffe1ff */
[----:B------:R-:W-:Y:S01]  /*0450*/  SHF.R.U32.HI R5, RZ, 0x3, R5 ;  /* 0x00000003ff057819 */ /* 0x000fe20000011605 */
[----:B------:R-:W-:Y:S01]  /*0460*/  IMAD R3, R8, R3, R7 ;  /* 0x0000000308037224 */ /* 0x000fe200078e0207 */
[----:B------:R-:W-:-:S03]  /*0470*/  LOP3.LUT R7, R9, UR9, RZ, 0x3c, !PT ;  /* 0x0000000909077c12 */ /* 0x000fc6000f8e3cff */
[----:B------:R-:W-:Y:S01]  /*0480*/  IMAD R5, R5, -0xc, R10 ;  /* 0xfffffff405057824 */ /* 0x000fe200078e020a */
[----:B------:R-:W-:Y:S01]  /*0490*/  ISETP.GT.U32.AND P0, PT, R8, R3, PT ;  /* 0x000000030800720c */ /* 0x000fe20003f04070 */
[----:B------:R-:W0:Y:S01]  /*04a0*/  @P1 LDC.64 R10, c[0x0][0x228] ;  /* 0x00008a00ff0a1b82 */ /* 0x000e220000000a00 */
[----:B------:R-:W-:Y:S02]  /*04b0*/  ISETP.GE.AND P5, PT, R7, RZ, PT ;  /* 0x000000ff0700720c */ /* 0x000fe40003fa6270 */
[----:B------:R-:W-:-:S09]  /*04c0*/  SHF.L.U32 R16, R5, 0x1, RZ ;  /* 0x0000000105107819 */ /* 0x000fd200000006ff */
[-C--:B------:R-:W-:Y:S02]  /*04d0*/  @!P0 IADD3 R3, R3, -R8.reuse, RZ ;  /* 0x8000000803038210 */ /* 0x080fe40007ffe0ff */
[----:B------:R-:W-:Y:S02]  /*04e0*/  @!P0 IADD3 R6, R6, 0x1, RZ ;  /* 0x0000000106068810 */ /* 0x000fe40007ffe0ff */
[CC--:B------:R-:W-:Y:S02]  /*04f0*/  ISETP.GE.U32.AND P2, PT, R3.reuse, R8.reuse, PT ;  /* 0x000000080300720c */ /* 0x0c0fe40003f46070 */
[----:B------:R-:W-:Y:S02]  /*0500*/  ISETP.GT.U32.AND P3, PT, R8, R3, PT ;  /* 0x000000030800720c */ /* 0x000fe40003f64070 */
[----:B------:R-:W-:Y:S02]  /*0510*/  IADD3 R4, R3, -R8, RZ ;  /* 0x8000000803047210 */ /* 0x000fe40007ffe0ff */
[----:B------:R-:W-:-:S02]  /*0520*/  ISETP.NE.AND P0, PT, R9, RZ, PT ;  /* 0x000000ff0900720c */ /* 0x000fc40003f05270 */
[----:B------:R-:W-:Y:S02]  /*0530*/  SEL R3, R4, R3, !P3 ;  /* 0x0000000304037207 */ /* 0x000fe40005800000 */
[----:B------:R-:W-:Y:S02]  /*0540*/  LOP3.LUT R4, RZ, R9, RZ, 0x33, !PT ;  /* 0x00000009ff047212 */ /* 0x000fe400078e33ff */
[----:B------:R-:W-:Y:S02]  /*0550*/  @!P4 IADD3 R3, -R3, RZ, RZ ;  /* 0x000000ff0303c210 */ /* 0x000fe40007ffe1ff */
[----:B------:R-:W-:Y:S02]  /*0560*/  @P2 IADD3 R6, R6, 0x1, RZ ;  /* 0x0000000106062810 */ /* 0x000fe40007ffe0ff */
[----:B------:R-:W-:Y:S02]  /*0570*/  SEL R3, R4, R3, !P0 ;  /* 0x0000000304037207 */ /* 0x000fe40004000000 */
[----:B------:R-:W-:-:S02]  /*0580*/  @!P5 IADD3 R6, -R6, RZ, RZ ;  /* 0x000000ff0606d210 */ /* 0x000fc40007ffe1ff */
[----:B------:R-:W-:Y:S01]  /*0590*/  SHF.R.S32.HI R8, RZ, 0x1f, R16 ;  /* 0x0000001fff087819 */ /* 0x000fe20000011410 */
[----:B------:R-:W-:Y:S01]  /*05a0*/  IMAD R17, R3, 0x18, RZ ;  /* 0x0000001803117824 */ /* 0x000fe200078e02ff */
[----:B------:R-:W-:Y:S02]  /*05b0*/  SEL R5, R4, R6, !P0 ;  /* 0x0000000604057207 */ /* 0x000fe40004000000 */
[----:B------:R-:W1:Y:S01]  /*05c0*/  @P1 LDC.64 R6, c[0x0][0x288] ;  /* 0x0000a200ff061b82 */ /* 0x000e620000000a00 */
[----:B------:R-:W-:Y:S02]  /*05d0*/  ISETP.GE.U32.AND P2, PT, R26, UR14, PT ;  /* 0x0000000e1a007c0c */ /* 0x000fe4000bf46070 */
[----:B------:R-:W-:Y:S02]  /*05e0*/  IADD3 R46, P0, R16, R17, RZ ;  /* 0x00000011102e7210 */ /* 0x000fe40007f1e0ff */
[----:B------:R-:W-:Y:S02]  /*05f0*/  SHF.R.S32.HI R4, RZ, 0x1f, R5 ;  /* 0x0000001fff047819 */ /* 0x000fe40000011405 */
[----:B------:R-:W-:-:S02]  /*0600*/  LEA.HI.X.SX32 R47, R17, R8, 0x1, P0 ;  /* 0x00000008112f7211 */ /* 0x000fc400000f0eff */
[----:B------:R-:W-:Y:S01]  /*0610*/  ISETP.GE.U32.AND P0, PT, R42, UR14, PT ;  /* 0x0000000e2a007c0c */ /* 0x000fe2000bf06070 */
[----:B------:R-:W-:Y:S01]  /*0620*/  IMAD R4, R4, UR10, RZ ;  /* 0x0000000a04047c24 */ /* 0x000fe2000f8e02ff */
[----:B------:R-:W-:Y:S01]  /*0630*/  ISETP.GE.AND.EX P2, PT, R21, UR15, PT, P2 ;  /* 0x0000000f15007c0c */ /* 0x000fe2000bf46320 */
[----:B------:R-:W-:Y:S01]  /*0640*/  IMAD.WIDE.U32 R46, R5, UR10, R46 ;  /* 0x0000000a052e7c25 */ /* 0x000fe2000f8e002e */
[----:B------:R-:W-:-:S03]  /*0650*/  ISETP.GE.AND.EX P0, PT, R25, UR15, PT, P0 ;  /* 0x0000000f19007c0c */ /* 0x000fc6000bf06300 */
[----:B------:R-:W-:Y:S01]  /*0660*/  IMAD R49, R5, UR11, R4 ;  /* 0x0000000b05317c24 */ /* 0x000fe2000f8e0204 */
[----:B------:R-:W-:Y:S01]  /*0670*/  ULDC.64 UR10, c[0x0][0x248] ;  /* 0x00009200000a7ab9 */ /* 0x000fe20000000a00 */
[----:B------:R-:W-:Y:S01]  /*0680*/  SHF.R.S32.HI R5, RZ, 0x1f, R43 ;  /* 0x0000001fff057819 */ /* 0x000fe2000001142b */
[----:B------:R-:W-:Y:S01]  /*0690*/  UIMAD.WIDE UR10, UR9, 0x8, UR10 ;  /* 0x00000008090a78a5 */ /* 0x000fe2000f8e020a */
[----:B------:R-:W-:Y:S02]  /*06a0*/  @P1 MOV R48, R46 ;  /* 0x0000002e00301202 */ /* 0x000fe40000000f00 */
[----:B------:R-:W-:Y:S01]  /*06b0*/  IADD3 R49, R47, R49, RZ ;  /* 0x000000312f317210 */ /* 0x000fe20007ffe0ff */
[-C--:B-1----:R-:W-:Y:S02]  /*06c0*/  @P1 IMAD R8, R5, R6.reuse, RZ ;  /* 0x0000000605081224 */ /* 0x082fe400078e02ff */
[----:B------:R-:W-:Y:S02]  /*06d0*/  MOV R4, UR10 ;  /* 0x0000000a00047c02 */ /* 0x000fe40008000f00 */
[----:B------:R-:W-:Y:S01]  /*06e0*/  MOV R5, UR11 ;  /* 0x0000000b00057c02 */ /* 0x000fe20008000f00 */
[C---:B------:R-:W-:Y:S01]  /*06f0*/  @P1 IMAD R7, R43.reuse, R7, R8 ;  /* 0x000000072b071224 */ /* 0x040fe200078e0208 */
[C---:B------:R-:W-:Y:S01]  /*0700*/  ISETP.GT.U32.OR P0, PT, R44.reuse, 0x17f, P0 ;  /* 0x0000017f2c00780c */ /* 0x040fe20000704470 */
[----:B------:R-:W-:Y:S01]  /*0710*/  @P1 IMAD.WIDE.U32 R14, R43, R6, R48 ;  /* 0x000000062b0e1225 */ /* 0x000fe200078e0030 */
[----:B------:R-:W-:-:S02]  /*0720*/  ISETP.GT.U32.OR P2, PT, R44, 0x17f, P2 ;  /* 0x0000017f2c00780c */ /* 0x000fc40001744470 */
[----:B------:R-:W-:Y:S01]  /*0730*/  IADD3 R22, R43, 0x60, RZ ;  /* 0x000000602b167810 */ /* 0x000fe20007ffe0ff */
[----:B------:R-:W3:Y:S01]  /*0740*/  LDG.E.64 R4, desc[UR12][R4.64] ;  /* 0x0000000c04047981 */ /* 0x000ee2000c1e1b00 */
[----:B------:R-:W-:Y:S02]  /*0750*/  @P1 IADD3 R15, R15, R7, RZ ;  /* 0x000000070f0f1210 */ /* 0x000fe40007ffe0ff */
[----:B------:R-:W-:Y:S02]  /*0760*/  CS2R R38, SRZ ;  /* 0x0000000000267805 */ /* 0x000fe4000001ff00 */
[C---:B------:R-:W-:Y:S02]  /*0770*/  @P1 SHF.L.U32 R27, R14.reuse, 0x1, RZ ;  /* 0x000000010e1b1819 */ /* 0x040fe400000006ff */
[----:B------:R-:W-:Y:S02]  /*0780*/  CS2R R36, SRZ ;  /* 0x0000000000247805 */ /* 0x000fe4000001ff00 */
[----:B------:R-:W-:Y:S01]  /*0790*/  @P1 SHF.L.U64.HI R20, R14, 0x1, R15 ;  /* 0x000000010e141819 */ /* 0x000fe2000001020f */
[----:B------:R-:W-:Y:S01]  /*07a0*/  ULDC.U8 UR11, c[0x0][0x2a4] ;  /* 0x0000a900000b7ab9 */ /* 0x000fe20000000000 */
[----:B--2---:R-:W-:Y:S01]  /*07b0*/  @P1 IADD3 R28, P4, R27, R12, RZ ;  /* 0x0000000c1b1c1210 */ /* 0x004fe20007f9e0ff */
[----:B------:R-:W1:Y:S01]  /*07c0*/  @!P0 LDC.64 R8, c[0x0][0x288] ;  /* 0x0000a200ff088b82 */ /* 0x000e620000000a00 */
[----:B------:R-:W-:-:S02]  /*07d0*/  ISETP.GE.U32.AND P3, PT, R22, UR14, PT ;  /* 0x0000000e16007c0c */ /* 0x000fc4000bf66070 */
[----:B------:R-:W-:Y:S02]  /*07e0*/  @P1 IADD3.X R29, R20, R13, RZ, P4, !PT ;  /* 0x0000000d141d1210 */ /* 0x000fe400027fe4ff */
[----:B------:R-:W-:-:S03]  /*07f0*/  SHF.R.S32.HI R23, RZ, 0x1f, R22 ;  /* 0x0000001fff177819 */ /* 0x000fc60000011416 */
[----:B------:R2:W4:Y:S01]  /*0800*/  @P1 LDG.E R40, desc[UR12][R28.64] ;  /* 0x0000000c1c281981 */ /* 0x000522000c1e1900 */
[----:B------:R-:W1:Y:S01]  /*0810*/  @!P2 LDC.64 R6, c[0x0][0x288] ;  /* 0x0000a200ff06ab82 */ /* 0x000e620000000a00 */
[----:B0-----:R-:W-:Y:S02]  /*0820*/  @P1 IADD3 R24, P4, R27, R10, RZ ;  /* 0x0000000a1b181210 */ /* 0x001fe40007f9e0ff */
[----:B------:R-:W-:-:S04]  /*0830*/  ISETP.GE.AND.EX P3, PT, R23, UR15, PT, P3 ;  /* 0x0000000f17007c0c */ /* 0x000fc8000bf66330 */
[----:B------:R-:W-:Y:S01]  /*0840*/  ISETP.GT.U32.OR P3, PT, R44, 0x17f, P3 ;  /* 0x0000017f2c00780c */ /* 0x000fe20001f64470 */
[----:B------:R-:W0:Y:S01]  /*0850*/  @!P0 LDC.64 R12, c[0x0][0x230] ;  /* 0x00008c00ff0c8b82 */ /* 0x000e220000000a00 */
[----:B--2---:R-:W-:Y:S02]  /*0860*/  @!P0 MOV R28, R46 ;  /* 0x0000002e001c8202 */ /* 0x004fe40000000f00 */
[----:B------:R-:W-:Y:S01]  /*0870*/  @!P0 MOV R29, R49 ;  /* 0x00000031001d8202 */ /* 0x000fe20000000f00 */
[----:B-1----:R-:W-:-:S04]  /*0880*/  @!P0 IMAD R25, R25, R8, RZ ;  /* 0x0000000819198224 */ /* 0x002fc800078e02ff */
[----:B------:R-:W1:Y:S01]  /*0890*/  @!P0 LDC.64 R18, c[0x0][0x228] ;  /* 0x00008a00ff128b82 */ /* 0x000e620000000a00 */
[C---:B------:R-:W-:Y:S02]  /*08a0*/  @!P0 IMAD R27, R42.reuse, R9, R25 ;  /* 0x000000092a1b8224 */ /* 0x040fe400078e0219 */
[----:B------:R-:W-:Y:S01]  /*08b0*/  @!P0 IMAD.WIDE.U32 R8, R42, R8, R28 ;  /* 0x000000082a088225 */ /* 0x000fe200078e001c */
[----:B------:R-:W-:-:S04]  /*08c0*/  @P1 IADD3.X R25, R20, R11, RZ, P4, !PT ;  /* 0x0000000b14191210 */ /* 0x000fc800027fe4ff */
[----:B------:R-:W2:Y:S01]  /*08d0*/  @!P3 LDC.64 R14, c[0x0][0x288] ;  /* 0x0000a200ff0ebb82 */ /* 0x000ea20000000a00 */
[----:B------:R-:W-:Y:S01]  /*08e0*/  @!P0 IADD3 R9, R9, R27, RZ ;  /* 0x0000001b09098210 */ /* 0x000fe20007ffe0ff */
[----:B------:R-:W-:Y:S01]  /*08f0*/  @!P2 IMAD R20, R21, R6, RZ ;  /* 0x000000061514a224 */ /* 0x000fe200078e02ff */
[C---:B------:R-:W-:Y:S01]  /*0900*/  @!P0 SHF.L.U32 R21, R8.reuse, 0x1, RZ ;  /* 0x0000000108158819 */ /* 0x040fe200000006ff */
[----:B------:R2:W5:Y:S01]  /*0910*/  @P1 LDG.E R39, desc[UR12][R24.64] ;  /* 0x0000000c18271981 */ /* 0x000562000c1e1900 */
[----:B------:R-:W-:Y:S02]  /*0920*/  @!P0 SHF.L.U64.HI R28, R8, 0x1, R9 ;  /* 0x00000001081c8819 */ /* 0x000fe40000010209 */
[----:B------:R-:W-:Y:S01]  /*0930*/  @!P2 MOV R8, R46 ;  /* 0x0000002e0008a202 */ /* 0x000fe20000000f00 */
[----:B------:R-:W2:Y:S01]  /*0940*/  @!P2 LDC.64 R10, c[0x0][0x230] ;  /* 0x00008c00ff0aab82 */ /* 0x000ea20000000a00 */
[----:B------:R-:W-:Y:S01]  /*0950*/  @!P2 MOV R9, R49 ;  /* 0x000000310009a202 */ /* 0x000fe20000000f00 */
[----:B------:R-:W-:-:S02]  /*0960*/  @!P2 IMAD R29, R26, R7, R20 ;  /* 0x000000071a1da224 */ /* 0x000fc400078e0214 */
[----:B------:R-:W-:-:S04]  /*0970*/  @!P2 IMAD.WIDE.U32 R26, R26, R6, R8 ;  /* 0x000000061a1aa225 */ /* 0x000fc800078e0008 */
[----:B------:R-:W2:Y:S01]  /*0980*/  @!P2 LDC.64 R6, c[0x0][0x228] ;  /* 0x00008a00ff06ab82 */ /* 0x000ea20000000a00 */
[C---:B0-----:R-:W-:Y:S02]  /*0990*/  @!P0 IADD3 R20, P4, R21.reuse, R12, RZ ;  /* 0x0000000c15148210 */ /* 0x041fe40007f9e0ff */
[----:B-1----:R-:W-:Y:S02]  /*09a0*/  @!P0 IADD3 R18, P5, R21, R18, RZ ;  /* 0x0000001215128210 */ /* 0x002fe40007fbe0ff */
[C---:B------:R-:W-:Y:S02]  /*09b0*/  @!P0 IADD3.X R21, R28.reuse, R13, RZ, P4, !PT ;  /* 0x0000000d1c158210 */ /* 0x040fe400027fe4ff */
[----:B------:R-:W-:Y:S01]  /*09c0*/  @!P0 IADD3.X R19, R28, R19, RZ, P5, !PT ;  /* 0x000000131c138210 */ /* 0x000fe20002ffe4ff */
[----:B--2---:R-:W-:Y:S01]  /*09d0*/  @!P3 IMAD R23, R23, R14, RZ ;  /* 0x0000000e1717b224 */ /* 0x004fe200078e02ff */
[----:B------:R-:W-:Y:S01]  /*09e0*/  @!P2 IADD3 R25, R27, R29, RZ ;  /* 0x0000001d1b19a210 */ /* 0x000fe20007ffe0ff */
[----:B------:R-:W5:Y:S01]  /*09f0*/  @!P0 LDG.E R41, desc[UR12][R20.64] ;  /* 0x0000000c14298981 */ /* 0x000f62000c1e1900 */
[C---:B------:R-:W-:Y:S01]  /*0a00*/  @!P2 SHF.L.U32 R27, R26.reuse, 0x1, RZ ;  /* 0x000000011a1ba819 */ /* 0x040fe200000006ff */
[----:B------:R-:W0:Y:S01]  /*0a10*/  @!P3 LDC.64 R8, c[0x0][0x230] ;  /* 0x00008c00ff08bb82 */ /* 0x000e220000000a00 */
[----:B------:R-:W-:Y:S01]  /*0a20*/  @!P2 SHF.L.U64.HI R26, R26, 0x1, R25 ;  /* 0x000000011a1aa819 */ /* 0x000fe20000010219 */
[----:B------:R-:W5:Y:S01]  /*0a30*/  @!P0 LDG.E R38, desc[UR12][R18.64] ;  /* 0x0000000c12268981 */ /* 0x000f62000c1e1900 */
[----:B------:R-:W-:-:S05]  /*0a40*/  @!P3 MOV R24, R46 ;  /* 0x0000002e0018b202 */ /* 0x000fca0000000f00 */
[----:B------:R-:W1:Y:S01]  /*0a50*/  @!P3 LDC.64 R12, c[0x0][0x228] ;  /* 0x00008a00ff0cbb82 */ /* 0x000e620000000a00 */
[----:B------:R-:W-:-:S04]  /*0a60*/  @!P2 IADD3 R6, P0, R27, R6, RZ ;  /* 0x000000061b06a210 */ /* 0x000fc80007f1e0ff */
[----:B------:R-:W-:Y:S02]  /*0a70*/  @!P2 IADD3.X R7, R26, R7, RZ, P0, !PT ;  /* 0x000000071a07a210 */ /* 0x000fe400007fe4ff */
[----:B------:R-:W-:Y:S01]  /*0a80*/  @!P3 MOV R25, R49 ;  /* 0x000000310019b202 */ /* 0x000fe20000000f00 */
[C---:B------:R-:W-:Y:S02]  /*0a90*/  @!P3 IMAD R29, R22.reuse, R15, R23 ;  /* 0x0000000f161db224 */ /* 0x040fe400078e0217 */
[----:B------:R-:W-:Y:S01]  /*0aa0*/  @!P3 IMAD.WIDE.U32 R22, R22, R14, R24 ;  /* 0x0000000e1616b225 */ /* 0x000fe200078e0018 */
[----:B------:R-:W-:-:S04]  /*0ab0*/  @!P2 IADD3 R14, P4, R27, R10, RZ ;  /* 0x0000000a1b0ea210 */ /* 0x000fc80007f9e0ff */
[----:B------:R-:W-:-:S05]  /*0ac0*/  @!P2 IADD3.X R15, R26, R11, RZ, P4, !PT ;  /* 0x0000000b1a0fa210 */ /* 0x000fca00027fe4ff */
[----:B------:R-:W5:Y:S01]  /*0ad0*/  @!P2 LDG.E R36, desc[UR12][R14.64] ;  /* 0x0000000c0e24a981 */ /* 0x000f62000c1e1900 */
[----:B------:R-:W-:Y:S02]  /*0ae0*/  @!P3 IADD3 R23, R23, R29, RZ ;  /* 0x0000001d1717b210 */ /* 0x000fe40007ffe0ff */
[C---:B------:R-:W-:Y:S02]  /*0af0*/  @!P3 SHF.L.U32 R11, R22.reuse, 0x1, RZ ;  /* 0x00000001160bb819 */ /* 0x040fe400000006ff */
[----:B------:R-:W-:Y:S02]  /*0b00*/  @!P3 SHF.L.U64.HI R22, R22, 0x1, R23 ;  /* 0x000000011616b819 */ /* 0x000fe40000010217 */
[C---:B0-----:R-:W-:Y:S02]  /*0b10*/  @!P3 IADD3 R8, P4, R11.reuse, R8, RZ ;  /* 0x000000080b08b210 */ /* 0x041fe40007f9e0ff */
[----:B-1----:R-:W-:Y:S02]  /*0b20*/  @!P3 IADD3 R12, P5, R11, R12, RZ ;  /* 0x0000000c0b0cb210 */ /* 0x002fe40007fbe0ff */
[----:B------:R-:W-:-:S02]  /*0b30*/  CS2R R10, SRZ ;  /* 0x00000000000a7805 */ /* 0x000fc4000001ff00 */
[C---:B------:R-:W-:Y:S02]  /*0b40*/  @!P3 IADD3.X R9, R22.reuse, R9, RZ, P4, !PT ;  /* 0x000000091609b210 */ /* 0x040fe400027fe4ff */
[----:B------:R-:W-:Y:S01]  /*0b50*/  @!P3 IADD3.X R13, R22, R13, RZ, P5, !PT ;  /* 0x0000000d160db210 */ /* 0x000fe20002ffe4ff */
[----:B------:R-:W-:Y:S01]  /*0b60*/  UMOV UR14, 0x3f800000 ;  /* 0x3f800000000e7882 */ /* 0x000fe20000000000 */
[----:B------:R-:W-:Y:S01]  /*0b70*/  BSSY B0, `(.L_x_708) ;  /* 0x0000020000007945 */ /* 0x000fe20003800000 */
[----:B------:R0:W5:Y:S04]  /*0b80*/  @!P2 LDG.E R11, desc[UR12][R6.64] ;  /* 0x0000000c060ba981 */ /* 0x000168000c1e1900 */
[----:B------:R1:W5:Y:S04]  /*0b90*/  @!P3 LDG.E R37, desc[UR12][R8.64] ;  /* 0x0000000c0825b981 */ /* 0x000368000c1e1900 */
[----:B------:R1:W5:Y:S01]  /*0ba0*/  @!P3 LDG.E R10, desc[UR12][R12.64] ;  /* 0x0000000c0c0ab981 */ /* 0x000362000c1e1900 */
[----:B------:R-:W-:-:S02]  /*0bb0*/  ISETP.NE.AND P3, PT, RZ, UR11, PT ;  /* 0x0000000bff007c0c */ /* 0x000fc4000bf65270 */
        /* <DEDUP_REMOVED lines=12> */
[----:B------:R-:W-:Y:S01]  /*0c80*/  ISETP.GT.U32.AND P0, PT, R44, 0x17f, PT ;  /* 0x0000017f2c00780c */ /* 0x000fe20003f04070 */
[--C-:B----4-:R-:W-:Y:S02]  /*0c90*/  HADD2.F32 R15, -RZ, R40.reuse.H0_H0 ;  /* 0x20000028ff0f7230 */ /* 0x110fe40000004100 */
[----:B------:R-:W-:-:S08]  /*0ca0*/  HADD2.F32 R14, -RZ, R40.H1_H1 ;  /* 0x30000028ff0e7230 */ /* 0x000fd00000004100 */
[----:B------:R-:W-:Y:S02]  /*0cb0*/  @UP0 UMOV UR14, UR10 ;  /* 0x0000000a000e0c82 */ /* 0x000fe40008000000 */
[----:B-1----:R-:W-:Y:S05]  /*0cc0*/  @P0 BRA `(.L_x_709) ;  /* 0x0000000000280947 */ /* 0x002fea0003800000 */
        /* <DEDUP_REMOVED lines=10> */
.L_x_709:
[----:B------:R-:W-:Y:S05]  /*0d70*/  BSYNC B0 ;  /* 0x0000000000007941 */ /* 0x000fea0003800000 */
.L_x_708:
[----:B------:R-:W-:Y:S01]  /*0d80*/  FADD.FTZ R15, R15, -UR17 ;  /* 0x800000110f0f7e21 */ /* 0x000fe20008010000 */
[----:B0-----:R-:W-:Y:S01]  /*0d90*/  FADD.FTZ R8, R14, -UR17 ;  /* 0x800000110e087e21 */ /* 0x001fe20008010000 */
[----:B------:R-:W-:Y:S02]  /*0da0*/  HADD2.F32 R23, -RZ, R40.H0_H0 ;  /* 0x20000028ff177230 */ /* 0x000fe40000004100 */
[--C-:B-----5:R-:W-:Y:S02]  /*0db0*/  HADD2.F32 R12, -RZ, R39.reuse.H0_H0 ;  /* 0x20000027ff0c7230 */ /* 0x120fe40000004100 */
[----:B------:R-:W-:Y:S01]  /*0dc0*/  FMUL.FTZ R9, R15, UR14 ;  /* 0x0000000e0f097c20 */ /* 0x000fe20008410000 */
        /* <DEDUP_REMOVED lines=21> */
.L_x_710:
[--C-:B------:R-:W-:Y:S02]  /*0f20*/  HADD2.F32 R9, -RZ, R41.reuse.H0_H0 ;  /* 0x20000029ff097230 */ /* 0x100fe40000004100 */
[----:B------:R-:W-:Y:S01]  /*0f30*/  FADD.FTZ R23, R23, -UR17 ;  /* 0x8000001117177e21 */ /* 0x000fe20008010000 */
[----:B------:R-:W-:Y:S02]  /*0f40*/  HADD2.F32 R17, -RZ, R41.H1_H1 ;  /* 0x30000029ff117230 */ /* 0x000fe40000004100 */
[----:B------:R-:W-:Y:S01]  /*0f50*/  FMUL.FTZ R16, R12, R4 ;  /* 0x000000040c107220 */ /* 0x000fe20000410000 */
[--C-:B------:R-:W-:Y:S02]  /*0f60*/  HADD2.F32 R15, -RZ, R38.reuse.H0_H0 ;  /* 0x20000026ff0f7230 */ /* 0x100fe40000004100 */
[----:B------:R-:W-:Y:S01]  /*0f70*/  FADD.FTZ R18, R9, -UR17 ;  /* 0x8000001109127e21 */ /* 0x000fe20008010000 */
[----:B------:R-:W-:Y:S01]  /*0f80*/  FMUL.FTZ R9, R23, UR14 ;  /* 0x0000000e17097c20 */ /* 0x000fe20008410000 */
[----:B------:R-:W-:Y:S01]  /*0f90*/  FADD.FTZ R20, R17, -UR17 ;  /* 0x8000001111147e21 */ /* 0x000fe20008010000 */
[----:B------:R-:W-:Y:S01]  /*0fa0*/  FADD.FTZ R21, RZ, R16 ;  /* 0x00000010ff157221 */ /* 0x000fe20000010000 */
[----:B------:R-:W-:Y:S01]  /*0fb0*/  FMUL.FTZ R17, R18, UR14 ;  /* 0x0000000e12117c20 */ /* 0x000fe20008410000 */
[----:B------:R-:W-:Y:S01]  /*0fc0*/  FFMA.FTZ R19, R9, R16, RZ ;  /* 0x0000001009137223 */ /* 0x000fe200000100ff */
[----:B------:R-:W-:-:S02]  /*0fd0*/  HADD2.F32 R14, -RZ, R38.H1_H1 ;  /* 0x30000026ff0e7230 */ /* 0x000fc40000004100 */
        /* <DEDUP_REMOVED lines=21> */
.L_x_711:
[----:B------:R-:W-:Y:S01]  /*1130*/  FFMA.FTZ R22, R8, R18, R19 ;  /* 0x0000001208167223 */ /* 0x000fe20000010013 */
[----:B------:R-:W-:Y:S01]  /*1140*/  FMUL.FTZ R20, R15, R4 ;  /* 0x000000040f147220 */ /* 0x000fe20000410000 */
[----:B------:R-:W-:Y:S01]  /*1150*/  FADD.FTZ R21, R18, R21 ;  /* 0x0000001512157221 */ /* 0x000fe20000010000 */
[----:B------:R-:W-:Y:S01]  /*1160*/  FMUL.FTZ R23, R14, R5 ;  /* 0x000000050e177220 */ /* 0x000fe20000410000 */
[--C-:B------:R-:W-:Y:S02]  /*1170*/  HADD2.F32 R18, -RZ, R36.reuse.H0_H0 ;  /* 0x20000024ff127230 */ /* 0x100fe40000004100 */
[----:B------:R-:W-:Y:S01]  /*1180*/  FFMA.FTZ R19, R17, R20, R22 ;  /* 0x0000001411137223 */ /* 0x000fe20000010016 */
[----:B------:R-:W-:Y:S01]  /*1190*/  FADD.FTZ R20, R21, R20 ;  /* 0x0000001415147221 */ /* 0x000fe20000010000 */
[----:B------:R-:W-:Y:S02]  /*11a0*/  HADD2.F32 R21, -RZ, R36.H1_H1 ;  /* 0x30000024ff157230 */ /* 0x000fe40000004100 */
[----:B------:R-:W-:Y:S01]  /*11b0*/  FFMA.FTZ R22, R16, R23, R19 ;  /* 0x0000001710167223 */ /* 0x000fe20000010013 */
[----:B------:R-:W-:Y:S01]  /*11c0*/  FADD.FTZ R23, R23, R20 ;  /* 0x0000001417177221 */ /* 0x000fe20000010000 */
[----:B------:R-:W-:Y:S01]  /*11d0*/  FADD.FTZ R20, R18, -UR17 ;  /* 0x8000001112147e21 */ /* 0x000fe20008010000 */
[----:B------:R-:W-:Y:S01]  /*11e0*/  FADD.FTZ R24, R21, -UR17 ;  /* 0x8000001115187e21 */ /* 0x000fe20008010000 */
[----:B------:R-:W-:-:S02]  /*11f0*/  HADD2.F32 R19, -RZ, R11.H0_H0 ;  /* 0x2000000bff137230 */ /* 0x000fc40000004100 */
        /* <DEDUP_REMOVED lines=22> */
.L_x_712:
[--C-:B------:R-:W-:Y:S02]  /*1360*/  HADD2.F32 R25, -RZ, R37.reuse.H0_H0 ;  /* 0x20000025ff197230 */ /* 0x100fe40000004100 */
[----:B------:R-:W-:Y:S01]  /*1370*/  FMUL.FTZ R24, R19, R4 ;  /* 0x0000000413187220 */ /* 0x000fe20000410000 */
[----:B------:R-:W-:Y:S02]  /*1380*/  HADD2.F32 R26, -RZ, R37.H1_H1 ;  /* 0x30000025ff1a7230 */ /* 0x000fe40000004100 */
[----:B------:R-:W-:Y:S01]  /*1390*/  FMUL.FTZ R29, R18, R5 ;  /* 0x00000005121d7220 */ /* 0x000fe20000410000 */
[----:B------:R-:W-:Y:S01]  /*13a0*/  FADD.FTZ R25, R25, -UR17 ;  /* 0x8000001119197e21 */ /* 0x000fe20008010000 */
[----:B------:R-:W-:Y:S01]  /*13b0*/  FFMA.FTZ R27, R21, R24, R22 ;  /* 0x00000018151b7223 */ /* 0x000fe20000010016 */
[----:B------:R-:W-:Y:S01]  /*13c0*/  FADD.FTZ R26, R26, -UR17 ;  /* 0x800000111a1a7e21 */ /* 0x000fe20008010000 */
[----:B------:R-:W-:Y:S01]  /*13d0*/  FADD.FTZ R24, R23, R24 ;  /* 0x0000001817187221 */ /* 0x000fe20000010000 */
        /* <DEDUP_REMOVED lines=23> */
.L_x_713:
        /* <DEDUP_REMOVED lines=11> */
[----:B------:R-:W-:Y:S01]  /*1600*/  FFMA.FTZ R9, R8, R13, RZ ;  /* 0x0000000d08097223 */ /* 0x000fe200000100ff */
[----:B------:R-:W-:Y:S01]  /*1610*/  FADD.FTZ R12, RZ, R12 ;  /* 0x0000000cff0c7221 */ /* 0x000fe20000010000 */
[----:B------:R-:W-:Y:S01]  /*1620*/  FADD.FTZ R13, RZ, R13 ;  /* 0x0000000dff0d7221 */ /* 0x000fe20000010000 */
[----:B------:R-:W1:Y:S01]  /*1630*/  SHFL.DOWN PT, R27, R28, 0x1, 0x1f ;  /* 0x08201f001c1b7f89 */ /* 0x000e6200000e0000 */
[----:B------:R-:W-:Y:S01]  /*1640*/  UMOV UR11, 0x400 ;  /* 0x00000400000b7882 */ /* 0x000fe20000000000 */
[----:B------:R-:W-:Y:S01]  /*1650*/  FFMA.FTZ R30, R17, R15, R30 ;  /* 0x0000000f111e7223 */ /* 0x000fe2000001001e */
[----:B------:R-:W-:Y:S01]  /*1660*/  UIADD3 UR10, UR11, 0x80, URZ ;  /* 0x000000800b0a7890 */ /* 0x000fe2000fffe03f */
[----:B------:R-:W2:Y:S01]  /*1670*/  SHFL.DOWN PT, R24, R29, 0x1, 0x1f ;  /* 0x08201f001d187f89 */ /* 0x000ea200000e0000 */
[----:B------:R-:W-:Y:S01]  /*1680*/  FFMA.FTZ R9, R16, R14, R9 ;  /* 0x0000000e10097223 */ /* 0x000fe20000010009 */
[----:B------:R-:W-:Y:S01]  /*1690*/  FADD.FTZ R12, R12, R15 ;  /* 0x0000000f0c0c7221 */ /* 0x000fe20000010000 */
[----:B------:R-:W-:Y:S01]  /*16a0*/  FADD.FTZ R13, R13, R14 ;  /* 0x0000000e0d0d7221 */ /* 0x000fe20000010000 */
[----:B------:R-:W-:Y:S01]  /*16b0*/  FFMA.FTZ R30, R21, R19, R30 ;  /* 0x00000013151e7223 */ /* 0x000fe2000001001e */
[----:B------:R-:W-:Y:S01]  /*16c0*/  FFMA.FTZ R9, R20, R18, R9 ;  /* 0x0000001214097223 */ /* 0x000fe20000010009 */
[----:B------:R-:W-:Y:S01]  /*16d0*/  ISETP.NE.AND P2, PT, R44, RZ, PT ;  /* 0x000000ff2c00720c */ /* 0x000fe20003f45270 */
        /* <DEDUP_REMOVED lines=29> */
[----:B------:R-:W-:Y:S01]  /*18b0*/  ISETP.NE.AND P0, PT, R0, RZ, PT ;  /* 0x000000ff0000720c */ /* 0x000fe20003f05270 */
[----:B------:R-:W-:Y:S01]  /*18c0*/  FFMA.FTZ R24, R25, R23, R30 ;  /* 0x0000001719187223 */ /* 0x000fe2000001001e */
[----:B------:R-:W-:Y:S01]  /*18d0*/  FFMA.FTZ R25, R26, R22, R9 ;  /* 0x000000161a197223 */ /* 0x000fe20000010009 */
[----:B------:R-:W-:Y:S01]  /*18e0*/  FADD.FTZ R26, R12, R23 ;  /* 0x000000170c1a7221 */ /* 0x000fe20000010000 */
[----:B------:R-:W-:-:S02]  /*18f0*/  MOV R8, R28 ;  /* 0x0000001c00087202 */ /* 0x000fc40000000f00 */
[----:B------:R-:W-:Y:S02]  /*1900*/  MOV R9, R29 ;  /* 0x0000001d00097202 */ /* 0x000fe40000000f00 */
[----:B------:R0:W-:Y:S05]  /*1910*/  STS.128 [R45], R24 ;  /* 0x000000182d007388 */ /* 0x0001ea0000000c00 */
        /* <DEDUP_REMOVED lines=32> */
.L_x_715:
[----:B------:R-:W-:Y:S05]  /*1b20*/  BSYNC B0 ;  /* 0x0000000000007941 */ /* 0x000fea0003800000 */
.L_x_714:
        /* <DEDUP_REMOVED lines=9> */
[----:B0-----:R-:W-:Y:S01]  /*1bc0*/  FADD.FTZ R24, R25, R29 ;  /* 0x0000001d19187221 */ /* 0x001fe20000010000 */
[----:B------:R-:W-:Y:S01]  /*1bd0*/  FADD.FTZ R25, R26, R30 ;  /* 0x0000001e1a197221 */ /* 0x000fe20000010000 */
[----:B------:R-:W-:Y:S01]  /*1be0*/  FADD.FTZ R26, R27, R31 ;  /* 0x0000001f1b1a7221 */ /* 0x000fe20000010000 */
[----:B--2---:R-:W-:Y:S01]  /*1bf0*/  FADD.FTZ R51, R51, R20 ;  /* 0x0000001433337221 */ /* 0x004fe20000010000 */
[----:B------:R-:W0:Y:S01]  /*1c00*/  LDS.128 R28, [R45+0x480] ;  /* 0x000480002d1c7984 */ /* 0x000e220000000c00 */
[----:B------:R-:W-:Y:S01]  /*1c10*/  FADD.FTZ R24, R24, R21 ;  /* 0x0000001518187221 */ /* 0x000fe20000010000 */
[----:B------:R-:W-:Y:S01]  /*1c20*/  FADD.FTZ R25, R25, R22 ;  /* 0x0000001619197221 */ /* 0x000fe20000010000 */
[----:B------:R-:W-:Y:S01]  /*1c30*/  FADD.FTZ R26, R26, R23 ;  /* 0x000000171a1a7221 */ /* 0x000fe20000010000 */
[----:B---3--:R-:W-:Y:S01]  /*1c40*/  FADD.FTZ R53, R51, R12 ;  /* 0x0000000c33357221 */ /* 0x008fe20000010000 */
[----:B------:R-:W1:Y:S01]  /*1c50*/  LDS.128 R20, [R45+0x540] ;  /* 0x000540002d147984 */ /* 0x000e620000000c00 */
        /* <DEDUP_REMOVED lines=13> */
[----:B------:R-:W-:Y:S01]  /*1d30*/  FADD.FTZ R50, R50, R19 ;  /* 0x0000001332327221 */ /* 0x000fe20000010000 */
        /* <DEDUP_REMOVED lines=58> */
[----:B------:R-:W-:Y:S01]  /*20e0*/  FADD.FTZ R50, R50, R19 ;  /* 0x0000001332327221 */ /* 0x000fe20000010000 */
[----:B------:R-:W-:Y:S01]  /*20f0*/  FADD.FTZ R53, R53, R20 ;  /* 0x0000001435357221 */ /* 0x000fe20000010000 */
[----:B------:R-:W1:Y:S01]  /*2100*/  LDS.128 R16, [R45+0x1080] ;  /* 0x001080002d107984 */ /* 0x000e620000000c00 */
[----:B------:R-:W-:Y:S01]  /*2110*/  FADD.FTZ R32, R32, R21 ;  /* 0x0000001520207221 */ /* 0x000fe20000010000 */
[----:B------:R-:W-:Y:S01]  /*2120*/  FADD.FTZ R51, R51, R22 ;  /* 0x0000001633337221 */ /* 0x000fe20000010000 */
[----:B------:R-:W-:Y:S01]  /*2130*/  FADD.FTZ R50, R50, R23 ;  /* 0x0000001732327221 */ /* 0x000fe20000010000 */
[----:B--2---:R-:W-:Y:S01]  /*2140*/  FADD.FTZ R53, R53, R28 ;  /* 0x0000001c35357221 */ /* 0x004fe20000010000 */
[----:B------:R-:W2:Y:S01]  /*2150*/  LDS.128 R20, [R45+0x1140] ;  /* 0x001140002d147984 */ /* 0x000ea20000000c00 */
[----:B------:R-:W-:Y:S01]  /*2160*/  FADD.FTZ R32, R32, R29 ;  /* 0x0000001d20207221 */ /* 0x000fe20000010000 */
[----:B------:R-:W-:Y:S01]  /*2170*/  FADD.FTZ R51, R51, R30 ;  /* 0x0000001e33337221 */ /* 0x000fe20000010000 */
[----:B------:R-:W-:Y:S01]  /*2180*/  FADD.FTZ R50, R50, R31 ;  /* 0x0000001f32327221 */ /* 0x000fe20000010000 */
[----:B---3--:R-:W-:Y:S01]  /*2190*/  FADD.FTZ R53, R53, R24 ;  /* 0x0000001835357221 */ /* 0x008fe20000010000 */
        /* <DEDUP_REMOVED lines=25> */
[----:B------:R-:W3:Y:S01]  /*2330*/  LDS.128 R20, [R45+0x15c0] ;  /* 0x0015c0002d147984 */ /* 0x000ee20000000c00 */
[----:B------:R-:W-:Y:S01]  /*2340*/  FADD.FTZ R53, R53, R32 ;  /* 0x0000002035357221 */ /* 0x000fe20000010000 */
[----:B------:R-:W-:Y:S01]  /*2350*/  FADD.FTZ R52, R52, R35 ;  /* 0x0000002334347221 */ /* 0x000fe20000010000 */
[----:B------:R-:W-:Y:S01]  /*2360*/  FADD.FTZ R51, R51, R34 ;  /* 0x0000002233337221 */ /* 0x000fe20000010000 */
[----:B------:R-:W4:Y:S04]  /*2370*/  LDS.128 R28, [R45+0x1680] ;  /* 0x001680002d1c7984 */ /* 0x000f280000000c00 */
[----:B------:R-:W5:Y:S01]  /*2380*/  LDS.128 R32, [R45+0x1740] ;  /* 0x001740002d207984 */ /* 0x000f620000000c00 */
        /* <DEDUP_REMOVED lines=19> */
[----:B------:R-:W-:Y:S01]  /*24c0*/  FADD.FTZ R52, R52, R31 ;  /* 0x0000001f34347221 */ /* 0x000fe20000010000 */
[----:B-----5:R-:W-:Y:S01]  /*24d0*/  FADD.FTZ R24, R53, R32 ;  /* 0x0000002035187221 */ /* 0x020fe20000010000 */
[----:B------:R-:W-:Y:S01]  /*24e0*/  FADD.FTZ R25, R50, R33 ;  /* 0x0000002132197221 */ /* 0x000fe20000010000 */
[----:B------:R-:W-:Y:S01]  /*24f0*/  FADD.FTZ R26, R51, R34 ;  /* 0x00000022331a7221 */ /* 0x000fe20000010000 */
[----:B------:R-:W-:-:S07]  /*2500*/  FADD.FTZ R27, R52, R35 ;  /* 0x00000023341b7221 */ /* 0x000fce0000010000 */
.L_x_717:
[----:B------:R-:W-:Y:S05]  /*2510*/  BSYNC B0 ;  /* 0x0000000000007941 */ /* 0x000fea0003800000 */
.L_x_716:
        /* <DEDUP_REMOVED lines=20> */
.L_x_719:
[----:B------:R-:W-:Y:S05]  /*2660*/  BSYNC B0 ;  /* 0x0000000000007941 */ /* 0x000fea0003800000 */
.L_x_718:
[----:B------:R-:W-:Y:S05]  /*2670*/  @!P0 BRA `(.L_x_720) ;  /* 0x0000001000908947 */ /* 0x000fea0003800000 */
[----:B------:R-:W1:Y:S01]  /*2680*/  LDC R3, c[0x0][0x10] ;  /* 0x00000400ff037b82 */ /* 0x000e620000000800 */
[----:B------:R-:W3:Y:S01]  /*2690*/  S2R R14, SR_CTAID.Y ;  /* 0x00000000000e7919 */ /* 0x000ee20000002600 */
[----:B------:R-:W-:-:S06]  /*26a0*/  ULOP3.LUT UR10, UR4, 0x1, URZ, 0xc0, !UPT ;  /* 0x00000001040a7892 */ /* 0x000fcc000f8ec03f */
[----:B--2---:R-:W2:Y:S08]  /*26b0*/  LDC.64 R16, c[0x0][0x258] ;  /* 0x00009600ff107b82 */ /* 0x004eb00000000a00 */
[----:B0-----:R-:W0:Y:S01]  /*26c0*/  LDC.64 R24, c[0x0][0x260] ;  /* 0x00009800ff187b82 */ /* 0x001e220000000a00 */
[----:B-1----:R-:W-:-:S04]  /*26d0*/  IMAD R13, R3, UR10, RZ ;  /* 0x0000000a030d7c24 */ /* 0x002fc8000f8e02ff */
[C---:B------:R-:W-:Y:S01]  /*26e0*/  IMAD R15, R13.reuse, R12, RZ ;  /* 0x0000000c0d0f7224 */ /* 0x040fe200078e02ff */
[----:B---3--:R-:W-:-:S04]  /*26f0*/  IADD3 R13, R13, R14, RZ ;  /* 0x0000000e0d0d7210 */ /* 0x008fc80007ffe0ff */
[----:B------:R-:W-:Y:S01]  /*2700*/  SHF.L.U32 R15, R15, 0x1, RZ ;  /* 0x000000010f0f7819 */ /* 0x000fe200000006ff */
[----:B--2---:R-:W-:-:S04]  /*2710*/  IMAD.WIDE.U32 R16, R13, 0x4, R16 ;  /* 0x000000040d107825 */ /* 0x004fc800078e0010 */
        /* <DEDUP_REMOVED lines=23> */
.L_x_722:
[----:B------:R-:W2:Y:S04]  /*2890*/  LDG.E.STRONG.GPU R13, desc[UR12][R16.64] ;  /* 0x0000000c100d7981 */ /* 0x000ea8000c1ef900 */
[----:B--2---:R-:W-:Y:S01]  /*28a0*/  CCTL.IVALL ;  /* 0x00000000ff00798f */ /* 0x004fe20002000000 */
[----:B------:R-:W-:Y:S05]  /*28b0*/  YIELD ;  /* 0x0000000000007946 */ /* 0x000fea0003800000 */
[----:B------:R-:W-:-:S13]  /*28c0*/  ISETP.NE.AND P0, PT, R13, R20, PT ;  /* 0x000000140d00720c */ /* 0x000fda0003f05270 */
[----:B------:R-:W-:Y:S05]  /*28d0*/  @P0 BRA `(.L_x_722) ;  /* 0xfffffffc00ec0947 */ /* 0x000fea000383ffff */
.L_x_721:
[----:B------:R-:W-:Y:S01]  /*28e0*/  ISETP.NE.AND P0, PT, R12, RZ, PT ;  /* 0x000000ff0c00720c */ /* 0x000fe20003f05270 */
[----:B------:R-:W-:Y:S05]  /*28f0*/  WARPSYNC.ALL ;  /* 0x0000000000007948 */ /* 0x000fea0003800000 */
[----:B------:R-:W-:Y:S07]  /*2900*/  BAR.SYNC.DEFER_BLOCKING 0x0 ;  /* 0x0000000000007b1d */ /* 0x000fee0000010000 */
[----:B------:R-:W-:Y:S05]  /*2910*/  @!P0 BRA `(.L_x_720) ;  /* 0x0000000c00e88947 */ /* 0x000fea0003800000 */
[----:B------:R-:W-:-:S04]  /*2920*/  IADD3 R13, R12, -0x1, RZ ;  /* 0xffffffff0c0d7810 */ /* 0x000fc80007ffe0ff */
[----:B------:R-:W-:Y:S01]  /*2930*/  ISETP.GE.U32.AND P0, PT, R13, 0x3, PT ;  /* 0x000000030d00780c */ /* 0x000fe20003f06070 */
[----:B------:R-:W-:-:S12]  /*2940*/  HFMA2.MMA R13, -RZ, RZ, 0, 0 ;  /* 0x00000000ff0d7435 */ /* 0x000fd800000001ff */
        /* <DEDUP_REMOVED lines=10> */
.L_x_726:
        /* <DEDUP_REMOVED lines=115> */
.L_x_725:
        /* <DEDUP_REMOVED lines=61> */
.L_x_727:
[----:B------:R-:W-:-:S13]  /*34f0*/  ISETP.NE.OR P0, PT, R15, RZ, P0 ;  /* 0x000000ff0f00720c */ /* 0x000fda0000705670 */
[----:B------:R-:W-:Y:S05]  /*3500*/  @!P0 BRA `(.L_x_723) ;  /* 0x00000000007c8947 */ /* 0x000fea0003800000 */
.L_x_724:
        /* <DEDUP_REMOVED lines=31> */
.L_x_723:
        /* <DEDUP_REMOVED lines=11> */
.L_x_729:
[----:B------:R-:W-:Y:S05]  /*37b0*/  BSYNC B0 ;  /* 0x0000000000007941 */ /* 0x000fea0003800000 */
.L_x_728:
        /* <DEDUP_REMOVED lines=16> */
.L_x_720:
[----:B------:R-:W1:Y:S01]  /*38c0*/  S2UR UR11, SR_CgaCtaId ;  /* 0x00000000000b79c3 */ /* 0x000e620000008800 */
[----:B------:R-:W-:Y:S01]  /*38d0*/  UMOV UR10, 0x400 ;  /* 0x00000400000a7882 */ /* 0x000fe20000000000 */
[C---:B------:R-:W-:Y:S01]  /*38e0*/  IADD3 R12, R43.reuse, 0x40, RZ ;  /* 0x000000402b0c7810 */ /* 0x040fe20007ffe0ff */
[----:B--2---:R-:W-:Y:S01]  /*38f0*/  HADD2.F32 R18, -RZ, R39.H1_H1 ;  /* 0x30000027ff127230 */ /* 0x004fe20000004100 */
[----:B------:R-:W-:Y:S02]  /*3900*/  IADD3 R3, R43, 0x60, RZ ;  /* 0x000000602b037810 */ /* 0x000fe40007ffe0ff */
[----:B------:R-:W-:Y:S02]  /*3910*/  SHF.R.S32.HI R15, RZ, 0x1f, R42 ;  /* 0x0000001fff0f7819 */ /* 0x000fe4000001142a */
[----:B------:R-:W-:Y:S01]  /*3920*/  SHF.R.S32.HI R13, RZ, 0x1f, R12 ;  /* 0x0000001fff0d7819 */ /* 0x000fe2000001140c */
[----:B-1----:R-:W-:-:S09]  /*3930*/  ULEA UR10, UR11, UR10, 0x18 ;  /* 0x0000000a0b0a7291 */ /* 0x002fd2000f8ec03f */
[----:B------:R0:W-:Y:S01]  /*3940*/  @!P2 STS.64 [UR10+0x78], R8 ;  /* 0x00007808ff00a988 */ /* 0x0001e20008000a0a */
[----:B------:R-:W-:Y:S01]  /*3950*/  BAR.SYNC.DEFER_BLOCKING 0x0 ;  /* 0x0000000000007b1d */ /* 0x000fe20000010000 */
[----:B0-----:R-:W-:-:S05]  /*3960*/  SHF.R.S32.HI R8, RZ, 0x1f, R3 ;  /* 0x0000001fff087819 */ /* 0x001fca0000011403 */
[----:B------:R-:W0:Y:S01]  /*3970*/  LDS.64 R16, [UR10+0x78] ;  /* 0x0000780aff107984 */ /* 0x000e220008000a00 */
[----:B------:R-:W-:Y:S02]  /*3980*/  ULDC.64 UR10, c[0x0][0x290] ;  /* 0x0000a400000a7ab9 */ /* 0x000fe40000000a00 */
[----:B------:R-:W-:Y:S02]  /*3990*/  ISETP.GE.U32.AND P0, PT, R42, UR10, PT ;  /* 0x0000000a2a007c0c */ /* 0x000fe4000bf06070 */
[----:B------:R-:W-:Y:S02]  /*39a0*/  ISETP.GE.U32.AND P2, PT, R12, UR10, PT ;  /* 0x0000000a0c007c0c */ /* 0x000fe4000bf46070 */
[----:B------:R-:W-:Y:S01]  /*39b0*/  ISETP.GE.U32.AND P5, PT, R3, UR10, PT ;  /* 0x0000000a03007c0c */ /* 0x000fe2000bfa6070 */
[----:B------:R-:W-:Y:S01]  /*39c0*/  ULDC UR10, c[0x0][0x2bc] ;  /* 0x0000af00000a7ab9 */ /* 0x000fe20000000800 */
[----:B------:R-:W-:Y:S02]  /*39d0*/  ISETP.GE.AND.EX P4, PT, R15, UR11, PT, P0 ;  /* 0x0000000b0f007c0c */ /* 0x000fe4000bf86300 */
[----:B------:R-:W-:-:S02]  /*39e0*/  ISETP.GE.AND.EX P0, PT, R13, UR11, PT, P2 ;  /* 0x0000000b0d007c0c */ /* 0x000fc4000bf06320 */
[----:B------:R-:W-:Y:S02]  /*39f0*/  ISETP.GE.AND.EX P2, PT, R8, UR11, PT, P5 ;  /* 0x0000000b08007c0c */ /* 0x000fe4000bf46350 */
[----:B------:R-:W-:Y:S01]  /*3a00*/  ISETP.GT.U32.OR P4, PT, R44, 0x17f, P4 ;  /* 0x0000017f2c00780c */ /* 0x000fe20002784470 */
[----:B0-----:R-:W-:Y:S01]  /*3a10*/  FMUL.FTZ R9, R16, UR10 ;  /* 0x0000000a10097c20 */ /* 0x001fe20008410000 */
[--C-:B------:R-:W-:Y:S02]  /*3a20*/  HADD2.F32 R16, -RZ, R40.reuse.H0_H0 ;  /* 0x20000028ff107230 */ /* 0x100fe40000004100 */
[----:B------:R-:W-:Y:S01]  /*3a30*/  FMUL.FTZ R14, R17, UR10 ;  /* 0x0000000a110e7c20 */ /* 0x000fe20008410000 */
[----:B------:R-:W-:Y:S02]  /*3a40*/  HADD2.F32 R40, -RZ, R40.H1_H1 ;  /* 0x30000028ff287230 */ /* 0x000fe40000004100 */
[----:B------:R-:W-:Y:S02]  /*3a50*/  HADD2.F32 R17, -RZ, R39.H0_H0 ;  /* 0x20000027ff117230 */ /* 0x000fe40000004100 */
[----:B------:R-:W-:Y:S01]  /*3a60*/  FADD.FTZ R19, R16, -UR17 ;  /* 0x8000001110137e21 */ /* 0x000fe20008010000 */
[----:B------:R-:W-:-:S02]  /*3a70*/  HADD2.F32 R16, -RZ, R41.H0_H0 ;  /* 0x20000029ff107230 */ /* 0x000fc40000004100 */
[----:B------:R-:W-:Y:S01]  /*3a80*/  FADD.FTZ R40, R40, -UR17 ;  /* 0x8000001128287e21 */ /* 0x000fe20008010000 */
[----:B------:R-:W-:Y:S02]  /*3a90*/  HADD2.F32 R41, -RZ, R41.H1_H1 ;  /* 0x30000029ff297230 */ /* 0x000fe40000004100 */
        /* <DEDUP_REMOVED lines=21> */
.L_x_730:
        /* <DEDUP_REMOVED lines=15> */
[----:B------:R-:W-:-:S03]  /*3ce0*/  ULDC.64 UR10, c[0x0][0x210] ;  /* 0x00008400000a7ab9 */ /* 0x000fc60000000a00 */
[----:B------:R-:W-:Y:S02]  /*3cf0*/  F2FP.F16.F32.PACK_AB R17, R17, R22 ;  /* 0x000000161111723e */ /* 0x000fe400000000ff */
[----:B------:R-:W-:Y:S02]  /*3d00*/  LEA R20, P5, R18, UR10, 0x1 ;  /* 0x0000000a12147c11 */ /* 0x000fe4000f8a08ff */
[----:B------:R-:W-:-:S04]  /*3d10*/  IADD3 R21, R19, R21, RZ ;  /* 0x0000001513157210 */ /* 0x000fc80007ffe0ff */
[----:B------:R-:W-:-:S05]  /*3d20*/  LEA.HI.X R21, R18, UR11, R21, 0x1, P5 ;  /* 0x0000000b12157c11 */ /* 0x000fca000a8f0c15 */
[----:B------:R0:W-:Y:S02]  /*3d30*/  STG.E desc[UR12][R20.64], R17 ;  /* 0x0000001114007986 */ /* 0x0001e4000c10190c */
.L_x_732:
[----:B------:R-:W-:Y:S05]  /*3d40*/  BSYNC B0 ;  /* 0x0000000000007941 */ /* 0x000fea0003800000 */
.L_x_731:
[----:B------:R-:W-:Y:S01]  /*3d50*/  FADD.FTZ R16, R16, -UR17 ;  /* 0x8000001110107e21 */ /* 0x000fe20008010000 */
[----:B------:R-:W-:Y:S01]  /*3d60*/  FADD.FTZ R41, R41, -UR17 ;  /* 0x8000001129297e21 */ /* 0x000fe20008010000 */
[--C-:B0-----:R-:W-:Y:S02]  /*3d70*/  HADD2.F32 R17, -RZ, R38.reuse.H0_H0 ;  /* 0x20000026ff117230 */ /* 0x101fe40000004100 */
        /* <DEDUP_REMOVED lines=22> */
.L_x_733:
        /* <DEDUP_REMOVED lines=20> */
.L_x_735:
[----:B------:R-:W-:Y:S05]  /*4020*/  BSYNC B0 ;  /* 0x0000000000007941 */ /* 0x000fea0003800000 */
.L_x_734:
[--C-:B------:R-:W-:Y:S01]  /*4030*/  HADD2.F32 R17, -RZ, R36.reuse.H0_H0 ;  /* 0x20000024ff117230 */ /* 0x100fe20000004100 */
[C---:B------:R-:W-:Y:S01]  /*4040*/  ISETP.GT.U32.OR P0, PT, R44.reuse, 0x17f, P0 ;  /* 0x0000017f2c00780c */ /* 0x040fe20000704470 */
[----:B------:R-:W-:Y:S01]  /*4050*/  HADD2.F32 R36, -RZ, R36.H1_H1 ;  /* 0x30000024ff247230 */ /* 0x000fe20000004100 */
[----:B------:R-:W-:Y:S01]  /*4060*/  ISETP.GT.U32.OR P2, PT, R44, 0x17f, P2 ;  /* 0x0000017f2c00780c */ /* 0x000fe20001744470 */
[--C-:B0-----:R-:W-:Y:S02]  /*4070*/  HADD2.F32 R15, -RZ, R11.reuse.H0_H0 ;  /* 0x2000000bff0f7230 */ /* 0x101fe40000004100 */
[----:B------:R-:W-:Y:S01]  /*4080*/  FADD.FTZ R17, R17, -UR17 ;  /* 0x8000001111117e21 */ /* 0x000fe20008010000 */
[----:B------:R-:W-:Y:S02]  /*4090*/  HADD2.F32 R16, -RZ, R11.H1_H1 ;  /* 0x3000000bff107230 */ /* 0x000fe40000004100 */
        /* <DEDUP_REMOVED lines=24> */
.L_x_736:
        /* <DEDUP_REMOVED lines=9> */
[----:B------:R-:W-:Y:S01]  /*42b0*/  MOV R17, R49 ;  /* 0x0000003100117202 */ /* 0x000fe20000000f00 */
[----:B------:R-:W-:Y:S01]  /*42c0*/  FMUL.FTZ R18, R18, UR14 ;  /* 0x0000000e12127c20 */ /* 0x000fe20008410000 */
[----:B------:R-:W-:Y:S01]  /*42d0*/  FMUL.FTZ R15, R15, UR14 ;  /* 0x0000000e0f0f7c20 */ /* 0x000fe20008410000 */
[----:B------:R-:W-:-:S02]  /*42e0*/  IMAD R13, R12, UR11, R13 ;  /* 0x0000000b0c0d7c24 */ /* 0x000fc4000f8e020d */
[----:B------:R-:W-:Y:S01]  /*42f0*/  IMAD.WIDE.U32 R16, R12, UR10, R16 ;  /* 0x0000000a0c107c25 */ /* 0x000fe2000f8e0010 */
[----:B------:R-:W-:Y:S01]  /*4300*/  ULDC.64 UR10, c[0x0][0x210] ;  /* 0x00008400000a7ab9 */ /* 0x000fe20000000a00 */
[----:B------:R-:W-:Y:S02]  /*4310*/  F2FP.F16.F32.PACK_AB R15, R15, R18 ;  /* 0x000000120f0f723e */ /* 0x000fe400000000ff */
[----:B------:R-:W-:Y:S02]  /*4320*/  LEA R12, P0, R16, UR10, 0x1 ;  /* 0x0000000a100c7c11 */ /* 0x000fe4000f8008ff */
[----:B------:R-:W-:-:S04]  /*4330*/  IADD3 R13, R17, R13, RZ ;  /* 0x0000000d110d7210 */ /* 0x000fc80007ffe0ff */
[----:B------:R-:W-:-:S05]  /*4340*/  LEA.HI.X R13, R16, UR11, R13, 0x1, P0 ;  /* 0x0000000b100d7c11 */ /* 0x000fca00080f0c0d */
[----:B------:R0:W-:Y:S02]  /*4350*/  STG.E desc[UR12][R12.64], R15 ;  /* 0x0000000f0c007986 */ /* 0x0001e4000c10190c */
.L_x_738:
[----:B------:R-:W-:Y:S05]  /*4360*/  BSYNC B0 ;  /* 0x0000000000007941 */ /* 0x000fea0003800000 */
.L_x_737:
[----:B0-----:R-:W-:Y:S01]  /*4370*/  FADD.FTZ R12, R11, -UR17 ;  /* 0x800000110b0c7e21 */ /* 0x001fe20008010000 */
[----:B------:R-:W-:Y:S01]  /*4380*/  FADD.FTZ R37, R37, -UR17 ;  /* 0x8000001125257e21 */ /* 0x000fe20008010000 */
[--C-:B------:R-:W-:Y:S02]  /*4390*/  HADD2.F32 R11, -RZ, R10.reuse.H0_H0 ;  /* 0x2000000aff0b7230 */ /* 0x100fe40000004100 */
        /* <DEDUP_REMOVED lines=22> */
.L_x_739:
[----:B------:R-:W-:Y:S04]  /*4500*/  BSSY B0, `(.L_x_740) ;  /* 0x0000013000007945 */ /* 0x000fe80003800000 */
[----:B------:R-:W-:Y:S05]  /*4510*/  @P2 BRA `(.L_x_741) ;  /* 0x0000000000442947 */ /* 0x000fea0003800000 */
[C-C-:B------:R-:W-:Y:S01]  /*4520*/  FFMA.FTZ R6, R9.reuse, R21, R14.reuse ;  /* 0x0000001509067223 */ /* 0x140fe2000001000e */
[----:B------:R-:W-:Y:S01]  /*4530*/  ULDC.64 UR10, c[0x0][0x288] ;  /* 0x0000a200000a7ab9 */ /* 0x000fe20000000a00 */
[----:B------:R-:W-:Y:S01]  /*4540*/  FFMA.FTZ R9, R9, R20, R14 ;  /* 0x0000001409097223 */ /* 0x000fe2000001000e */
[----:B------:R-:W-:Y:S01]  /*4550*/  MOV R47, R49 ;  /* 0x00000031002f7202 */ /* 0x000fe20000000f00 */
        /* <DEDUP_REMOVED lines=10> */
[----:B------:R-:W-:Y:S02]  /*4600*/  F2FP.F16.F32.PACK_AB R3, R6, R3 ;  /* 0x000000030603723e */ /* 0x000fe400000000ff */
[----:B------:R-:W-:-:S05]  /*4610*/  LEA.HI.X R5, R46, UR11, R5, 0x1, P0 ;  /* 0x0000000b2e057c11 */ /* 0x000fca00080f0c05 */
[----:B------:R0:W-:Y:S02]  /*4620*/  STG.E desc[UR12][R4.64], R3 ;  /* 0x0000000304007986 */ /* 0x0001e4000c10190c */
.L_x_741:
[----:B------:R-:W-:Y:S05]  /*4630*/  BSYNC B0 ;  /* 0x0000000000007941 */ /* 0x000fea0003800000 */
.L_x_740:
[----:B------:R-:W-:Y:S01]  /*4640*/  ULDC UR11, c[0x0][0x2a0] ;  /* 0x0000a800000b7ab9 */ /* 0x000fe20000000800 */
[----:B------:R-:W-:Y:S01]  /*4650*/  ULDC UR14, c[0x0][0x270] ;  /* 0x00009c00000e7ab9 */ /* 0x000fe20000000800 */
[----:B------:R-:W-:Y:S01]  /*4660*/  ULDC UR10, c[0x0][0x10] ;  /* 0x00000400000a7ab9 */ /* 0x000fe20000000800 */
[----:B------:R-:W-:Y:S02]  /*4670*/  UIMAD UR11, UR11, UR14, URZ ;  /* 0x0000000e0b0b72a4 */ /* 0x000fe4000f8e023f */
[----:B------:R-:W-:Y:S02]  /*4680*/  UIADD3 UR9, UR10, UR9, URZ ;  /* 0x000000090a097290 */ /* 0x000fe4000fffe03f */
[----:B------:R-:W-:Y:S02]  /*4690*/  UIADD3 UR4, UR4, 0x1, URZ ;  /* 0x0000000104047890 */ /* 0x000fe4000fffe03f */
[----:B------:R-:W-:-:S06]  /*46a0*/  UISETP.GE.AND UP0, UPT, UR9, UR11, UPT ;  /* 0x0000000b0900728c */ /* 0x000fcc000bf06270 */
[----:B------:R-:W-:-:S13]  /*46b0*/  PLOP3.LUT P0, PT, PT, PT, UP0, 0x80, 0x0 ;  /* 0x000000000000781c */ /* 0x000fda0003f0f008 */
[----:B------:R-:W-:Y:S05]  /*46c0*/  @!P0 BRA `(.L_x_742) ;  /* 0xffffffbc00008947 */ /* 0x000fea000383ffff */
.L_x_707:
        /* <DEDUP_REMOVED lines=19> */
.L_x_744:
[----:B------:R-:W-:Y:S05]  /*4800*/  BSYNC B0 ;  /* 0x0000000000007941 */ /* 0x000fea0003800000 */
.L_x_743:
        /* <DEDUP_REMOVED lines=11> */
.L_x_746:
[----:B------:R-:W2:Y:S04]  /*48c0*/  LDG.E.STRONG.GPU R5, desc[UR12][R2.64] ;  /* 0x0000000c02057981 */ /* 0x000ea8000c1ef900 */
[----:B--2---:R-:W-:Y:S01]  /*48d0*/  CCTL.IVALL ;  /* 0x00000000ff00798f */ /* 0x004fe20002000000 */
[----:B------:R-:W-:Y:S05]  /*48e0*/  YIELD ;  /* 0x0000000000007946 */ /* 0x000fea0003800000 */
[----:B------:R-:W-:-:S13]  /*48f0*/  ISETP.NE.AND P0, PT, R5, R0, PT ;  /* 0x000000000500720c */ /* 0x000fda0003f05270 */
[----:B------:R-:W-:Y:S05]  /*4900*/  @P0 BRA `(.L_x_746) ;  /* 0xfffffffc00ec0947 */ /* 0x000fea000383ffff */
.L_x_745:
        /* <DEDUP_REMOVED lines=24> */
.L_x_747:
        /* <DEDUP_REMOVED lines=23> */
.L_x_748:
        /* <DEDUP_REMOVED lines=16> */
.L_x_3255:


//--------------------- .text._Z35group_norm_nhwc_bwd_one_pass_kernelI11Fp16IOFp32WLi256ELi24ELi384EEv26Group_norm_nhwc_bwd_params --------------------------
	.section	.text._Z35group_norm_nhwc_bwd_one_pass_kernelI11Fp16IOFp32WLi256ELi24ELi384EEv26Group_norm_nhwc_bwd_params,"ax",@progbits
	.align	128
        .global         _Z35group_norm_nhwc_bwd_one_pass_kernelI11Fp16IOFp32WLi256ELi24ELi384EEv26Group_norm_nhwc_bwd_params
        .type           _Z35group_norm_nhwc_bwd_one_pass_kernelI11Fp16IOFp32WLi256ELi24ELi384EEv26Group_norm_nhwc_bwd_params,@function
        .size           _Z35group_norm_nhwc_bwd_one_pass_kernelI11Fp16IOFp32WLi256ELi24ELi384EEv26Group_norm_nhwc_bwd_params,(.L_x_3256 - _Z35group_norm_nhwc_bwd_one_pass_kernelI11Fp16IOFp32WLi256ELi24ELi384EEv26Group_norm_nhwc_bwd_params)
        .other          _Z35group_norm_nhwc_bwd_one_pass_kernelI11Fp16IOFp32WLi256ELi24ELi384EEv26Group_norm_nhwc_bwd_params,@"STO_CUDA_ENTRY STV_DEFAULT"
_Z35group_norm_nhwc_bwd_one_pass_kernelI11Fp16IOFp32WLi256ELi24ELi384EEv26Group_norm_nhwc_bwd_params:
.text._Z35group_norm_nhwc_bwd_one_pass_kernelI11Fp16IOFp32WLi256ELi24ELi384EEv26Group_norm_nhwc_bwd_params:
        /* <DEDUP_REMOVED lines=10> */
[----:B------:R-:W0:Y:S01]  /*00a0*/  LDC.64 R60, c[0x0][0x288] ;  /* 0x0000a200ff3c7b82 */ /* 0x000e220000000a00 */
[C---:B------:R-:W-:Y:S01]  /*00b0*/  IMAD.WIDE.U32 R2, R0.reuse, -0x55555555, RZ ;  /* 0xaaaaaaab00027825 */ /* 0x040fe200078e00ff */
[----:B------:R-:W-:Y:S01]  /*00c0*/  ULDC.64 UR10, c[0x0][0x290] ;  /* 0x0000a400000a7ab9 */ /* 0x000fe20000000a00 */
[----:B------:R-:W-:Y:S01]  /*00d0*/  ISETP.GE.U32.AND P1, PT, R0, 0x180, PT ;  /* 0x000001800000780c */ /* 0x000fe20003f26070 */
[----:B------:R-:W1:Y:S01]  /*00e0*/  S2R R76, SR_LANEID ;  /* 0x00000000004c7919 */ /* 0x000e620000000000 */
[----:B------:R-:W-:Y:S01]  /*00f0*/  LOP3.LUT R6, R6, 0xfffffffd, RZ, 0xc0, !PT ;  /* 0xfffffffd06067812 */ /* 0x000fe200078ec0ff */
[----:B------:R-:W-:Y:S01]  /*0100*/  UMOV UR5, 0x400 ;  /* 0x0000040000057882 */ /* 0x000fe20000000000 */
[----:B------:R-:W-:Y:S01]  /*0110*/  SHF.R.U32.HI R3, RZ, 0x3, R3 ;  /* 0x00000003ff037819 */ /* 0x000fe20000011603 */
[----:B------:R-:W2:Y:S01]  /*0120*/  LDC R8, c[0x0][0x2ac] ;  /* 0x0000ab00ff087b82 */ /* 0x000ea20000000800 */
[----:B------:R-:W-:-:S03]  /*0130*/  HFMA2.MMA R53, -RZ, RZ, 0, 0 ;  /* 0x00000000ff357435 */ /* 0x000fc600000001ff */
[----:B------:R-:W-:-:S04]  /*0140*/  IMAD R55, R3, -0xc, R0 ;  /* 0xfffffff403377824 */ /* 0x000fc800078e0200 */
[----:B------:R-:W3:Y:S01]  /*0150*/  S2UR UR6, SR_CgaCtaId ;  /* 0x00000000000679c3 */ /* 0x000ee20000008800 */
[----:B------:R-:W-:Y:S01]  /*0160*/  SHF.L.U32 R55, R55, 0x1, RZ ;  /* 0x0000000137377819 */ /* 0x000fe200000006ff */
[----:B0-----:R-:W-:Y:S01]  /*0170*/  IMAD.WIDE.U32 R4, R60, 0x3, RZ ;  /* 0x000000033c047825 */ /* 0x001fe200078e00ff */
[C---:B------:R-:W-:Y:S02]  /*0180*/  LEA R7, R61.reuse, R61, 0x1 ;  /* 0x0000003d3d077211 */ /* 0x040fe400078e08ff */
[----:B------:R-:W-:Y:S02]  /*0190*/  LEA.HI R58, P2, R61, R60, RZ, 0x1 ;  /* 0x0000003c3d3a7211 */ /* 0x000fe400078508ff */
[----:B------:R-:W-:Y:S02]  /*01a0*/  IADD3 R7, R5, R7, RZ ;  /* 0x0000000705077210 */ /* 0x000fe40007ffe0ff */
[----:B------:R-:W-:Y:S01]  /*01b0*/  IADD3.X R61, RZ, R61, RZ, P2, !PT ;  /* 0x0000003dff3d7210 */ /* 0x000fe200017fe4ff */
[----:B--2---:R-:W-:Y:S01]  /*01c0*/  IMAD R2, R8, UR7, R3 ;  /* 0x0000000708027c24 */ /* 0x004fe2000f8e0203 */
[----:B------:R-:W-:Y:S01]  /*01d0*/  LEA.HI R59, P3, R7, R4, RZ, 0x1 ;  /* 0x00000004073b7211 */ /* 0x000fe200078708ff */
[----:B------:R-:W0:Y:S01]  /*01e0*/  LDC R3, c[0x0][0x10] ;  /* 0x00000400ff037b82 */ /* 0x000e220000000800 */
[----:B------:R-:W-:-:S02]  /*01f0*/  SHF.R.S64 R58, R58, 0x1, R61 ;  /* 0x000000013a3a7819 */ /* 0x000fc4000000103d */
[C---:B------:R-:W-:Y:S02]  /*0200*/  ISETP.LT.U32.AND P0, PT, R2.reuse, UR10, PT ;  /* 0x0000000a02007c0c */ /* 0x040fe4000bf01070 */
[----:B------:R-:W-:Y:S01]  /*0210*/  SHF.R.S32.HI R5, RZ, 0x1f, R2 ;  /* 0x0000001fff057819 */ /* 0x000fe20000011402 */
[----:B---3--:R-:W-:Y:S01]  /*0220*/  ULEA UR5, UR6, UR5, 0x18 ;  /* 0x0000000506057291 */ /* 0x008fe2000f8ec03f */
[C---:B------:R-:W-:Y:S01]  /*0230*/  IADD3 R69, R2.reuse, 0x20, RZ ;  /* 0x0000002002457810 */ /* 0x040fe20007ffe0ff */
[----:B------:R-:W2:Y:S01]  /*0240*/  LDC R4, c[0x0][0xc] ;  /* 0x00000300ff047b82 */ /* 0x000ea20000000800 */
[----:B------:R-:W-:Y:S02]  /*0250*/  ISETP.LT.AND.EX P0, PT, R5, UR11, !P1, P0 ;  /* 0x0000000b05007c0c */ /* 0x000fe4000cf01300 */
[----:B------:R-:W-:Y:S02]  /*0260*/  SHF.R.S32.HI R5, RZ, 0x1f, R0 ;  /* 0x0000001fff057819 */ /* 0x000fe40000011400 */
[----:B------:R-:W-:-:S02]  /*0270*/  IADD3 R68, R2, 0x40, RZ ;  /* 0x0000004002447810 */ /* 0x000fc40007ffe0ff */
[C---:B------:R-:W-:Y:S02]  /*0280*/  IADD3 R67, R2.reuse, 0x60, RZ ;  /* 0x0000006002437810 */ /* 0x040fe40007ffe0ff */
[C---:B------:R-:W-:Y:S02]  /*0290*/  IADD3 R66, R2.reuse, 0x80, RZ ;  /* 0x0000008002427810 */ /* 0x040fe40007ffe0ff */
[----:B------:R-:W-:Y:S02]  /*02a0*/  IADD3.X R62, RZ, R7, RZ, P3, !PT ;  /* 0x00000007ff3e7210 */ /* 0x000fe40001ffe4ff */
[----:B------:R-:W-:Y:S02]  /*02b0*/  LEA.HI R5, R5, R0, RZ, 0x5 ;  /* 0x0000000005057211 */ /* 0x000fe400078f28ff */
[----:B------:R-:W-:Y:S02]  /*02c0*/  IADD3 R64, R2, 0xa0, RZ ;  /* 0x000000a002407810 */ /* 0x000fe40007ffe0ff */
[----:B------:R-:W-:-:S02]  /*02d0*/  @P0 LOP3.LUT R6, R6, 0x2, RZ, 0xfc, !PT ;  /* 0x0000000206060812 */ /* 0x000fc400078efcff */
[----:B------:R-:W-:Y:S02]  /*02e0*/  ISETP.LT.U32.AND P5, PT, R69, UR10, PT ;  /* 0x0000000a45007c0c */ /* 0x000fe4000bfa1070 */
[----:B------:R-:W-:Y:S02]  /*02f0*/  ISETP.LT.U32.AND P4, PT, R68, UR10, PT ;  /* 0x0000000a44007c0c */ /* 0x000fe4000bf81070 */
[----:B------:R-:W-:Y:S02]  /*0300*/  ISETP.LT.U32.AND P3, PT, R67, UR10, PT ;  /* 0x0000000a43007c0c */ /* 0x000fe4000bf61070 */
[----:B------:R-:W-:Y:S02]  /*0310*/  ISETP.LT.U32.AND P2, PT, R66, UR10, PT ;  /* 0x0000000a42007c0c */ /* 0x000fe4000bf41070 */
[----:B------:R-:W-:Y:S02]  /*0320*/  SHF.R.S32.HI R74, RZ, 0x1f, R69 ;  /* 0x0000001fff4a7819 */ /* 0x000fe40000011445 */
[----:B------:R-:W-:-:S02]  /*0330*/  SHF.R.S32.HI R73, RZ, 0x1f, R68 ;  /* 0x0000001fff497819 */ /* 0x000fc40000011444 */
[----:B------:R-:W-:Y:S02]  /*0340*/  SHF.R.S32.HI R72, RZ, 0x1f, R67 ;  /* 0x0000001fff487819 */ /* 0x000fe40000011443 */
[----:B------:R-:W-:Y:S02]  /*0350*/  SHF.R.S32.HI R71, RZ, 0x1f, R66 ;  /* 0x0000001fff477819 */ /* 0x000fe40000011442 */
[----:B------:R-:W-:Y:S02]  /*0360*/  SHF.R.S64 R59, R59, 0x1, R62 ;  /* 0x000000013b3b7819 */ /* 0x000fe4000000103e */
[----:B------:R-:W-:Y:S01]  /*0370*/  ISETP.LT.U32.AND P0, PT, R64, UR10, PT ;  /* 0x0000000a40007c0c */ /* 0x000fe2000bf01070 */
[----:B------:R-:W-:Y:S01]  /*0380*/  ULDC.U8 UR10, c[0x0][0x2a4] ;  /* 0x0000a900000a7ab9 */ /* 0x000fe20000000000 */
[----:B------:R-:W-:Y:S02]  /*0390*/  SHF.R.S32.HI R70, RZ, 0x1f, R64 ;  /* 0x0000001fff467819 */ /* 0x000fe40000011440 */
[----:B------:R-:W-:-:S02]  /*03a0*/  SHF.R.S32.HI R60, RZ, 0x5, R5 ;  /* 0x00000005ff3c7819 */ /* 0x000fc40000011405 */
[----:B------:R-:W-:Y:S02]  /*03b0*/  SHF.R.S32.HI R61, RZ, 0x1, R61 ;  /* 0x00000001ff3d7819 */ /* 0x000fe4000001143d */
[C---:B------:R-:W-:Y:S02]  /*03c0*/  IADD3 R63, R2.reuse, 0xc0, RZ ;  /* 0x000000c0023f7810 */ /* 0x040fe40007ffe0ff */
[----:B------:R-:W-:Y:S02]  /*03d0*/  IADD3 R57, R2, 0xe0, RZ ;  /* 0x000000e002397810 */ /* 0x000fe40007ffe0ff */
[----:B------:R-:W-:Y:S02]  /*03e0*/  SHF.R.S32.HI R62, RZ, 0x1, R62 ;  /* 0x00000001ff3e7819 */ /* 0x000fe4000001143e */
[----:B------:R-:W-:Y:S02]  /*03f0*/  ISETP.LT.AND.EX P5, PT, R74, UR11, !P1, P5 ;  /* 0x0000000b4a007c0c */ /* 0x000fe4000cfa1350 */
[----:B------:R-:W-:-:S02]  /*0400*/  ISETP.LT.AND.EX P4, PT, R73, UR11, !P1, P4 ;  /* 0x0000000b49007c0c */ /* 0x000fc4000cf81340 */
[----:B------:R-:W-:Y:S02]  /*0410*/  ISETP.LT.AND.EX P3, PT, R72, UR11, !P1, P3 ;  /* 0x0000000b48007c0c */ /* 0x000fe4000cf61330 */
[----:B------:R-:W-:Y:S02]  /*0420*/  ISETP.LT.AND.EX P2, PT, R71, UR11, !P1, P2 ;  /* 0x0000000b47007c0c */ /* 0x000fe4000cf41320 */
[----:B------:R-:W-:Y:S02]  /*0430*/  ISETP.LT.AND.EX P1, PT, R70, UR11, !P1, P0 ;  /* 0x0000000b46007c0c */ /* 0x000fe4000cf21300 */
[----:B------:R-:W-:Y:S02]  /*0440*/  MOV R5, R54 ;  /* 0x0000003600057202 */ /* 0x000fe40000000f00 */
[----:B------:R-:W-:Y:S02]  /*0450*/  LEA R60, R60, UR5, 0x3 ;  /* 0x000000053c3c7c11 */ /* 0x000fe4000f8e18ff */
[----:B------:R-:W-:-:S02]  /*0460*/  SHF.L.U64.HI R61, R58, 0x2, R61 ;  /* 0x000000023a3d7819 */ /* 0x000fc4000001023d */
[----:B------:R-:W-:Y:S02]  /*0470*/  SHF.R.S32.HI R77, RZ, 0x1f, R63 ;  /* 0x0000001fff4d7819 */ /* 0x000fe4000001143f */
[----:B------:R-:W-:Y:S02]  /*0480*/  SHF.R.S32.HI R75, RZ, 0x1f, R57 ;  /* 0x0000001fff4b7819 */ /* 0x000fe40000011439 */
[----:B012---:R-:W-:-:S07]  /*0490*/  SHF.L.U64.HI R62, R59, 0x2, R62 ;  /* 0x000000023b3e7819 */ /* 0x007fce000001023e */
.L_x_800:
[----:B0-----:R-:W0:Y:S01]  /*04a0*/  LDC R12, c[0x0][0x2a0] ;  /* 0x0000a800ff0c7b82 */ /* 0x001e220000000800 */
[----:B------:R-:W-:Y:S01]  /*04b0*/  IABS R13, R5 ;  /* 0x00000005000d7213 */ /* 0x000fe20000000000 */
[----:B------:R-:W-:Y:S01]  /*04c0*/  ULDC.64 UR12, c[0x0][0x298] ;  /* 0x0000a600000c7ab9 */ /* 0x000fe20000000a00 */
[----:B------:R-:W-:Y:S02]  /*04d0*/  LOP3.LUT P6, RZ, R6, 0x2, RZ, 0xc0, !PT ;  /* 0x0000000206ff7812 */ /* 0x000fe400078cc0ff */
[----:B------:R-:W-:Y:S02]  /*04e0*/  CS2R R46, SRZ ;  /* 0x00000000002e7805 */ /* 0x000fe4000001ff00 */
[----:B------:R-:W-:Y:S02]  /*04f0*/  SHF.R.S32.HI R14, RZ, 0x1f, R55 ;  /* 0x0000001fff0e7819 */ /* 0x000fe40000011437 */
[----:B------:R-:W-:Y:S01]  /*0500*/  SHF.R.S32.HI R15, RZ, 0x1f, R2 ;  /* 0x0000001fff0f7819 */ /* 0x000fe20000011402 */
[----:B------:R-:W1:Y:S08]  /*0510*/  @P5 LDC.64 R16, c[0x0][0x288] ;  /* 0x0000a200ff105b82 */ /* 0x000e700000000a00 */
[----:B------:R-:W2:Y:S01]  /*0520*/  @P6 LDC.64 R40, c[0x0][0x230] ;  /* 0x00008c00ff286b82 */ /* 0x000ea20000000a00 */
[----:B0-----:R-:W-:-:S07]  /*0530*/  IABS R10, R12 ;  /* 0x0000000c000a7213 */ /* 0x001fce0000000000 */
[----:B------:R-:W0:Y:S01]  /*0540*/  @P6 LDC.64 R38, c[0x0][0x228] ;  /* 0x00008a00ff266b82 */ /* 0x000e220000000a00 */
[----:B------:R-:W3:Y:S01]  /*0550*/  I2F.RP R7, R10 ;  /* 0x0000000a00077306 */ /* 0x000ee20000209400 */
[----:B-1----:R-:W-:-:S06]  /*0560*/  @P5 IMAD R20, R74, R16, RZ ;  /* 0x000000104a145224 */ /* 0x002fcc00078e02ff */
[----:B------:R-:W1:Y:S01]  /*0570*/  @P5 LDC.64 R36, c[0x0][0x230] ;  /* 0x00008c00ff245b82 */ /* 0x000e620000000a00 */
[----:B------:R-:W-:-:S07]  /*0580*/  @P5 IMAD R19, R69, R17, R20 ;  /* 0x0000001145135224 */ /* 0x000fce00078e0214 */
[----:B------:R-:W4:Y:S01]  /*0590*/  @P5 LDC.64 R34, c[0x0][0x228] ;  /* 0x00008a00ff225b82 */ /* 0x000f220000000a00 */
[----:B---3--:R-:W3:Y:S07]  /*05a0*/  MUFU.RCP R7, R7 ;  /* 0x0000000700077308 */ /* 0x008eee0000001000 */
[----:B------:R-:W4:Y:S08]  /*05b0*/  @P4 LDC.64 R32, c[0x0][0x230] ;  /* 0x00008c00ff204b82 */ /* 0x000f300000000a00 */
[----:B------:R-:W4:Y:S01]  /*05c0*/  @P4 LDC.64 R30, c[0x0][0x228] ;  /* 0x00008a00ff1e4b82 */ /* 0x000f220000000a00 */
[----:B---3--:R-:W-:-:S04]  /*05d0*/  IADD3 R8, R7, 0xffffffe, RZ ;  /* 0x0ffffffe07087810 */ /* 0x008fc80007ffe0ff */
[----:B------:R3:W2:Y:S03]  /*05e0*/  F2I.FTZ.U32.TRUNC.NTZ R9, R8 ;  /* 0x0000000800097305 */ /* 0x0006a6000021f000 */
[----:B------:R-:W4:Y:S01]  /*05f0*/  @P3 LDC.64 R28, c[0x0][0x230] ;  /* 0x00008c00ff1c3b82 */ /* 0x000f220000000a00 */
[----:B---3--:R-:W-:-:S07]  /*0600*/  MOV R8, RZ ;  /* 0x000000ff00087202 */ /* 0x008fce0000000f00 */
[----:B------:R-:W3:Y:S01]  /*0610*/  @P3 LDC.64 R26, c[0x0][0x228] ;  /* 0x00008a00ff1a3b82 */ /* 0x000ee20000000a00 */
[----:B--2---:R-:W-:-:S07]  /*0620*/  IADD3 R11, RZ, -R9, RZ ;  /* 0x80000009ff0b7210 */ /* 0x004fce0007ffe0ff */
[----:B------:R-:W2:Y:S01]  /*0630*/  @P2 LDC.64 R24, c[0x0][0x230] ;  /* 0x00008c00ff182b82 */ /* 0x000ea20000000a00 */
[----:B------:R-:W-:-:S04]  /*0640*/  IMAD R11, R11, R10, RZ ;  /* 0x0000000a0b0b7224 */ /* 0x000fc800078e02ff */
[----:B------:R-:W-:Y:S01]  /*0650*/  IMAD.HI.U32 R9, R9, R11, R8 ;  /* 0x0000000b09097227 */ /* 0x000fe200078e0008 */
[----:B------:R-:W-:Y:S02]  /*0660*/  MOV R11, R13 ;  /* 0x0000000d000b7202 */ /* 0x000fe40000000f00 */
[----:B------:R-:W2:Y:S03]  /*0670*/  @P2 LDC.64 R22, c[0x0][0x228] ;  /* 0x00008a00ff162b82 */ /* 0x000ea60000000a00 */
        /* <DEDUP_REMOVED lines=10> */
[----:B------:R-:W-:-:S11]  /*0720*/  LOP3.LUT R7, R5, R12, RZ, 0x3c, !PT ;  /* 0x0000000c05077212 */ /* 0x000fd600078e3cff */
[----:B------:R-:W-:Y:S02]  /*0730*/  @P0 IADD3 R9, R9, 0x1, RZ ;  /* 0x0000000109090810 */ /* 0x000fe40007ffe0ff */
[----:B------:R-:W-:Y:S02]  /*0740*/  ISETP.GE.AND P0, PT, R5, RZ, PT ;  /* 0x000000ff0500720c */ /* 0x000fe40003f06270 */
[----:B------:R-:W-:-:S11]  /*0750*/  MOV R10, R9 ;  /* 0x00000009000a7202 */ /* 0x000fd60000000f00 */
[----:B------:R-:W-:Y:S02]  /*0760*/  @!P0 IADD3 R8, -R8, RZ, RZ ;  /* 0x000000ff08088210 */ /* 0x000fe40007ffe1ff */
[----:B------:R-:W-:Y:S02]  /*0770*/  ISETP.GE.AND P0, PT, R7, RZ, PT ;  /* 0x000000ff0700720c */ /* 0x000fe40003f06270 */
[----:B------:R-:W-:-:S11]  /*0780*/  LOP3.LUT R7, RZ, R12, RZ, 0x33, !PT ;  /* 0x0000000cff077212 */ /* 0x000fd600078e33ff */
[----:B------:R-:W-:Y:S02]  /*0790*/  @!P0 IADD3 R10, -R10, RZ, RZ ;  /* 0x000000ff0a0a8210 */ /* 0x000fe40007ffe1ff */
[----:B------:R-:W-:-:S04]  /*07a0*/  ISETP.NE.AND P0, PT, R12, RZ, PT ;  /* 0x000000ff0c00720c */ /* 0x000fc80003f05270 */
[C---:B------:R-:W-:Y:S02]  /*07b0*/  SEL R56, R7.reuse, R8, !P0 ;  /* 0x0000000807387207 */ /* 0x040fe40004000000 */
[----:B------:R-:W0:Y:S01]  /*07c0*/  @P6 LDC.64 R8, c[0x0][0x288] ;  /* 0x0000a200ff086b82 */ /* 0x000e220000000a00 */
[----:B------:R-:W-:Y:S02]  /*07d0*/  SEL R7, R7, R10, !P0 ;  /* 0x0000000a07077207 */ /* 0x000fe40004000000 */
[----:B------:R-:W-:Y:S02]  /*07e0*/  IMAD R65, R56, 0x18, RZ ;  /* 0x0000001838417824 */ /* 0x000fe400078e02ff */
[----:B------:R-:W-:-:S03]  /*07f0*/  SHF.R.S32.HI R12, RZ, 0x1f, R7 ;  /* 0x0000001fff0c7819 */ /* 0x000fc60000011407 */
[----:B------:R-:W-:Y:S02]  /*0800*/  IADD3 R10, P0, R55, R65, RZ ;  /* 0x00000041370a7210 */ /* 0x000fe40007f1e0ff */
[----:B------:R-:W-:Y:S02]  /*0810*/  IMAD R12, R12, UR12, RZ ;  /* 0x0000000c0c0c7c24 */ /* 0x000fe4000f8e02ff */
[----:B------:R-:W-:Y:S02]  /*0820*/  LEA.HI.X.SX32 R11, R65, R14, 0x1, P0 ;  /* 0x0000000e410b7211 */ /* 0x000fe400000f0eff */
[C---:B------:R-:W-:Y:S02]  /*0830*/  IMAD R13, R7.reuse, UR13, R12 ;  /* 0x0000000d070d7c24 */ /* 0x040fe4000f8e020c */
[----:B------:R-:W-:Y:S01]  /*0840*/  IMAD.WIDE.U32 R10, R7, UR12, R10 ;  /* 0x0000000c070a7c25 */ /* 0x000fe2000f8e000a */
[----:B------:R-:W-:-:S04]  /*0850*/  ULDC.64 UR12, c[0x0][0x290] ;  /* 0x0000a400000c7ab9 */ /* 0x000fc80000000a00 */
[----:B------:R-:W-:Y:S01]  /*0860*/  IADD3 R13, R11, R13, RZ ;  /* 0x0000000d0b0d7210 */ /* 0x000fe20007ffe0ff */
[----:B0-----:R-:W-:Y:S01]  /*0870*/  @P6 IMAD R7, R15, R8, RZ ;  /* 0x000000080f076224 */ /* 0x001fe200078e02ff */
[----:B------:R-:W-:Y:S01]  /*0880*/  @P6 MOV R12, R10 ;  /* 0x0000000a000c6202 */ /* 0x000fe20000000f00 */
[----:B------:R-:W0:Y:S02]  /*0890*/  @P4 LDC.64 R14, c[0x0][0x288] ;  /* 0x0000a200ff0e4b82 */ /* 0x000e240000000a00 */
[C---:B------:R-:W-:Y:S02]  /*08a0*/  @P6 IMAD R7, R2.reuse, R9, R7 ;  /* 0x0000000902076224 */ /* 0x040fe400078e0207 */
[----:B------:R-:W-:-:S05]  /*08b0*/  @P6 IMAD.WIDE.U32 R8, R2, R8, R12 ;  /* 0x0000000802086225 */ /* 0x000fca00078e000c */
[----:B------:R-:W-:Y:S02]  /*08c0*/  @P6 IADD3 R9, R9, R7, RZ ;  /* 0x0000000709096210 */ /* 0x000fe40007ffe0ff */
[C---:B------:R-:W-:Y:S02]  /*08d0*/  @P6 SHF.L.U32 R7, R8.reuse, 0x1, RZ ;  /* 0x0000000108076819 */ /* 0x040fe400000006ff */
[----:B------:R-:W-:Y:S02]  /*08e0*/  @P6 SHF.L.U64.HI R18, R8, 0x1, R9 ;  /* 0x0000000108126819 */ /* 0x000fe40000010209 */
[----:B------:R-:W-:Y:S02]  /*08f0*/  @P5 MOV R8, R10 ;  /* 0x0000000a00085202 */ /* 0x000fe40000000f00 */
[----:B------:R-:W-:Y:S02]  /*0900*/  @P5 MOV R9, R13 ;  /* 0x0000000d00095202 */ /* 0x000fe40000000f00 */
[----:B------:R-:W-:Y:S01]  /*0910*/  @P6 IADD3 R40, P0, R7, R40, RZ ;  /* 0x0000002807286210 */ /* 0x000fe20007f1e0ff */
[----:B------:R-:W-:-:S03]  /*0920*/  @P5 IMAD.WIDE.U32 R16, R69, R16, R8 ;  /* 0x0000001045105225 */ /* 0x000fc600078e0008 */
[C---:B------:R-:W-:Y:S01]  /*0930*/  @P6 IADD3.X R41, R18.reuse, R41, RZ, P0, !PT ;  /* 0x0000002912296210 */ /* 0x040fe200007fe4ff */
[----:B------:R-:W3:Y:S01]  /*0940*/  @P3 LDC.64 R8, c[0x0][0x288] ;  /* 0x0000a200ff083b82 */ /* 0x000ee20000000a00 */
[----:B------:R-:W-:Y:S02]  /*0950*/  @P6 IADD3 R38, P0, R7, R38, RZ ;  /* 0x0000002607266210 */ /* 0x000fe40007f1e0ff */
[----:B------:R-:W-:Y:S01]  /*0960*/  @P5 IADD3 R17, R17, R19, RZ ;  /* 0x0000001311115210 */ /* 0x000fe20007ffe0ff */
[----:B0-----:R-:W-:Y:S01]  /*0970*/  @P4 IMAD R19, R73, R14, RZ ;  /* 0x0000000e49134224 */ /* 0x001fe200078e02ff */
[----:B------:R-:W-:Y:S02]  /*0980*/  @P6 IADD3.X R39, R18, R39, RZ, P0, !PT ;  /* 0x0000002712276210 */ /* 0x000fe400007fe4ff */
[----:B------:R-:W-:Y:S01]  /*0990*/  @P5 SHF.L.U32 R7, R16, 0x1, RZ ;  /* 0x0000000110075819 */ /* 0x000fe200000006ff */
[----:B------:R-:W-:Y:S01]  /*09a0*/  @P4 IMAD R19, R68, R15, R19 ;  /* 0x0000000f44134224 */ /* 0x000fe200078e0213 */
[----:B------:R-:W-:-:S02]  /*09b0*/  @P5 SHF.L.U64.HI R18, R16, 0x1, R17 ;  /* 0x0000000110125819 */ /* 0x000fc40000010211 */
[----:B------:R-:W-:Y:S02]  /*09c0*/  @P4 MOV R16, R10 ;  /* 0x0000000a00104202 */ /* 0x000fe40000000f00 */
[----:B------:R-:W-:Y:S02]  /*09d0*/  @P4 MOV R17, R13 ;  /* 0x0000000d00114202 */ /* 0x000fe40000000f00 */
[----:B-1----:R-:W-:Y:S01]  /*09e0*/  @P5 IADD3 R36, P0, R7, R36, RZ ;  /* 0x0000002407245210 */ /* 0x002fe20007f1e0ff */
[----:B------:R-:W-:-:S03]  /*09f0*/  @P4 IMAD.WIDE.U32 R14, R68, R14, R16 ;  /* 0x0000000e440e4225 */ /* 0x000fc600078e0010 */
[----:B------:R-:W-:Y:S01]  /*0a00*/  @P5 IADD3.X R37, R18, R37, RZ, P0, !PT ;  /* 0x0000002512255210 */ /* 0x000fe200007fe4ff */
[----:B------:R-:W0:Y:S01]  /*0a10*/  @P2 LDC.64 R16, c[0x0][0x288] ;  /* 0x0000a200ff102b82 */ /* 0x000e220000000a00 */
[----:B----4-:R-:W-:Y:S02]  /*0a20*/  @P5 IADD3 R34, P0, R7, R34, RZ ;  /* 0x0000002207225210 */ /* 0x010fe40007f1e0ff */
[----:B------:R-:W-:Y:S02]  /*0a30*/  @P4 IADD3 R15, R15, R19, RZ ;  /* 0x000000130f0f4210 */ /* 0x000fe40007ffe0ff */
[----:B------:R-:W-:Y:S02]  /*0a40*/  @P4 SHF.L.U32 R7, R14, 0x1, RZ ;  /* 0x000000010e074819 */ /* 0x000fe400000006ff */
[----:B------:R-:W-:Y:S01]  /*0a50*/  @P5 IADD3.X R35, R18, R35, RZ, P0, !PT ;  /* 0x0000002312235210 */ /* 0x000fe200007fe4ff */
[----:B---3--:R-:W-:Y:S01]  /*0a60*/  @P3 IMAD R18, R72, R8, RZ ;  /* 0x0000000848123224 */ /* 0x008fe200078e02ff */
[----:B------:R-:W-:-:S02]  /*0a70*/  @P4 SHF.L.U64.HI R20, R14, 0x1, R15 ;  /* 0x000000010e144819 */ /* 0x000fc4000001020f */
[C---:B------:R-:W-:Y:S01]  /*0a80*/  @P4 IADD3 R32, P0, R7.reuse, R32, RZ ;  /* 0x0000002007204210 */ /* 0x040fe20007f1e0ff */
[----:B------:R-:W1:Y:S01]  /*0a90*/  @P1 LDC.64 R14, c[0x0][0x288] ;  /* 0x0000a200ff0e1b82 */ /* 0x000e620000000a00 */
[----:B------:R-:W-:Y:S02]  /*0aa0*/  @P3 MOV R19, R13 ;  /* 0x0000000d00133202 */ /* 0x000fe40000000f00 */
[C---:B------:R-:W-:Y:S02]  /*0ab0*/  @P4 IADD3.X R33, R20.reuse, R33, RZ, P0, !PT ;  /* 0x0000002114214210 */ /* 0x040fe400007fe4ff */
[----:B------:R-:W-:Y:S01]  /*0ac0*/  @P4 IADD3 R30, P0, R7, R30, RZ ;  /* 0x0000001e071e4210 */ /* 0x000fe20007f1e0ff */
[----:B------:R-:W-:Y:S01]  /*0ad0*/  @P3 IMAD R7, R67, R9, R18 ;  /* 0x0000000943073224 */ /* 0x000fe200078e0212 */
[----:B------:R-:W-:Y:S02]  /*0ae0*/  @P3 MOV R18, R10 ;  /* 0x0000000a00123202 */ /* 0x000fe40000000f00 */
[----:B------:R-:W-:-:S02]  /*0af0*/  @P4 IADD3.X R31, R20, R31, RZ, P0, !PT ;  /* 0x0000001f141f4210 */ /* 0x000fc400007fe4ff */
[----:B------:R-:W3:Y:S01]  /*0b00*/  @P1 LDC.64 R20, c[0x0][0x230] ;  /* 0x00008c00ff141b82 */ /* 0x000ee20000000a00 */
[----:B------:R-:W-:-:S05]  /*0b10*/  @P3 IMAD.WIDE.U32 R8, R67, R8, R18 ;  /* 0x0000000843083225 */ /* 0x000fca00078e0012 */
[----:B------:R-:W-:Y:S01]  /*0b20*/  @P3 IADD3 R7, R9, R7, RZ ;  /* 0x0000000709073210 */ /* 0x000fe20007ffe0ff */
[----:B0-----:R-:W-:Y:S01]  /*0b30*/  @P2 IMAD R9, R71, R16, RZ ;  /* 0x0000001047092224 */ /* 0x001fe200078e02ff */
[C---:B------:R-:W-:Y:S02]  /*0b40*/  @P3 SHF.L.U32 R19, R8.reuse, 0x1, RZ ;  /* 0x0000000108133819 */ /* 0x040fe400000006ff */
[----:B------:R-:W-:Y:S01]  /*0b50*/  @P3 SHF.L.U64.HI R18, R8, 0x1, R7 ;  /* 0x0000000108123819 */ /* 0x000fe20000010207 */
[C---:B------:R-:W-:Y:S01]  /*0b60*/  @P2 IMAD R43, R66.reuse, R17, R9 ;  /* 0x00000011422b2224 */ /* 0x040fe200078e0209 */
[----:B------:R-:W-:Y:S01]  /*0b70*/  @P2 MOV R8, R10 ;  /* 0x0000000a00082202 */ /* 0x000fe20000000f00 */
[----:B------:R-:W0:Y:S01]  /*0b80*/  LDC R7, c[0x0][0x2ac] ;  /* 0x0000ab00ff077b82 */ /* 0x000e220000000800 */
[----:B------:R-:W-:Y:S02]  /*0b90*/  @P2 MOV R9, R13 ;  /* 0x0000000d00092202 */ /* 0x000fe40000000f00 */
[----:B------:R-:W-:Y:S01]  /*0ba0*/  @P3 IADD3 R28, P0, R19, R28, RZ ;  /* 0x0000001c131c3210 */ /* 0x000fe20007f1e0ff */
[----:B------:R-:W-:-:S03]  /*0bb0*/  @P2 IMAD.WIDE.U32 R16, R66, R16, R8 ;  /* 0x0000001042102225 */ /* 0x000fc600078e0008 */
[----:B------:R-:W-:Y:S01]  /*0bc0*/  @P3 IADD3.X R29, R18, R29, RZ, P0, !PT ;  /* 0x0000001d121d3210 */ /* 0x000fe200007fe4ff */
[----:B------:R-:W4:Y:S01]  /*0bd0*/  @P1 LDC.64 R8, c[0x0][0x228] ;  /* 0x00008a00ff081b82 */ /* 0x000f220000000a00 */
[----:B------:R-:W-:Y:S01]  /*0be0*/  @P3 IADD3 R26, P0, R19, R26, RZ ;  /* 0x0000001a131a3210 */ /* 0x000fe20007f1e0ff */
[----:B-1----:R-:W-:Y:S01]  /*0bf0*/  @P1 IMAD R19, R70, R14, RZ ;  /* 0x0000000e46131224 */ /* 0x002fe200078e02ff */
[----:B------:R-:W-:Y:S02]  /*0c00*/  @P2 IADD3 R17, R17, R43, RZ ;  /* 0x0000002b11112210 */ /* 0x000fe40007ffe0ff */
[----:B------:R-:W-:Y:S01]  /*0c10*/  @P2 SHF.L.U32 R43, R16, 0x1, RZ ;  /* 0x00000001102b2819 */ /* 0x000fe200000006ff */
[----:B------:R-:W-:Y:S01]  /*0c20*/  @P1 IMAD R15, R64, R15, R19 ;  /* 0x0000000f400f1224 */ /* 0x000fe200078e0213 */
[----:B------:R-:W-:Y:S02]  /*0c30*/  @P2 SHF.L.U64.HI R42, R16, 0x1, R17 ;  /* 0x00000001102a2819 */ /* 0x000fe40000010211 */
[----:B------:R-:W-:-:S02]  /*0c40*/  @P1 MOV R16, R10 ;  /* 0x0000000a00101202 */ /* 0x000fc40000000f00 */
[----:B------:R-:W-:Y:S02]  /*0c50*/  @P1 MOV R17, R13 ;  /* 0x0000000d00111202 */ /* 0x000fe40000000f00 */
[----:B------:R-:W-:Y:S01]  /*0c60*/  @P3 IADD3.X R27, R18, R27, RZ, P0, !PT ;  /* 0x0000001b121b3210 */ /* 0x000fe200007fe4ff */
[----:B------:R-:W-:Y:S01]  /*0c70*/  IMAD.WIDE.U32 R18, R0, -0x55555555, RZ ;  /* 0xaaaaaaab00127825 */ /* 0x000fe200078e00ff */
[----:B--2---:R-:W-:-:S03]  /*0c80*/  @P2 IADD3 R24, P0, R43, R24, RZ ;  /* 0x000000182b182210 */ /* 0x004fc60007f1e0ff */
[----:B------:R-:W-:Y:S01]  /*0c90*/  @P1 IMAD.WIDE.U32 R16, R64, R14, R16 ;  /* 0x0000000e40101225 */ /* 0x000fe200078e0010 */
[----:B------:R-:W-:Y:S02]  /*0ca0*/  @P2 IADD3.X R25, R42, R25, RZ, P0, !PT ;  /* 0x000000192a192210 */ /* 0x000fe400007fe4ff */
[----:B------:R-:W-:Y:S02]  /*0cb0*/  @P2 IADD3 R22, P0, R43, R22, RZ ;  /* 0x000000162b162210 */ /* 0x000fe40007f1e0ff */
[----:B------:R-:W-:Y:S02]  /*0cc0*/  @P1 IADD3 R17, R17, R15, RZ ;  /* 0x0000000f11111210 */ /* 0x000fe40007ffe0ff */
[----:B------:R-:W-:Y:S02]  /*0cd0*/  SHF.R.U32.HI R18, RZ, 0x3, R19 ;  /* 0x00000003ff127819 */ /* 0x000fe40000011613 */
[----:B------:R-:W-:Y:S02]  /*0ce0*/  @P1 SHF.L.U32 R15, R16, 0x1, RZ ;  /* 0x00000001100f1819 */ /* 0x000fe400000006ff */
[----:B------:R-:W-:Y:S01]  /*0cf0*/  @P2 IADD3.X R23, R42, R23, RZ, P0, !PT ;  /* 0x000000172a172210 */ /* 0x000fe200007fe4ff */
[----:B0-----:R-:W-:Y:S01]  /*0d00*/  IMAD R7, R7, UR7, R18 ;  /* 0x0000000707077c24 */ /* 0x001fe2000f8e0212 */
[----:B------:R-:W-:-:S02]  /*0d10*/  @P1 SHF.L.U64.HI R16, R16, 0x1, R17 ;  /* 0x0000000110101819 */ /* 0x000fc40000010211 */
[----:B---3--:R-:W-:Y:S02]  /*0d20*/  @P1 IADD3 R20, P0, R15, R20, RZ ;  /* 0x000000140f141210 */ /* 0x008fe40007f1e0ff */
[----:B------:R-:W-:Y:S02]  /*0d30*/  IADD3 R7, R7, 0xc0, RZ ;  /* 0x000000c007077810 */ /* 0x000fe40007ffe0ff */
[----:B------:R-:W-:Y:S02]  /*0d40*/  @P1 IADD3.X R21, R16, R21, RZ, P0, !PT ;  /* 0x0000001510151210 */ /* 0x000fe400007fe4ff */
[----:B----4-:R-:W-:-:S04]  /*0d50*/  @P1 IADD3 R8, P0, R15, R8, RZ ;  /* 0x000000080f081210 */ /* 0x010fc80007f1e0ff */
[----:B------:R-:W-:Y:S02]  /*0d60*/  @P1 IADD3.X R9, R16, R9, RZ, P0, !PT ;  /* 0x0000000910091210 */ /* 0x000fe400007fe4ff */
[----:B------:R-:W-:Y:S02]  /*0d70*/  ISETP.GE.U32.AND P0, PT, R7, UR12, PT ;  /* 0x0000000c07007c0c */ /* 0x000fe4000bf06070 */
[----:B------:R-:W-:Y:S02]  /*0d80*/  SHF.R.S32.HI R7, RZ, 0x1f, R7 ;  /* 0x0000001fff077819 */ /* 0x000fe40000011407 */
[----:B------:R-:W-:Y:S02]  /*0d90*/  MOV R52, RZ ;  /* 0x000000ff00347202 */ /* 0x000fe40000000f00 */
[----:B------:R-:W-:Y:S02]  /*0da0*/  CS2R R50, SRZ ;  /* 0x0000000000327805 */ /* 0x000fe4000001ff00 */
[----:B------:R-:W-:-:S02]  /*0db0*/  ISETP.GE.AND.EX P0, PT, R7, UR13, PT, P0 ;  /* 0x0000000d07007c0c */ /* 0x000fc4000bf06300 */
[----:B------:R-:W-:Y:S02]  /*0dc0*/  CS2R R48, SRZ ;  /* 0x0000000000307805 */ /* 0x000fe4000001ff00 */
[----:B------:R-:W-:Y:S01]  /*0dd0*/  CS2R R44, SRZ ;  /* 0x00000000002c7805 */ /* 0x000fe2000001ff00 */
[----:B------:R-:W5:Y:S01]  /*0de0*/  @P1 LDG.E R47, desc[UR8][R8.64] ;  /* 0x00000008082f1981 */ /* 0x000f62000c1e1900 */
[----:B------:R-:W-:-:S03]  /*0df0*/  ISETP.LT.U32.AND P0, PT, R0, 0x180, !P0 ;  /* 0x000001800000780c */ /* 0x000fc60004701070 */
[----:B------:R-:W5:Y:S04]  /*0e00*/  @P5 LDG.E R51, desc[UR8][R34.64] ;  /* 0x0000000822335981 */ /* 0x000f68000c1e1900 */
[----:B------:R-:W5:Y:S04]  /*0e10*/  @P4 LDG.E R50, desc[UR8][R30.64] ;  /* 0x000000081e324981 */ /* 0x000f68000c1e1900 */
[----:B------:R-:W5:Y:S02]  /*0e20*/  @P2 LDG.E R44, desc[UR8][R24.64] ;  /* 0x00000008182c2981 */ /* 0x000f64000c1e1900 */
[----:B------:R-:W0:Y:S01]  /*0e30*/  @P0 LDC.64 R16, c[0x0][0x288] ;  /* 0x0000a200ff100b82 */ /* 0x000e220000000a00 */
[----:B------:R-:W-:Y:S01]  /*0e40*/  @P0 MOV R19, R13 ;  /* 0x0000000d00130202 */ /* 0x000fe20000000f00 */
[----:B------:R-:W5:Y:S04]  /*0e50*/  @P2 LDG.E R48, desc[UR8][R22.64] ;  /* 0x0000000816302981 */ /* 0x000f68000c1e1900 */
[----:B------:R-:W5:Y:S02]  /*0e60*/  @P3 LDG.E R49, desc[UR8][R26.64] ;  /* 0x000000081a313981 */ /* 0x000f64000c1e1900 */
[----:B------:R-:W1:Y:S01]  /*0e70*/  @P0 LDC.64 R14, c[0x0][0x230] ;  /* 0x00008c00ff0e0b82 */ /* 0x000e620000000a00 */
[----:B0-----:R-:W-:-:S04]  /*0e80*/  @P0 IMAD R18, R77, R16, RZ ;  /* 0x000000104d120224 */ /* 0x001fc800078e02ff */
[----:B------:R-:W-:Y:S01]  /*0e90*/  @P0 IMAD R17, R63, R17, R18 ;  /* 0x000000113f110224 */ /* 0x000fe200078e0212 */
[----:B------:R-:W-:-:S05]  /*0ea0*/  @P0 MOV R18, R10 ;  /* 0x0000000a00120202 */ /* 0x000fca0000000f00 */
[----:B------:R-:W-:-:S05]  /*0eb0*/  @P0 IMAD.WIDE.U32 R18, R63, R16, R18 ;  /* 0x000000103f120225 */ /* 0x000fca00078e0012 */
[----:B------:R-:W-:Y:S02]  /*0ec0*/  @P0 IADD3 R17, R19, R17, RZ ;  /* 0x0000001113110210 */ /* 0x000fe40007ffe0ff */
[C---:B------:R-:W-:Y:S02]  /*0ed0*/  @P0 SHF.L.U32 R7, R18.reuse, 0x1, RZ ;  /* 0x0000000112070819 */ /* 0x040fe400000006ff */
[----:B------:R-:W-:Y:S02]  /*0ee0*/  @P0 SHF.L.U64.HI R18, R18, 0x1, R17 ;  /* 0x0000000112120819 */ /* 0x000fe40000010211 */
[----:B------:R-:W0:Y:S01]  /*0ef0*/  @P0 LDC.64 R16, c[0x0][0x228] ;  /* 0x00008a00ff100b82 */ /* 0x000e220000000a00 */
[----:B-1----:R-:W-:-:S04]  /*0f00*/  @P0 IADD3 R14, P6, R7, R14, RZ ;  /* 0x0000000e070e0210 */ /* 0x002fc80007fde0ff */
[C---:B------:R-:W-:Y:S02]  /*0f10*/  @P0 IADD3.X R15, R18.reuse, R15, RZ, P6, !PT ;  /* 0x0000000f120f0210 */ /* 0x040fe400037fe4ff */
[----:B0-----:R-:W-:Y:S02]  /*0f20*/  @P0 IADD3 R16, P6, R7, R16, RZ ;  /* 0x0000001007100210 */ /* 0x001fe40007fde0ff */
[----:B------:R-:W-:Y:S02]  /*0f30*/  MOV R7, RZ ;  /* 0x000000ff00077202 */ /* 0x000fe40000000f00 */
[----:B------:R-:W-:-:S04]  /*0f40*/  @P0 IADD3.X R17, R18, R17, RZ, P6, !PT ;  /* 0x0000001112110210 */ /* 0x000fc800037fe4ff */
[----:B------:R0:W5:Y:S04]  /*0f50*/  @P0 LDG.E R7, desc[UR8][R14.64] ;  /* 0x000000080e070981 */ /* 0x000168000c1e1900 */
[----:B------:R1:W5:Y:S01]  /*0f60*/  @P0 LDG.E R46, desc[UR8][R16.64] ;  /* 0x00000008102e0981 */ /* 0x000362000c1e1900 */
[----:B------:R-:W-:-:S04]  /*0f70*/  ISETP.GE.U32.AND P0, PT, R57, UR12, PT ;  /* 0x0000000c39007c0c */ /* 0x000fc8000bf06070 */
[----:B------:R-:W-:-:S04]  /*0f80*/  ISETP.GE.AND.EX P0, PT, R75, UR13, PT, P0 ;  /* 0x0000000d4b007c0c */ /* 0x000fc8000bf06300 */
[----:B------:R-:W-:-:S13]  /*0f90*/  ISETP.LT.U32.AND P0, PT, R0, 0x180, !P0 ;  /* 0x000001800000780c */ /* 0x000fda0004701070 */
[----:B0-----:R-:W0:Y:S01]  /*0fa0*/  @P0 LDC.64 R14, c[0x0][0x288] ;  /* 0x0000a200ff0e0b82 */ /* 0x001e220000000a00 */
[----:B------:R-:W-:-:S07]  /*0fb0*/  @P0 MOV R19, R13 ;  /* 0x0000000d00130202 */ /* 0x000fce0000000f00 */
[----:B-1----:R-:W1:Y:S01]  /*0fc0*/  @P0 LDC.64 R16, c[0x0][0x230] ;  /* 0x00008c00ff100b82 */ /* 0x002e620000000a00 */
        /* <DEDUP_REMOVED lines=9> */
[----:B------:R-:W-:Y:S02]  /*1060*/  @P0 IADD3.X R17, R14, R17, RZ, P6, !PT ;  /* 0x000000110e110210 */ /* 0x000fe400037fe4ff */
[----:B0-----:R-:W-:-:S04]  /*1070*/  @P0 IADD3 R18, P6, R15, R18, RZ ;  /* 0x000000120f120210 */ /* 0x001fc80007fde0ff */
[----:B------:R-:W-:Y:S02]  /*1080*/  @P0 IADD3.X R19, R14, R19, RZ, P6, !PT ;  /* 0x000000130e130210 */ /* 0x000fe400037fe4ff */
[----:B------:R-:W0:Y:S01]  /*1090*/  LDC.64 R14, c[0x0][0x248] ;  /* 0x00009200ff0e7b82 */ /* 0x000e220000000a00 */
[----:B------:R-:W-:Y:S02]  /*10a0*/  LOP3.LUT P6, RZ, R6, 0x2, RZ, 0xc0, !PT ;  /* 0x0000000206ff7812 */ /* 0x000fe400078cc0ff */
[----:B------:R-:W-:Y:S01]  /*10b0*/  CS2R R42, SRZ ;  /* 0x00000000002a7805 */ /* 0x000fe2000001ff00 */
[----:B------:R-:W5:Y:S05]  /*10c0*/  @P0 LDG.E R45, desc[UR8][R18.64] ;  /* 0x00000008122d0981 */ /* 0x000f6a000c1e1900 */
[----:B------:R-:W5:Y:S05]  /*10d0*/  @P5 LDG.E R43, desc[UR8][R36.64] ;  /* 0x00000008242b5981 */ /* 0x000f6a000c1e1900 */
[----:B------:R1:W5:Y:S04]  /*10e0*/  @P6 LDG.E R42, desc[UR8][R40.64] ;  /* 0x00000008282a6981 */ /* 0x000368000c1e1900 */
[----:B------:R2:W5:Y:S01]  /*10f0*/  @P6 LDG.E R52, desc[UR8][R38.64] ;  /* 0x0000000826346981 */ /* 0x000562000c1e1900 */
[----:B0-----:R-:W-:-:S06]  /*1100*/  IMAD.WIDE R14, R5, 0x8, R14 ;  /* 0x00000008050e7825 */ /* 0x001fcc00078e020e */
[----:B------:R-:W3:Y:S01]  /*1110*/  LDG.E.64 R14, desc[UR8][R14.64] ;  /* 0x000000080e0e7981 */ /* 0x000ee2000c1e1b00 */
[----:B-1----:R-:W-:Y:S02]  /*1120*/  CS2R R40, SRZ ;  /* 0x0000000000287805 */ /* 0x002fe4000001ff00 */
[----:B--2---:R-:W-:-:S04]  /*1130*/  CS2R R38, SRZ ;  /* 0x0000000000267805 */ /* 0x004fc8000001ff00 */
[----:B------:R-:W5:Y:S04]  /*1140*/  @P4 LDG.E R40, desc[UR8][R32.64] ;  /* 0x0000000820284981 */ /* 0x000f68000c1e1900 */
[----:B------:R-:W5:Y:S04]  /*1150*/  @P3 LDG.E R41, desc[UR8][R28.64] ;  /* 0x000000081c293981 */ /* 0x000f68000c1e1900 */
[----:B------:R-:W5:Y:S04]  /*1160*/  @P1 LDG.E R39, desc[UR8][R20.64] ;  /* 0x0000000814271981 */ /* 0x000f68000c1e1900 */
[----:B------:R0:W5:Y:S01]  /*1170*/  @P0 LDG.E R38, desc[UR8][R16.64] ;  /* 0x0000000810260981 */ /* 0x000162000c1e1900 */
[----:B------:R-:W-:Y:S01]  /*1180*/  MOV R8, 0x3f800000 ;  /* 0x3f80000000087802 */ /* 0x000fe20000000f00 */
[----:B------:R-:W-:Y:S01]  /*1190*/  BSSY B0, `(.L_x_750) ;  /* 0x0000014000007945 */ /* 0x000fe20003800000 */
[----:B------:R-:W-:-:S02]  /*11a0*/  CS2R R18, SRZ ;  /* 0x0000000000127805 */ /* 0x000fc4000001ff00 */
[----:B0-----:R-:W-:Y:S01]  /*11b0*/  CS2R R16, SRZ ;  /* 0x0000000000107805 */ /* 0x001fe2000001ff00 */
[----:B---3--:R-:W-:-:S05]  /*11c0*/  FFMA.FTZ R26, -R14, R14, R15 ;  /* 0x0000000e0e1a7223 */ /* 0x008fca000001010f */
[----:B------:R-:W-:-:S13]  /*11d0*/  FSETP.GTU.FTZ.AND P0, PT, R26, RZ, PT ;  /* 0x000000ff1a00720b */ /* 0x000fda0003f1c000 */
[----:B------:R-:W0:Y:S02]  /*11e0*/  @P0 LDC R15, c[0x0][0x250] ;  /* 0x00009400ff0f0b82 */ /* 0x000e240000000800 */
[----:B0-----:R-:W-:-:S04]  /*11f0*/  @P0 FADD.FTZ R15, R26, R15 ;  /* 0x0000000f1a0f0221 */ /* 0x001fc80000010000 */
[----:B------:R0:W1:Y:S01]  /*1200*/  @P0 MUFU.RSQ R8, R15 ;  /* 0x0000000f00080308 */ /* 0x0000620000001400 */
[----:B------:R-:W-:-:S13]  /*1210*/  ISETP.GT.U32.AND P0, PT, R0, 0x17f, PT ;  /* 0x0000017f0000780c */ /* 0x000fda0003f04070 */
[----:B0-----:R-:W-:Y:S05]  /*1220*/  @P0 BRA `(.L_x_751) ;  /* 0x0000000000280947 */ /* 0x001fea0003800000 */
        /* <DEDUP_REMOVED lines=9> */
[----:B--2---:R-:W5:Y:S02]  /*12c0*/  LDG.E.64 R16, desc[UR8][R16.64] ;  /* 0x0000000810107981 */ /* 0x004f64000c1e1b00 */
.L_x_751:
[----:B------:R-:W-:Y:S05]  /*12d0*/  BSYNC B0 ;  /* 0x0000000000007941 */ /* 0x000fea0003800000 */
.L_x_750:
[----:B------:R-:W-:Y:S01]  /*12e0*/  ISETP.NE.AND P0, PT, RZ, UR10, PT ;  /* 0x0000000aff007c0c */ /* 0x000fe2000bf05270 */
[--C-:B-----5:R-:W-:Y:S01]  /*12f0*/  HADD2.F32 R9, -RZ, R42.reuse.H0_H0 ;  /* 0x2000002aff097230 */ /* 0x120fe20000004100 */
[----:B------:R-:W-:Y:S01]  /*1300*/  LOP3.LUT R6, R6, 0xfffffffb, RZ, 0xc0, !PT ;  /* 0xfffffffb06067812 */ /* 0x000fe200078ec0ff */
[----:B------:R-:W-:Y:S02]  /*1310*/  HADD2.F32 R25, -RZ, R42.H1_H1 ;  /* 0x3000002aff197230 */ /* 0x000fe40000004100 */
[--C-:B------:R-:W-:Y:S02]  /*1320*/  HADD2.F32 R27, -RZ, R43.reuse.H0_H0 ;  /* 0x2000002bff1b7230 */ /* 0x100fe40000004100 */
[C---:B------:R-:W-:Y:S01]  /*1330*/  FADD.FTZ R9, -R14.reuse, R9 ;  /* 0x000000090e097221 */ /* 0x040fe20000010100 */
[----:B------:R-:W-:Y:S02]  /*1340*/  HADD2.F32 R31, -RZ, R43.H1_H1 ;  /* 0x3000002bff1f7230 */ /* 0x000fe40000004100 */
[----:B------:R-:W-:Y:S01]  /*1350*/  FADD.FTZ R29, -R14, R25 ;  /* 0x000000190e1d7221 */ /* 0x000fe20000010100 */
[----:B------:R-:W-:-:S02]  /*1360*/  HADD2.F32 R23, -RZ, R52.H0_H0 ;  /* 0x20000034ff177230 */ /* 0x000fc40000004100 */
[C---:B------:R-:W-:Y:S01]  /*1370*/  FADD.FTZ R27, -R14.reuse, R27 ;  /* 0x0000001b0e1b7221 */ /* 0x040fe20000010100 */
[----:B------:R-:W-:Y:S02]  /*1380*/  HADD2.F32 R15, -RZ, R52.H1_H1 ;  /* 0x30000034ff0f7230 */ /* 0x000fe40000004100 */
[----:B------:R-:W-:Y:S01]  /*1390*/  FADD.FTZ R25, -R14, R31 ;  /* 0x0000001f0e197221 */ /* 0x000fe20000010100 */
[----:B------:R-:W-:Y:S01]  /*13a0*/  @P0 LOP3.LUT R6, R6, 0x4, RZ, 0xfc, !PT ;  /* 0x0000000406060812 */ /* 0x000fe200078efcff */
[--C-:B------:R-:W-:Y:S02]  /*13b0*/  HADD2.F32 R21, -RZ, R51.reuse.H0_H0 ;  /* 0x20000033ff157230 */ /* 0x100fe40000004100 */
[-C--:B-1----:R-:W-:Y:S01]  /*13c0*/  FMUL.FTZ R9, R9, R8.reuse ;  /* 0x0000000809097220 */ /* 0x082fe20000410000 */
[----:B------:R-:W-:Y:S02]  /*13d0*/  HADD2.F32 R24, -RZ, R51.H1_H1 ;  /* 0x30000033ff187230 */ /* 0x000fe40000004100 */
        /* <DEDUP_REMOVED lines=20> */
.L_x_752:
[----:B------:R-:W-:Y:S01]  /*1520*/  FMUL.FTZ R22, R23, R16 ;  /* 0x0000001017167220 */ /* 0x000fe20000410000 */
[----:B------:R-:W-:Y:S01]  /*1530*/  FFMA.FTZ R26, R9, R23, RZ ;  /* 0x00000017091a7223 */ /* 0x000fe200000100ff */
        /* <DEDUP_REMOVED lines=24> */
.L_x_753:
[----:B------:R-:W-:Y:S01]  /*16c0*/  FADD.FTZ R32, RZ, R23 ;  /* 0x00000017ff207221 */ /* 0x000fe20000010000 */
[----:B------:R-:W-:Y:S01]  /*16d0*/  FFMA.FTZ R9, R20, R29, R9 ;  /* 0x0000001d14097223 */ /* 0x000fe20000010009 */
[----:B------:R-:W-:Y:S01]  /*16e0*/  FMUL.FTZ R30, R21, R16 ;  /* 0x00000010151e7220 */ /* 0x000fe20000410000 */
[C---:B------:R-:W-:Y:S01]  /*16f0*/  FFMA.FTZ R26, R27.reuse, R21, R26 ;  /* 0x000000151b1a7223 */ /* 0x040fe2000001001a */
[----:B------:R-:W-:Y:S01]  /*1700*/  FADD.FTZ R21, R32, R21 ;  /* 0x0000001520157221 */ /* 0x000fe20000010000 */
[--C-:B------:R-:W-:Y:S02]  /*1710*/  HADD2.F32 R23, -RZ, R40.reuse.H0_H0 ;  /* 0x20000028ff177230 */ /* 0x100fe40000004100 */
[----:B------:R-:W-:Y:S01]  /*1720*/  FFMA.FTZ R32, R27, R30, R9 ;  /* 0x0000001e1b207223 */ /* 0x000fe20000010009 */
[----:B------:R-:W-:Y:S01]  /*1730*/  FFMA.FTZ R27, R20, R15, RZ ;  /* 0x0000000f141b7223 */ /* 0x000fe200000100ff */
[----:B------:R-:W-:Y:S02]  /*1740*/  HADD2.F32 R25, -RZ, R40.H1_H1 ;  /* 0x30000028ff197230 */ /* 0x000fe40000004100 */
[----:B------:R-:W-:Y:S01]  /*1750*/  FADD.FTZ R29, R29, R28 ;  /* 0x0000001c1d1d7221 */ /* 0x000fe20000010000 */
[----:B------:R-:W-:Y:S01]  /*1760*/  FADD.FTZ R15, RZ, R15 ;  /* 0x0000000fff0f7221 */ /* 0x000fe20000010000 */
[----:B------:R-:W-:Y:S01]  /*1770*/  FFMA.FTZ R20, R22, R24, R27 ;  /* 0x0000001816147223 */ /* 0x000fe2000001001b */
[----:B------:R-:W-:Y:S01]  /*1780*/  FMUL.FTZ R9, R24, R17 ;  /* 0x0000001118097220 */ /* 0x000fe20000410000 */
[C---:B------:R-:W-:Y:S01]  /*1790*/  FADD.FTZ R23, -R14.reuse, R23 ;  /* 0x000000170e177221 */ /* 0x040fe20000010100 */
[----:B------:R-:W-:Y:S01]  /*17a0*/  FADD.FTZ R27, -R14, R25 ;  /* 0x000000190e1b7221 */ /* 0x000fe20000010100 */
[----:B------:R-:W-:Y:S01]  /*17b0*/  FADD.FTZ R24, R15, R24 ;  /* 0x000000180f187221 */ /* 0x000fe20000010000 */
[----:B------:R-:W-:Y:S01]  /*17c0*/  FADD.FTZ R28, R29, R30 ;  /* 0x0000001e1d1c7221 */ /* 0x000fe20000010000 */
[----:B------:R-:W-:Y:S01]  /*17d0*/  FFMA.FTZ R22, R22, R9, R32 ;  /* 0x0000000916167223 */ /* 0x000fe20000010020 */
[----:B------:R-:W-:-:S02]  /*17e0*/  HADD2.F32 R25, -RZ, R50.H0_H0 ;  /* 0x20000032ff197230 */ /* 0x000fc40000004100 */
[-C--:B------:R-:W-:Y:S01]  /*17f0*/  FMUL.FTZ R23, R23, R8.reuse ;  /* 0x0000000817177220 */ /* 0x080fe20000410000 */
        /* <DEDUP_REMOVED lines=21> */
.L_x_754:
[----:B------:R-:W-:Y:S01]  /*1950*/  FMUL.FTZ R29, R25, R16 ;  /* 0x00000010191d7220 */ /* 0x000fe20000410000 */
[----:B------:R-:W-:Y:S01]  /*1960*/  FADD.FTZ R28, R9, R28 ;  /* 0x0000001c091c7221 */ /* 0x000fe20000010000 */
[----:B------:R-:W-:Y:S01]  /*1970*/  FFMA.FTZ R26, R23, R25, R26 ;  /* 0x00000019171a7223 */ /* 0x000fe2000001001a */
[----:B------:R-:W-:Y:S01]  /*1980*/  FADD.FTZ R9, R24, R15 ;  /* 0x0000000f18097221 */ /* 0x000fe20000010000 */
[----:B------:R-:W-:Y:S01]  /*1990*/  FFMA.FTZ R20, R30, R15, R20 ;  /* 0x0000000f1e147223 */ /* 0x000fe20000010014 */
[----:B------:R-:W-:Y:S01]  /*19a0*/  FADD.FTZ R27, R21, R25 ;  /* 0x00000019151b7221 */ /* 0x000fe20000010000 */
[----:B------:R-:W-:Y:S01]  /*19b0*/  FFMA.FTZ R23, R23, R29, R22 ;  /* 0x0000001d17177223 */ /* 0x000fe20000010016 */
[----:B------:R-:W-:Y:S01]  /*19c0*/  FMUL.FTZ R15, R15, R17 ;  /* 0x000000110f0f7220 */ /* 0x000fe20000410000 */
[----:B------:R-:W-:Y:S01]  /*19d0*/  FADD.FTZ R22, R28, R29 ;  /* 0x0000001d1c167221 */ /* 0x000fe20000010000 */
[--C-:B------:R-:W-:Y:S02]  /*19e0*/  HADD2.F32 R21, -RZ, R41.reuse.H0_H0 ;  /* 0x20000029ff157230 */ /* 0x100fe40000004100 */
[----:B------:R-:W-:-:S02]  /*19f0*/  HADD2.F32 R25, -RZ, R41.H1_H1 ;  /* 0x30000029ff197230 */ /* 0x000fc40000004100 */
[----:B------:R-:W-:Y:S01]  /*1a00*/  FFMA.FTZ R30, R30, R15, R23 ;  /* 0x0000000f1e1e7223 */ /* 0x000fe20000010017 */
[----:B------:R-:W-:Y:S01]  /*1a10*/  FADD.FTZ R23, R15, R22 ;  /* 0x000000160f177221 */ /* 0x000fe20000010000 */
[C---:B------:R-:W-:Y:S01]  /*1a20*/  FADD.FTZ R31, -R14.reuse, R21 ;  /* 0x000000150e1f7221 */ /* 0x040fe20000010100 */
[--C-:B------:R-:W-:Y:S02]  /*1a30*/  HADD2.F32 R29, -RZ, R49.reuse.H0_H0 ;  /* 0x20000031ff1d7230 */ /* 0x100fe40000004100 */
[----:B------:R-:W-:Y:S01]  /*1a40*/  FADD.FTZ R15, -R14, R25 ;  /* 0x000000190e0f7221 */ /* 0x000fe20000010100 */
[----:B------:R-:W-:Y:S02]  /*1a50*/  HADD2.F32 R21, -RZ, R49.H1_H1 ;  /* 0x30000031ff157230 */ /* 0x000fe40000004100 */
[-C--:B------:R-:W-:Y:S01]  /*1a60*/  FMUL.FTZ R31, R31, R8.reuse ;  /* 0x000000081f1f7220 */ /* 0x080fe20000410000 */
[----:B------:R-:W-:Y:S02]  /*1a70*/  HADD2.F32 R25, -RZ, R44.H0_H0 ;  /* 0x2000002cff197230 */ /* 0x000fe40000004100 */
        /* <DEDUP_REMOVED lines=20> */
.L_x_755:
[----:B------:R-:W-:Y:S01]  /*1bc0*/  FMUL.FTZ R33, R29, R16 ;  /* 0x000000101d217220 */ /* 0x000fe20000410000 */
[----:B------:R-:W-:Y:S01]  /*1bd0*/  FADD.FTZ R15, R27, R29 ;  /* 0x0000001d1b0f7221 */ /* 0x000fe20000010000 */
[C---:B------:R-:W-:Y:S01]  /*1be0*/  FFMA.FTZ R28, R31.reuse, R29, R26 ;  /* 0x0000001d1f1c7223 */ /* 0x040fe2000001001a */
[----:B------:R-:W-:Y:S02]  /*1bf0*/  HADD2.F32 R29, -RZ, R44.H1_H1 ;  /* 0x3000002cff1d7230 */ /* 0x000fe40000004100 */
[C---:B------:R-:W-:Y:S01]  /*1c00*/  FADD.FTZ R25, -R14.reuse, R25 ;  /* 0x000000190e197221 */ /* 0x040fe20000010100 */
[----:B------:R-:W-:Y:S01]  /*1c10*/  FFMA.FTZ R31, R31, R33, R30 ;  /* 0x000000211f1f7223 */ /* 0x000fe2000001001e */
[----:B------:R-:W-:Y:S01]  /*1c20*/  FADD.FTZ R27, R23, R33 ;  /* 0x00000021171b7221 */ /* 0x000fe20000010000 */
[--C-:B------:R-:W-:Y:S02]  /*1c30*/  HADD2.F32 R23, -RZ, R48.reuse.H0_H0 ;  /* 0x20000030ff177230 */ /* 0x100fe40000004100 */
[----:B------:R-:W-:Y:S01]  /*1c40*/  FADD.FTZ R29, -R14, R29 ;  /* 0x0000001d0e1d7221 */ /* 0x000fe20000010100 */
[----:B------:R-:W-:-:S02]  /*1c50*/  HADD2.F32 R24, -RZ, R48.H1_H1 ;  /* 0x30000030ff187230 */ /* 0x000fc40000004100 */
[-C--:B------:R-:W-:Y:S01]  /*1c60*/  FMUL.FTZ R25, R25, R8.reuse ;  /* 0x0000000819197220 */ /* 0x080fe20000410000 */
        /* <DEDUP_REMOVED lines=14> */
[----:B------:R-:W-:Y:S01]  /*1d50*/  FMUL.FTZ R23, R23, R34 ;  /* 0x0000002217177220 */ /* 0x000fe20000410000 */
[----:B-1----:R-:W-:Y:S01]  /*1d60*/  FMUL.FTZ R33, R24, R37 ;  /* 0x0000002518217220 */ /* 0x002fe20000410000 */
[----:B------:R-:W-:Y:S01]  /*1d70*/  FADD.FTZ R37, -R37, 1 ;  /* 0x3f80000025257421 */ /* 0x000fe20000010100 */
[----:B------:R-:W-:-:S03]  /*1d80*/  FFMA.FTZ R24, R29, R65, 1 ;  /* 0x3f8000001d187423 */ /* 0x000fc60000010041 */
[----:B------:R-:W-:Y:S01]  /*1d90*/  FFMA.FTZ R32, R32, R37, 1 ;  /* 0x3f80000020207423 */ /* 0x000fe20000010025 */
[----:B------:R-:W-:-:S03]  /*1da0*/  FMUL.FTZ R23, R23, R24 ;  /* 0x0000001817177220 */ /* 0x000fc60000410000 */
[----:B------:R-:W-:-:S07]  /*1db0*/  FMUL.FTZ R24, R33, R32 ;  /* 0x0000002021187220 */ /* 0x000fce0000410000 */
.L_x_756:
[----:B------:R-:W-:Y:S01]  /*1dc0*/  FFMA.FTZ R34, R22, R30, R31 ;  /* 0x0000001e16227223 */ /* 0x000fe2000001001f */
[----:B------:R-:W-:Y:S01]  /*1dd0*/  FMUL.FTZ R32, R23, R16 ;  /* 0x0000001017207220 */ /* 0x000fe20000410000 */
[----:B------:R-:W-:Y:S01]  /*1de0*/  FADD.FTZ R31, R30, R27 ;  /* 0x0000001b1e1f7221 */ /* 0x000fe20000010000 */
[----:B------:R-:W-:Y:S01]  /*1df0*/  FFMA.FTZ R27, R22, R21, R20 ;  /* 0x00000015161b7223 */ /* 0x000fe20000010014 */
[----:B------:R-:W-:Y:S01]  /*1e00*/  FADD.FTZ R29, R9, R21 ;  /* 0x00000015091d7221 */ /* 0x000fe20000010000 */
[----:B------:R-:W-:Y:S01]  /*1e10*/  FMUL.FTZ R20, R24, R17 ;  /* 0x0000001118147220 */ /* 0x000fe20000410000 */
[----:B------:R-:W-:Y:S01]  /*1e20*/  FADD.FTZ R21, R31, R32 ;  /* 0x000000201f157221 */ /* 0x000fe20000010000 */
[--C-:B------:R-:W-:Y:S02]  /*1e30*/  HADD2.F32 R31, -RZ, R39.reuse.H0_H0 ;  /* 0x20000027ff1f7230 */ /* 0x100fe40000004100 */
[----:B------:R-:W-:Y:S01]  /*1e40*/  FFMA.FTZ R9, R25, R32, R34 ;  /* 0x0000002019097223 */ /* 0x000fe20000010022 */
[----:B------:R-:W-:-:S02]  /*1e50*/  HADD2.F32 R33, -RZ, R39.H1_H1 ;  /* 0x30000027ff217230 */ /* 0x000fc40000004100 */
[----:B------:R-:W-:Y:S01]  /*1e60*/  FFMA.FTZ R30, R25, R23, R28 ;  /* 0x00000017191e7223 */ /* 0x000fe2000001001c */
[----:B------:R-:W-:Y:S01]  /*1e70*/  FADD.FTZ R25, R20, R21 ;  /* 0x0000001514197221 */ /* 0x000fe20000010000 */
[----:B------:R-:W-:Y:S01]  /*1e80*/  FADD.FTZ R21, -R14, R31 ;  /* 0x0000001f0e157221 */ /* 0x000fe20000010100 */
[----:B------:R-:W-:Y:S01]  /*1e90*/  FFMA.FTZ R32, R26, R20, R9 ;  /* 0x000000141a207223 */ /* 0x000fe20000010009 */
[----:B------:R-:W-:Y:S01]  /*1ea0*/  FADD.FTZ R33, -R14, R33 ;  /* 0x000000210e217221 */ /* 0x000fe20000010100 */
[--C-:B------:R-:W-:Y:S02]  /*1eb0*/  HADD2.F32 R9, -RZ, R47.reuse.H0_H0 ;  /* 0x2000002fff097230 */ /* 0x100fe40000004100 */
        /* <DEDUP_REMOVED lines=22> */
.L_x_757:
[----:B------:R-:W-:Y:S01]  /*2020*/  FMUL.FTZ R34, R9, R16 ;  /* 0x0000001009227220 */ /* 0x000fe20000410000 */
[----:B------:R-:W-:Y:S01]  /*2030*/  FADD.FTZ R28, R15, R23 ;  /* 0x000000170f1c7221 */ /* 0x000fe20000010000 */
[----:B------:R-:W-:Y:S01]  /*2040*/  FFMA.FTZ R15, R26, R24, R27 ;  /* 0x000000181a0f7223 */ /* 0x000fe2000001001b */
[--C-:B------:R-:W-:Y:S02]  /*2050*/  HADD2.F32 R31, -RZ, R7.reuse.H0_H0 ;  /* 0x20000007ff1f7230 */ /* 0x100fe40000004100 */
[----:B------:R-:W-:Y:S01]  /*2060*/  FFMA.FTZ R27, R21, R34, R32 ;  /* 0x00000022151b7223 */ /* 0x000fe20000010020 */
[----:B------:R-:W-:Y:S01]  /*2070*/  FADD.FTZ R34, R25, R34 ;  /* 0x0000002219227221 */ /* 0x000fe20000010000 */
[----:B------:R-:W-:Y:S01]  /*2080*/  FMUL.FTZ R25, R20, R17 ;  /* 0x0000001114197220 */ /* 0x000fe20000410000 */
[----:B------:R-:W-:Y:S02]  /*2090*/  HADD2.F32 R33, -RZ, R7.H1_H1 ;  /* 0x30000007ff217230 */ /* 0x000fe40000004100 */
[----:B------:R-:W-:Y:S01]  /*20a0*/  FADD.FTZ R23, R29, R24 ;  /* 0x000000181d177221 */ /* 0x000fe20000010000 */
[----:B------:R-:W-:-:S02]  /*20b0*/  HADD2.F32 R24, -RZ, R46.H1_H1 ;  /* 0x3000002eff187230 */ /* 0x000fc40000004100 */
[----:B------:R-:W-:Y:S01]  /*20c0*/  FFMA.FTZ R32, R22, R25, R27 ;  /* 0x0000001916207223 */ /* 0x000fe2000001001b */
[----:B------:R-:W-:Y:S01]  /*20d0*/  FADD.FTZ R29, R25, R34 ;  /* 0x00000022191d7221 */ /* 0x000fe20000010000 */
[C---:B------:R-:W-:Y:S01]  /*20e0*/  FADD.FTZ R25, -R14.reuse, R31 ;  /* 0x0000001f0e197221 */ /* 0x040fe20000010100 */
[----:B------:R-:W-:Y:S01]  /*20f0*/  FADD.FTZ R33, -R14, R33 ;  /* 0x000000210e217221 */ /* 0x000fe20000010100 */
[----:B------:R-:W-:Y:S02]  /*2100*/  HADD2.F32 R27, -RZ, R46.H0_H0 ;  /* 0x2000002eff1b7230 */ /* 0x000fe40000004100 */
        /* <DEDUP_REMOVED lines=21> */
.L_x_758:
[----:B------:R-:W-:Y:S01]  /*2260*/  FMUL.FTZ R34, R27, R16 ;  /* 0x000000101b227220 */ /* 0x000fe20000410000 */
[----:B------:R-:W-:-:S03]  /*2270*/  HADD2.F32 R33, -RZ, R38.H1_H1 ;  /* 0x30000026ff217230 */ /* 0x000fc60000004100 */
[----:B------:R-:W-:Y:S01]  /*2280*/  FFMA.FTZ R31, R25, R34, R32 ;  /* 0x00000022191f7223 */ /* 0x000fe20000010020 */
[----:B------:R-:W-:Y:S01]  /*2290*/  FADD.FTZ R32, R29, R34 ;  /* 0x000000221d207221 */ /* 0x000fe20000010000 */
[----:B------:R-:W-:Y:S01]  /*22a0*/  FMUL.FTZ R29, R24, R17 ;  /* 0x00000011181d7220 */ /* 0x000fe20000410000 */
[----:B------:R-:W-:Y:S01]  /*22b0*/  FFMA.FTZ R34, R21, R9, R30 ;  /* 0x0000000915227223 */ /* 0x000fe2000001001e */
[----:B------:R-:W-:Y:S01]  /*22c0*/  FADD.FTZ R35, -R14, R33 ;  /* 0x000000210e237221 */ /* 0x000fe20000010100 */
[----:B------:R-:W-:Y:S02]  /*22d0*/  HADD2.F32 R30, -RZ, R45.H1_H1 ;  /* 0x3000002dff1e7230 */ /* 0x000fe40000004100 */
[----:B------:R-:W-:Y:S01]  /*22e0*/  FFMA.FTZ R21, R26, R29, R31 ;  /* 0x0000001d1a157223 */ /* 0x000fe2000001001f */
[----:B------:R-:W-:Y:S01]  /*22f0*/  FADD.FTZ R31, R29, R32 ;  /* 0x000000201d1f7221 */ /* 0x000fe20000010000 */
[----:B------:R-:W-:Y:S02]  /*2300*/  HADD2.F32 R29, -RZ, R38.H0_H0 ;  /* 0x20000026ff1d7230 */ /* 0x000fe40000004100 */
[----:B------:R-:W-:-:S03]  /*2310*/  FMUL.FTZ R32, R35, R8 ;  /* 0x0000000823207220 */ /* 0x000fc60000410000 */
[----:B------:R-:W-:-:S04]  /*2320*/  FADD.FTZ R29, -R14, R29 ;  /* 0x0000001d0e1d7221 */ /* 0x000fc80000010100 */
[----:B------:R-:W-:Y:S01]  /*2330*/  FMUL.FTZ R33, R29, R8 ;  /* 0x000000081d217220 */ /* 0x000fe20000410000 */
[----:B------:R-:W-:Y:S01]  /*2340*/  HADD2.F32 R29, -RZ, R45.H0_H0 ;  /* 0x2000002dff1d7230 */ /* 0x000fe20000004100 */
        /* <DEDUP_REMOVED lines=19> */
.L_x_759:
[----:B------:R-:W-:Y:S01]  /*2480*/  FMUL.FTZ R36, R29, R16 ;  /* 0x000000101d247220 */ /* 0x000fe20000410000 */
[----:B------:R-:W-:Y:S01]  /*2490*/  FMUL.FTZ R37, R30, R17 ;  /* 0x000000111e257220 */ /* 0x000fe20000410000 */
[----:B------:R-:W-:Y:S01]  /*24a0*/  ISETP.GT.AND P0, PT, R76, 0x1e, PT ;  /* 0x0000001e4c00780c */ /* 0x000fe20003f04270 */
[----:B------:R-:W0:Y:S01]  /*24b0*/  S2UR UR11, SR_CgaCtaId ;  /* 0x00000000000b79c3 */ /* 0x000e220000008800 */
[----:B------:R-:W-:Y:S01]  /*24c0*/  FFMA.FTZ R21, R33, R36, R21 ;  /* 0x0000002421157223 */ /* 0x000fe20000010015 */
[----:B------:R-:W-:Y:S01]  /*24d0*/  FADD.FTZ R31, R31, R36 ;  /* 0x000000241f1f7221 */ /* 0x000fe20000010000 */
[----:B------:R-:W-:Y:S01]  /*24e0*/  UMOV UR6, 0x400 ;  /* 0x0000040000067882 */ /* 0x000fe20000000000 */
[----:B------:R-:W-:Y:S01]  /*24f0*/  FADD.FTZ R28, R28, R9 ;  /* 0x000000091c1c7221 */ /* 0x000fe20000010000 */
[----:B------:R-:W-:Y:S01]  /*2500*/  FFMA.FTZ R36, R32, R37, R21 ;  /* 0x0000002520247223 */ /* 0x000fe20000010015 */
[----:B------:R-:W-:Y:S01]  /*2510*/  FADD.FTZ R37, R37, R31 ;  /* 0x0000001f25257221 */ /* 0x000fe20000010000 */
[----:B------:R-:W-:Y:S01]  /*2520*/  UIADD3 UR5, UR6, 0x80, URZ ;  /* 0x0000008006057890 */ /* 0x000fe2000fffe03f */
        /* <DEDUP_REMOVED lines=8> */
[----:B------:R-:W-:Y:S01]  /*25b0*/  FFMA.FTZ R20, R33, R29, R34 ;  /* 0x0000001d21147223 */ /* 0x000fe20000010022 */
[----:B------:R-:W-:Y:S01]  /*25c0*/  FADD.FTZ R22, R28, R29 ;  /* 0x0000001d1c167221 */ /* 0x000fe20000010000 */
[----:B------:R-:W-:Y:S01]  /*25d0*/  BSSY B0, `(.L_x_760) ;  /* 0x000003e000007945 */ /* 0x000fe20003800000 */
        /* <DEDUP_REMOVED lines=24> */
[----:B------:R-:W-:Y:S01]  /*2760*/  FFMA.FTZ R21, R32, R30, R15 ;  /* 0x0000001e20157223 */ /* 0x000fe2000001000f */
[----:B-1----:R-:W-:Y:S01]  /*2770*/  @!P0 FADD.FTZ R37, R37, R31 ;  /* 0x0000001f25258221 */ /* 0x002fe20000010000 */
[----:B------:R-:W-:-:S03]  /*2780*/  ISETP.NE.AND P0, PT, R76, RZ, PT ;  /* 0x000000ff4c00720c */ /* 0x000fc60003f05270 */
[----:B------:R0:W-:Y:S10]  /*2790*/  STS.128 [R9], R20 ;  /* 0x0000001409007388 */ /* 0x0001f40000000c00 */
[----:B------:R0:W-:Y:S01]  /*27a0*/  @!P0 STS.64 [R60+0x10], R36 ;  /* 0x000010243c008388 */ /* 0x0001e20000000a00 */
[----:B------:R-:W-:Y:S01]  /*27b0*/  BAR.SYNC.DEFER_BLOCKING 0x0 ;  /* 0x0000000000007b1d */ /* 0x000fe20000010000 */
[----:B------:R-:W-:-:S13]  /*27c0*/  ISETP.NE.AND P0, PT, R0, RZ, PT ;  /* 0x000000ff0000720c */ /* 0x000fda0003f05270 */
[----:B0-----:R-:W-:Y:S05]  /*27d0*/  @P0 BRA `(.L_x_761) ;  /* 0x0000000000740947 */ /* 0x001fea0003800000 */
[----:B------:R-:W-:-:S09]  /*27e0*/  ULEA UR5, UR11, UR6, 0x18 ;  /* 0x000000060b057291 */ /* 0x000fd2000f8ec03f */
[----:B------:R-:W0:Y:S04]  /*27f0*/  LDS.64 R32, [UR5+0x18] ;  /* 0x00001805ff207984 */ /* 0x000e280008000a00 */
[----:B------:R-:W1:Y:S04]  /*2800*/  LDS.128 R28, [UR5+0x20] ;  /* 0x00002005ff1c7984 */ /* 0x000e680008000c00 */
[----:B------:R-:W2:Y:S01]  /*2810*/  LDS.128 R24, [UR5+0x30] ;  /* 0x00003005ff187984 */ /* 0x000ea20008000c00 */
[----:B0-----:R-:W-:Y:S01]  /*2820*/  FADD.FTZ R15, R36, R32 ;  /* 0x00000020240f7221 */ /* 0x001fe20000010000 */
[----:B------:R-:W-:-:S03]  /*2830*/  FADD.FTZ R32, R37, R33 ;  /* 0x0000002125207221 */ /* 0x000fc60000010000 */
[----:B-1----:R-:W-:Y:S01]  /*2840*/  FADD.FTZ R15, R15, R28 ;  /* 0x0000001c0f0f7221 */ /* 0x002fe20000010000 */
[----:B------:R-:W-:-:S03]  /*2850*/  FADD.FTZ R32, R32, R29 ;  /* 0x0000001d20207221 */ /* 0x000fc60000010000 */
[----:B------:R-:W-:Y:S01]  /*2860*/  FADD.FTZ R15, R15, R30 ;  /* 0x0000001e0f0f7221 */ /* 0x000fe20000010000 */
[----:B------:R-:W-:Y:S02]  /*2870*/  FADD.FTZ R28, R32, R31 ;  /* 0x0000001f201c7221 */ /* 0x000fe40000010000 */
[----:B------:R-:W0:Y:S01]  /*2880*/  LDS.128 R32, [UR5+0x40] ;  /* 0x00004005ff207984 */ /* 0x000e220008000c00 */
[----:B--2---:R-:W-:Y:S01]  /*2890*/  FADD.FTZ R15, R15, R24 ;  /* 0x000000180f0f7221 */ /* 0x004fe20000010000 */
[----:B------:R-:W-:Y:S02]  /*28a0*/  FADD.FTZ R24, R28, R25 ;  /* 0x000000191c187221 */ /* 0x000fe40000010000 */
[----:B------:R-:W1:Y:S01]  /*28b0*/  LDS.128 R28, [UR5+0x50] ;  /* 0x00005005ff1c7984 */ /* 0x000e620008000c00 */
[----:B------:R-:W-:Y:S01]  /*28c0*/  FADD.FTZ R15, R15, R26 ;  /* 0x0000001a0f0f7221 */ /* 0x000fe20000010000 */
[----:B------:R-:W-:Y:S02]  /*28d0*/  FADD.FTZ R36, R24, R27 ;  /* 0x0000001b18247221 */ /* 0x000fe40000010000 */
[----:B------:R-:W2:Y:S01]  /*28e0*/  LDS.128 R24, [UR5+0x60] ;  /* 0x00006005ff187984 */ /* 0x000ea20008000c00 */
[----:B0-----:R-:W-:Y:S01]  /*28f0*/  FADD.FTZ R15, R15, R32 ;  /* 0x000000200f0f7221 */ /* 0x001fe20000010000 */
[----:B------:R-:W-:-:S03]  /*2900*/  FADD.FTZ R36, R36, R33 ;  /* 0x0000002124247221 */ /* 0x000fc60000010000 */
[----:B------:R-:W-:Y:S01]  /*2910*/  FADD.FTZ R15, R15, R34 ;  /* 0x000000220f0f7221 */ /* 0x000fe20000010000 */
[----:B------:R-:W-:-:S03]  /*2920*/  FADD.FTZ R36, R36, R35 ;  /* 0x0000002324247221 */ /* 0x000fc60000010000 */
[----:B-1----:R-:W-:Y:S01]  /*2930*/  FADD.FTZ R15, R15, R28 ;  /* 0x0000001c0f0f7221 */ /* 0x002fe20000010000 */
[----:B------:R-:W-:-:S03]  /*2940*/  FADD.FTZ R36, R36, R29 ;  /* 0x0000001d24247221 */ /* 0x000fc60000010000 */
[----:B------:R-:W-:Y:S01]  /*2950*/  FADD.FTZ R15, R15, R30 ;  /* 0x0000001e0f0f7221 */ /* 0x000fe20000010000 */
[----:B------:R-:W-:-:S03]  /*2960*/  FADD.FTZ R36, R36, R31 ;  /* 0x0000001f24247221 */ /* 0x000fc60000010000 */
[----:B--2---:R-:W-:Y:S01]  /*2970*/  FADD.FTZ R15, R15, R24 ;  /* 0x000000180f0f7221 */ /* 0x004fe20000010000 */
[----:B------:R-:W-:-:S03]  /*2980*/  FADD.FTZ R24, R36, R25 ;  /* 0x0000001924187221 */ /* 0x000fc60000010000 */
[----:B------:R-:W-:Y:S01]  /*2990*/  FADD.FTZ R36, R15, R26 ;  /* 0x0000001a0f247221 */ /* 0x000fe20000010000 */
[----:B------:R-:W-:-:S07]  /*29a0*/  FADD.FTZ R37, R24, R27 ;  /* 0x0000001b18257221 */ /* 0x000fce0000010000 */
.L_x_761:
[----:B------:R-:W-:Y:S05]  /*29b0*/  BSYNC B0 ;  /* 0x0000000000007941 */ /* 0x000fea0003800000 */
.L_x_760:
        /* <DEDUP_REMOVED lines=8> */
[----:B------:R-:W2:Y:S01]  /*2a40*/  LDS.128 R32, [R9+0x240] ;  /* 0x0002400009207984 */ /* 0x000ea20000000c00 */
        /* <DEDUP_REMOVED lines=8> */
[----:B------:R-:W-:-:S02]  /*2ad0*/  FADD.FTZ R26, R26, R31 ;  /* 0x0000001f1a1a7221 */ /* 0x000fc40000010000 */
[----:B--2---:R-:W-:Y:S01]  /*2ae0*/  FADD.FTZ R27, R27, R32 ;  /* 0x000000201b1b7221 */ /* 0x004fe20000010000 */
[----:B------:R-:W-:Y:S01]  /*2af0*/  FADD.FTZ R24, R24, R33 ;  /* 0x0000002118187221 */ /* 0x000fe20000010000 */
[----:B------:R-:W1:Y:S01]  /*2b00*/  LDS.128 R28, [R9+0x3c0] ;  /* 0x0003c000091c7984 */ /* 0x000e620000000c00 */
[----:B------:R-:W-:Y:S01]  /*2b10*/  FADD.FTZ R33, R15, R34 ;  /* 0x000000220f217221 */ /* 0x000fe20000010000 */
[----:B------:R-:W-:Y:S01]  /*2b20*/  FADD.FTZ R34, R26, R35 ;  /* 0x000000231a227221 */ /* 0x000fe20000010000 */
[----:B0-----:R-:W-:Y:S01]  /*2b30*/  FADD.FTZ R15, R27, R20 ;  /* 0x000000141b0f7221 */ /* 0x001fe20000010000 */
[----:B------:R-:W-:Y:S01]  /*2b40*/  FADD.FTZ R32, R24, R21 ;  /* 0x0000001518207221 */ /* 0x000fe20000010000 */
[----:B------:R-:W-:Y:S01]  /*2b50*/  FADD.FTZ R33, R33, R22 ;  /* 0x0000001621217221 */ /* 0x000fe20000010000 */
[----:B------:R-:W0:Y:S01]  /*2b60*/  LDS.128 R24, [R9+0x480] ;  /* 0x0004800009187984 */ /* 0x000e220000000c00 */
[----:B------:R-:W-:-:S03]  /*2b70*/  FADD.FTZ R34, R34, R23 ;  /* 0x0000001722227221 */ /* 0x000fc60000010000 */
[----:B------:R-:W2:Y:S01]  /*2b80*/  LDS.128 R20, [R9+0x540] ;  /* 0x0005400009147984 */ /* 0x000ea20000000c00 */
[----:B-1----:R-:W-:Y:S01]  /*2b90*/  FADD.FTZ R15, R15, R28 ;  /* 0x0000001c0f0f7221 */ /* 0x002fe20000010000 */
[----:B------:R-:W-:Y:S01]  /*2ba0*/  FADD.FTZ R32, R32, R29 ;  /* 0x0000001d20207221 */ /* 0x000fe20000010000 */
[----:B------:R-:W-:Y:S01]  /*2bb0*/  FADD.FTZ R33, R33, R30 ;  /* 0x0000001e21217221 */ /* 0x000fe20000010000 */
[----:B------:R-:W-:Y:S02]  /*2bc0*/  FADD.FTZ R34, R34, R31 ;  /* 0x0000001f22227221 */ /* 0x000fe40000010000 */
[----:B------:R-:W1:Y:S01]  /*2bd0*/  LDS.128 R28, [R9+0x600] ;  /* 0x00060000091c7984 */ /* 0x000e620000000c00 */
[----:B0-----:R-:W-:Y:S01]  /*2be0*/  FADD.FTZ R15, R15, R24 ;  /* 0x000000180f0f7221 */ /* 0x001fe20000010000 */
[----:B------:R-:W-:Y:S01]  /*2bf0*/  FADD.FTZ R32, R32, R25 ;  /* 0x0000001920207221 */ /* 0x000fe20000010000 */
[----:B------:R-:W-:Y:S01]  /*2c00*/  FADD.FTZ R33, R33, R26 ;  /* 0x0000001a21217221 */ /* 0x000fe20000010000 */
[----:B------:R-:W-:Y:S01]  /*2c10*/  FADD.FTZ R34, R34, R27 ;  /* 0x0000001b22227221 */ /* 0x000fe20000010000 */
[----:B--2---:R-:W-:Y:S01]  /*2c20*/  FADD.FTZ R15, R15, R20 ;  /* 0x000000140f0f7221 */ /* 0x004fe20000010000 */
[----:B------:R-:W0:Y:S01]  /*2c30*/  LDS.128 R24, [R9+0x6c0] ;  /* 0x0006c00009187984 */ /* 0x000e220000000c00 */
[----:B------:R-:W-:Y:S01]  /*2c40*/  FADD.FTZ R32, R32, R21 ;  /* 0x0000001520207221 */ /* 0x000fe20000010000 */
[----:B------:R-:W-:Y:S01]  /*2c50*/  FADD.FTZ R33, R33, R22 ;  /* 0x0000001621217221 */ /* 0x000fe20000010000 */
[----:B------:R-:W-:-:S02]  /*2c60*/  FADD.FTZ R34, R34, R23 ;  /* 0x0000001722227221 */ /* 0x000fc40000010000 */
        /* <DEDUP_REMOVED lines=9> */
[----:B------:R-:W-:-:S02]  /*2d00*/  FADD.FTZ R34, R34, R27 ;  /* 0x0000001b22227221 */ /* 0x000fc40000010000 */
[----:B------:R-:W0:Y:S01]  /*2d10*/  LDS.128 R24, [R9+0x900] ;  /* 0x0009000009187984 */ /* 0x000e220000000c00 */
[----:B--2---:R-:W-:Y:S01]  /*2d20*/  FADD.FTZ R15, R15, R20 ;  /* 0x000000140f0f7221 */ /* 0x004fe20000010000 */
[----:B------:R-:W-:Y:S01]  /*2d30*/  FADD.FTZ R32, R32, R21 ;  /* 0x0000001520207221 */ /* 0x000fe20000010000 */
[----:B------:R-:W-:Y:S01]  /*2d40*/  FADD.FTZ R33, R33, R22 ;  /* 0x0000001621217221 */ /* 0x000fe20000010000 */
[----:B------:R-:W-:Y:S02]  /*2d50*/  FADD.FTZ R34, R34, R23 ;  /* 0x0000001722227221 */ /* 0x000fe40000010000 */
[----:B------:R-:W2:Y:S01]  /*2d60*/  LDS.128 R20, [R9+0x9c0] ;  /* 0x0009c00009147984 */ /* 0x000ea20000000c00 */
        /* <DEDUP_REMOVED lines=10> */
[----:B--2---:R-:W-:Y:S01]  /*2e10*/  FADD.FTZ R15, R15, R20 ;  /* 0x000000140f0f7221 */ /* 0x004fe20000010000 */
        /* <DEDUP_REMOVED lines=77> */
[----:B------:R-:W-:Y:S01]  /*32f0*/  FADD.FTZ R22, R15, R23 ;  /* 0x000000170f167221 */ /* 0x000fe20000010000 */
[----:B------:R-:W2:Y:S01]  /*3300*/  LDS.128 R32, [R9+0x1740] ;  /* 0x0017400009207984 */ /* 0x000ea20000000c00 */
        /* <DEDUP_REMOVED lines=8> */
[----:B--2---:R-:W-:-:S02]  /*3390*/  FADD.FTZ R20, R65, R32 ;  /* 0x0000002041147221 */ /* 0x004fc40000010000 */
[----:B------:R-:W-:Y:S01]  /*33a0*/  FADD.FTZ R21, R24, R33 ;  /* 0x0000002118157221 */ /* 0x000fe20000010000 */
[----:B------:R-:W-:Y:S01]  /*33b0*/  FADD.FTZ R22, R15, R34 ;  /* 0x000000220f167221 */ /* 0x000fe20000010000 */
[----:B------:R-:W-:-:S07]  /*33c0*/  FADD.FTZ R23, R26, R35 ;  /* 0x000000231a177221 */ /* 0x000fce0000010000 */
.L_x_763:
[----:B------:R-:W-:Y:S05]  /*33d0*/  BSYNC B0 ;  /* 0x0000000000007941 */ /* 0x000fea0003800000 */
.L_x_762:
[----:B------:R-:W0:Y:S01]  /*33e0*/  LDC.64 R24, c[0x0][0x268] ;  /* 0x00009a00ff187b82 */ /* 0x000e220000000a00 */
[----:B------:R-:W-:Y:S01]  /*33f0*/  IMAD R9, R56, 0xc, R0 ;  /* 0x0000000c38097824 */ /* 0x000fe200078e0200 */
[----:B------:R-:W-:Y:S03]  /*3400*/  BSSY B0, `(.L_x_764) ;  /* 0x000000e000007945 */ /* 0x000fe60003800000 */
[----:B0-----:R-:W-:Y:S01]  /*3410*/  IMAD.WIDE R24, R9, 0x4, R24 ;  /* 0x0000000409187825 */ /* 0x001fe200078e0218 */
[----:B------:R-:W-:Y:S06]  /*3420*/  @P6 BRA `(.L_x_765) ;  /* 0x00000000002c6947 */ /* 0x000fec0003800000 */
[----:B------:R-:W0:Y:S01]  /*3430*/  LDC.64 R30, c[0x0][0x288] ;  /* 0x0000a200ff1e7b82 */ /* 0x000e220000000a00 */
[-C--:B------:R-:W-:Y:S01]  /*3440*/  LEA R26, P6, R58, R24.reuse, 0x2 ;  /* 0x000000183a1a7211 */ /* 0x080fe200078c10ff */
        /* <DEDUP_REMOVED lines=9> */
.L_x_765:
[----:B------:R-:W-:Y:S05]  /*34e0*/  BSYNC B0 ;  /* 0x0000000000007941 */ /* 0x000fea0003800000 */
.L_x_764:
[----:B------:R-:W-:-:S13]  /*34f0*/  ISETP.GE.U32.AND P6, PT, R4, 0x2, PT ;  /* 0x000000020400780c */ /* 0x000fda0003fc6070 */
[----:B------:R-:W-:Y:S05]  /*3500*/  @!P6 BRA `(.L_x_766) ;  /* 0x0000001000b0e947 */ /* 0x000fea0003800000 */
[----:B-1----:R-:W0:Y:S01]  /*3510*/  LDC.64 R20, c[0x0][0x258] ;  /* 0x00009600ff147b82 */ /* 0x002e220000000a00 */
        /* <DEDUP_REMOVED lines=10> */
[----:B------:R-:W-:Y:S01]  /*35c0*/  IMAD R9, R3, UR7, R54 ;  /* 0x0000000703097c24 */ /* 0x000fe2000f8e0236 */
[----:B------:R-:W-:Y:S01]  /*35d0*/  VOTEU.ANY UR5, UPT, PT ;  /* 0x0000000000057886 */ /* 0x000fe200038e0100 */
[----:B------:R-:W-:Y:S01]  /*35e0*/  P2R R15, PR, RZ, 0x1 ;  /* 0x00000001ff0f7803 */ /* 0x000fe20000000000 */
[----:B------:R-:W-:Y:S02]  /*35f0*/  UPOPC UR6, UR5 ;  /* 0x00000005000672bf */ /* 0x000fe40008000000 */
[----:B------:R-:W-:Y:S01]  /*3600*/  LEA R24, P6, R9, R22, 0x3 ;  /* 0x0000001609187211 */ /* 0x000fe200078c18ff */
[----:B------:R-:W-:-:S03]  /*3610*/  UFLO.U32 UR5, UR5 ;  /* 0x00000005000572bd */ /* 0x000fc600080e0000 */
[----:B------:R-:W-:Y:S01]  /*3620*/  LEA.HI.X R25, R9, R23, RZ, 0x3, P6 ;  /* 0x0000001709197211 */ /* 0x000fe200030f1cff */
[----:B------:R-:W-:Y:S01]  /*3630*/  HFMA2.MMA R9, -RZ, RZ, 0, 5.9604644775390625e-08 ;  /* 0x00000001ff097435 */ /* 0x000fe200000001ff */
[----:B------:R-:W-:-:S03]  /*3640*/  LOP3.LUT P6, RZ, R53, 0x2, RZ, 0xc0, !PT ;  /* 0x0000000235ff7812 */ /* 0x000fc600078cc0ff */
[----:B------:R1:W-:Y:S01]  /*3650*/  STG.E.64 desc[UR8][R24.64], R36 ;  /* 0x0000002418007986 */ /* 0x0003e2000c101b08 */
[----:B------:R-:W-:-:S05]  /*3660*/  SEL R26, R4, RZ, !P6 ;  /* 0x000000ff041a7207 */ /* 0x000fca0007000000 */
        /* <DEDUP_REMOVED lines=10> */
.L_x_768:
[----:B-1----:R-:W2:Y:S04]  /*3710*/  LDG.E.STRONG.GPU R9, desc[UR8][R20.64] ;  /* 0x0000000814097981 */ /* 0x002ea8000c1ef900 */
[----:B--2---:R-:W-:Y:S01]  /*3720*/  CCTL.IVALL ;  /* 0x00000000ff00798f */ /* 0x004fe20002000000 */
[----:B------:R-:W-:Y:S05]  /*3730*/  YIELD ;  /* 0x0000000000007946 */ /* 0x000fea0003800000 */
[----:B------:R-:W-:-:S13]  /*3740*/  ISETP.NE.AND P6, PT, R9, R26, PT ;  /* 0x0000001a0900720c */ /* 0x000fda0003fc5270 */
[----:B------:R-:W-:Y:S05]  /*3750*/  @P6 BRA `(.L_x_768) ;  /* 0xfffffffc00ec6947 */ /* 0x000fea000383ffff */
.L_x_767:
[----:B------:R-:W-:Y:S01]  /*3760*/  ISETP.NE.AND P6, PT, R4, RZ, PT ;  /* 0x000000ff0400720c */ /* 0x000fe20003fc5270 */
[----:B------:R-:W-:Y:S05]  /*3770*/  WARPSYNC.ALL ;  /* 0x0000000000007948 */ /* 0x000fea0003800000 */
[----:B------:R-:W-:Y:S07]  /*3780*/  BAR.SYNC.DEFER_BLOCKING 0x0 ;  /* 0x0000000000007b1d */ /* 0x000fee0000010000 */
[----:B------:R-:W-:Y:S05]  /*3790*/  @!P6 BRA `(.L_x_766) ;  /* 0x00000010000ce947 */ /* 0x000fea0003800000 */
[C---:B-1----:R-:W-:Y:S02]  /*37a0*/  IADD3 R20, R4.reuse, -0x1, RZ ;  /* 0xffffffff04147810 */ /* 0x042fe40007ffe0ff */
[----:B------:R-:W-:Y:S02]  /*37b0*/  LOP3.LUT R9, R4, 0x3, RZ, 0xc0, !PT ;  /* 0x0000000304097812 */ /* 0x000fe400078ec0ff */
[----:B------:R-:W-:Y:S02]  /*37c0*/  ISETP.GE.U32.AND P6, PT, R20, 0x3, PT ;  /* 0x000000031400780c */ /* 0x000fe40003fc6070 */
[----:B------:R-:W-:-:S11]  /*37d0*/  MOV R15, RZ ;  /* 0x000000ff000f7202 */ /* 0x000fd60000000f00 */
        /* <DEDUP_REMOVED lines=15> */
.L_x_772:
[----:B------:R-:W-:-:S13]  /*38d0*/  ISETP.EQ.OR P6, PT, R15, UR7, P0 ;  /* 0x000000070f007c0c */ /* 0x000fda00087c2670 */
[----:B------:R-:W-:-:S04]  /*38e0*/  @!P6 IMAD R25, R3, R15, R54 ;  /* 0x0000000f0319e224 */ /* 0x000fc800078e0236 */
[----:B------:R-:W-:-:S06]  /*38f0*/  @!P6 IMAD.WIDE.U32 R24, R25, 0x8, R22 ;  /* 0x000000081918e825 */ /* 0x000fcc00078e0016 */
[----:B------:R-:W2:Y:S01]  /*3900*/  @!P6 LDG.E.64 R24, desc[UR8][R24.64] ;  /* 0x000000081818e981 */ /* 0x000ea2000c1e1b00 */
[----:B------:R-:W-:Y:S01]  /*3910*/  IADD3 R21, R15, 0x1, RZ ;  /* 0x000000010f157810 */ /* 0x000fe20007ffe0ff */
[----:B--2---:R-:W-:Y:S01]  /*3920*/  @!P6 FADD.FTZ R36, R36, R24 ;  /* 0x000000182424e221 */ /* 0x004fe20000010000 */
[----:B------:R-:W-:Y:S02]  /*3930*/  @!P6 FADD.FTZ R37, R37, R25 ;  /* 0x000000192525e221 */ /* 0x000fe40000010000 */
        /* <DEDUP_REMOVED lines=108> */
.L_x_771:
[----:B------:R-:W-:-:S13]  /*4000*/  ISETP.GT.AND P6, PT, R20, 0x4, PT ;  /* 0x000000041400780c */ /* 0x000fda0003fc4270 */
[----:B------:R-:W-:Y:S05]  /*4010*/  @!P6 BRA `(.L_x_773) ;  /* 0x0000000000f4e947 */ /* 0x000fea0003800000 */
        /* <DEDUP_REMOVED lines=61> */
.L_x_773:
[----:B------:R-:W-:-:S04]  /*43f0*/  LOP3.LUT P6, RZ, R6, 0x1, RZ, 0xc0, !PT ;  /* 0x0000000106ff7812 */ /* 0x000fc800078cc0ff */
[----:B------:R-:W-:-:S13]  /*4400*/  ISETP.NE.OR P6, PT, R20, RZ, P6 ;  /* 0x000000ff1400720c */ /* 0x000fda00037c5670 */
[----:B------:R-:W-:Y:S05]  /*4410*/  @!P6 BRA `(.L_x_769) ;  /* 0x00000000007ce947 */ /* 0x000fea0003800000 */
.L_x_770:
        /* <DEDUP_REMOVED lines=31> */
.L_x_769:
        /* <DEDUP_REMOVED lines=10> */
.L_x_775:
[----:B------:R-:W-:Y:S05]  /*46b0*/  BSYNC B0 ;  /* 0x0000000000007941 */ /* 0x000fea0003800000 */
.L_x_774:
[----:B------:R-:W-:-:S13]  /*46c0*/  ISETP.NE.AND P6, PT, R9, 0x1, PT ;  /* 0x000000010900780c */ /* 0x000fda0003fc5270 */
[----:B------:R-:W-:Y:S05]  /*46d0*/  @!P6 BRA `(.L_x_766) ;  /* 0x00000000003ce947 */ /* 0x000fea0003800000 */
[----:B------:R-:W-:-:S04]  /*46e0*/  IADD3 R21, R15, 0x1, RZ ;  /* 0x000000010f157810 */ /* 0x000fc80007ffe0ff */
[----:B------:R-:W-:-:S13]  /*46f0*/  ISETP.EQ.OR P6, PT, R21, UR7, P0 ;  /* 0x0000000715007c0c */ /* 0x000fda00087c2670 */
[----:B------:R-:W-:-:S04]  /*4700*/  @!P6 IMAD R21, R21, R3, R54 ;  /* 0x000000031515e224 */ /* 0x000fc800078e0236 */
[----:B------:R-:W-:-:S06]  /*4710*/  @!P6 IMAD.WIDE.U32 R20, R21, 0x8, R22 ;  /* 0x000000081514e825 */ /* 0x000fcc00078e0016 */
[----:B------:R-:W2:Y:S01]  /*4720*/  @!P6 LDG.E.64 R20, desc[UR8][R20.64] ;  /* 0x000000081414e981 */ /* 0x000ea2000c1e1b00 */
[----:B------:R-:W-:Y:S01]  /*4730*/  IADD3 R15, R15, 0x2, RZ ;  /* 0x000000020f0f7810 */ /* 0x000fe20007ffe0ff */
[----:B--2---:R-:W-:Y:S01]  /*4740*/  @!P6 FADD.FTZ R36, R36, R20 ;  /* 0x000000142424e221 */ /* 0x004fe20000010000 */
[----:B------:R-:W-:Y:S02]  /*4750*/  @!P6 FADD.FTZ R37, R37, R21 ;  /* 0x000000152525e221 */ /* 0x000fe40000010000 */
[----:B------:R-:W-:-:S04]  /*4760*/  ISETP.EQ.OR P6, PT, R15, UR7, P0 ;  /* 0x000000070f007c0c */ /* 0x000fc800087c2670 */
[----:B------:R-:W-:-:S13]  /*4770*/  ISETP.EQ.OR P6, PT, R9, 0x2, P6 ;  /* 0x000000020900780c */ /* 0x000fda00037c2670 */
[----:B------:R-:W-:-:S04]  /*4780*/  @!P6 IMAD R9, R15, R3, R54 ;  /* 0x000000030f09e224 */ /* 0x000fc800078e0236 */
[----:B------:R-:W-:-:S06]  /*4790*/  @!P6 IMAD.WIDE.U32 R22, R9, 0x8, R22 ;  /* 0x000000080916e825 */ /* 0x000fcc00078e0016 */
[----:B------:R-:W2:Y:S02]  /*47a0*/  @!P6 LDG.E.64 R22, desc[UR8][R22.64] ;  /* 0x000000081616e981 */ /* 0x000ea4000c1e1b00 */
[----:B--2---:R-:W-:Y:S01]  /*47b0*/  @!P6 FADD.FTZ R36, R36, R22 ;  /* 0x000000162424e221 */ /* 0x004fe20000010000 */
[----:B------:R-:W-:-:S07]  /*47c0*/  @!P6 FADD.FTZ R37, R37, R23 ;  /* 0x000000172525e221 */ /* 0x000fce0000010000 */
.L_x_766:
[----:B------:R-:W0:Y:S01]  /*47d0*/  S2UR UR6, SR_CgaCtaId ;  /* 0x00000000000679c3 */ /* 0x000e220000008800 */
[----:B------:R-:W-:Y:S01]  /*47e0*/  UMOV UR5, 0x400 ;  /* 0x0000040000057882 */ /* 0x000fe20000000000 */
[----:B-1----:R-:W-:Y:S01]  /*47f0*/  IMAD.WIDE.U32 R22, R0, -0x55555555, RZ ;  /* 0xaaaaaaab00167825 */ /* 0x002fe200078e00ff */
[----:B------:R-:W-:-:S03]  /*4800*/  ISETP.NE.AND P6, PT, RZ, UR10, PT ;  /* 0x0000000aff007c0c */ /* 0x000fc6000bfc5270 */
[--C-:B------:R-:W-:Y:S01]  /*4810*/  HADD2.F32 R27, -RZ, R42.reuse.H1_H1 ;  /* 0x3000002aff1b7230 */ /* 0x100fe20000004100 */
[----:B------:R-:W-:Y:S01]  /*4820*/  SHF.R.U32.HI R9, RZ, 0x3, R23 ;  /* 0x00000003ff097819 */ /* 0x000fe20000011617 */
[----:B------:R-:W1:Y:S01]  /*4830*/  LDC R25, c[0x0][0x2ac] ;  /* 0x0000ab00ff197b82 */ /* 0x000e620000000800 */
[----:B------:R-:W-:Y:S02]  /*4840*/  HADD2.F32 R23, -RZ, R42.H0_H0 ;  /* 0x2000002aff177230 */ /* 0x000fe40000004100 */
[--C-:B------:R-:W-:Y:S02]  /*4850*/  HADD2.F32 R29, -RZ, R52.reuse.H0_H0 ;  /* 0x20000034ff1d7230 */ /* 0x100fe40000004100 */
[----:B------:R-:W-:Y:S02]  /*4860*/  HADD2.F32 R52, -RZ, R52.H1_H1 ;  /* 0x30000034ff347230 */ /* 0x000fe40000004100 */
[----:B------:R-:W-:-:S04]  /*4870*/  FADD.FTZ R23, -R14, R23 ;  /* 0x000000170e177221 */ /* 0x000fc80000010100 */
[----:B------:R-:W-:Y:S01]  /*4880*/  FMUL.FTZ R31, R23, R8 ;  /* 0x00000008171f7220 */ /* 0x000fe20000410000 */
[----:B0-----:R-:W-:-:S09]  /*4890*/  ULEA UR5, UR6, UR5, 0x18 ;  /* 0x0000000506057291 */ /* 0x001fd2000f8ec03f */
[----:B------:R-:W-:Y:S01]  /*48a0*/  @!P0 STS.64 [UR5+0x78], R36 ;  /* 0x00007824ff008988 */ /* 0x000fe20008000a05 */
[----:B------:R-:W-:Y:S06]  /*48b0*/  BAR.SYNC.DEFER_BLOCKING 0x0 ;  /* 0x0000000000007b1d */ /* 0x000fec0000010000 */
[----:B------:R-:W0:Y:S01]  /*48c0*/  LDS.64 R20, [UR5+0x78] ;  /* 0x00007805ff147984 */ /* 0x000e220008000a00 */
[----:B------:R-:W-:Y:S02]  /*48d0*/  ULDC UR5, c[0x0][0x2bc] ;  /* 0x0000af0000057ab9 */ /* 0x000fe40000000800 */
[----:B0-----:R-:W-:Y:S01]  /*48e0*/  FMUL.FTZ R24, R21, UR5 ;  /* 0x0000000515187c20 */ /* 0x001fe20008410000 */
[----:B------:R-:W-:Y:S01]  /*48f0*/  FADD.FTZ R21, -R14, R27 ;  /* 0x0000001b0e157221 */ /* 0x000fe20000010100 */
[----:B------:R-:W-:Y:S01]  /*4900*/  FMUL.FTZ R15, R20, UR5 ;  /* 0x00000005140f7c20 */ /* 0x000fe20008410000 */
[----:B------:R-:W-:-:S02]  /*4910*/  HADD2.F32 R27, -RZ, R43.H0_H0 ;  /* 0x2000002bff1b7230 */ /* 0x000fc40000004100 */
[----:B------:R-:W-:Y:S02]  /*4920*/  HADD2.F32 R43, -RZ, R43.H1_H1 ;  /* 0x3000002bff2b7230 */ /* 0x000fe40000004100 */
[----:B------:R-:W-:Y:S01]  /*4930*/  FMUL.FTZ R26, R21, R8 ;  /* 0x00000008151a7220 */ /* 0x000fe20000410000 */
        /* <DEDUP_REMOVED lines=19> */
.L_x_776:
[----:B------:R-:W-:Y:S01]  /*4a70*/  LOP3.LUT P0, RZ, R6, 0x2, RZ, 0xc0, !PT ;  /* 0x0000000206ff7812 */ /* 0x000fe2000780c0ff */
[----:B------:R-:W-:-:S12]  /*4a80*/  BSSY B0, `(.L_x_777) ;  /* 0x0000015000007945 */ /* 0x000fd80003800000 */
[----:B------:R-:W-:Y:S05]  /*4a90*/  @!P0 BRA `(.L_x_778) ;  /* 0x00000000004c8947 */ /* 0x000fea0003800000 */
[----:B------:R-:W-:Y:S01]  /*4aa0*/  SHF.R.S32.HI R23, RZ, 0x1f, R2 ;  /* 0x0000001fff177819 */ /* 0x000fe20000011402 */
[----:B------:R-:W-:Y:S01]  /*4ab0*/  ULDC.64 UR12, c[0x0][0x288] ;  /* 0x0000a200000c7ab9 */ /* 0x000fe20000000a00 */
[----:B------:R-:W-:Y:S02]  /*4ac0*/  MOV R20, R10 ;  /* 0x0000000a00147202 */ /* 0x000fe40000000f00 */
[----:B------:R-:W-:Y:S01]  /*4ad0*/  MOV R21, R13 ;  /* 0x0000000d00157202 */ /* 0x000fe20000000f00 */
        /* <DEDUP_REMOVED lines=11> */
[----:B------:R-:W-:-:S03]  /*4b90*/  FMUL.FTZ R20, R31, R8 ;  /* 0x000000081f147220 */ /* 0x000fc60000410000 */
[----:B------:R-:W-:-:S05]  /*4ba0*/  FMUL.FTZ R21, R29, R8 ;  /* 0x000000081d157220 */ /* 0x000fca0000410000 */
[----:B------:R-:W-:-:S05]  /*4bb0*/  F2FP.F16.F32.PACK_AB R21, R20, R21 ;  /* 0x000000151415723e */ /* 0x000fca00000000ff */
[----:B------:R0:W-:Y:S02]  /*4bc0*/  STG.E desc[UR8][R22.64], R21 ;  /* 0x0000001516007986 */ /* 0x0001e4000c101908 */
.L_x_778:
[----:B------:R-:W-:Y:S05]  /*4bd0*/  BSYNC B0 ;  /* 0x0000000000007941 */ /* 0x000fea0003800000 */
.L_x_777:
[----:B------:R-:W-:Y:S01]  /*4be0*/  ISETP.NE.AND P6, PT, RZ, UR10, PT ;  /* 0x0000000aff007c0c */ /* 0x000fe2000bfc5270 */
[C---:B------:R-:W-:Y:S01]  /*4bf0*/  FADD.FTZ R33, -R14.reuse, R27 ;  /* 0x0000001b0e217221 */ /* 0x040fe20000010100 */
[----:B------:R-:W-:Y:S01]  /*4c00*/  FADD.FTZ R43, -R14, R43 ;  /* 0x0000002b0e2b7221 */ /* 0x000fe20000010100 */
[--C-:B------:R-:W-:Y:S02]  /*4c10*/  HADD2.F32 R29, -RZ, R51.reuse.H0_H0 ;  /* 0x20000033ff1d7230 */ /* 0x100fe40000004100 */
[----:B------:R-:W-:Y:S02]  /*4c20*/  HADD2.F32 R26, -RZ, R51.H1_H1 ;  /* 0x30000033ff1a7230 */ /* 0x000fe40000004100 */
[-C--:B------:R-:W-:Y:S01]  /*4c30*/  FMUL.FTZ R33, R33, R8.reuse ;  /* 0x0000000821217220 */ /* 0x080fe20000410000 */
[--C-:B------:R-:W-:Y:S02]  /*4c40*/  HADD2.F32 R27, -RZ, R40.reuse.H0_H0 ;  /* 0x20000028ff1b7230 */ /* 0x100fe40000004100 */
[----:B------:R-:W-:Y:S01]  /*4c50*/  FMUL.FTZ R28, R43, R8 ;  /* 0x000000082b1c7220 */ /* 0x000fe20000410000 */
[----:B------:R-:W-:-:S02]  /*4c60*/  HADD2.F32 R31, -RZ, R40.H1_H1 ;  /* 0x30000028ff1f7230 */ /* 0x000fc40000004100 */
[----:B------:R-:W-:Y:S05]  /*4c70*/  @!P6 BRA `(.L_x_779) ;  /* 0x000000000048e947 */ /* 0x000fea0003800000 */
        /* <DEDUP_REMOVED lines=18> */
.L_x_779:
[----:B------:R-:W-:Y:S04]  /*4da0*/  BSSY B0, `(.L_x_780) ;  /* 0x0000014000007945 */ /* 0x000fe80003800000 */
        /* <DEDUP_REMOVED lines=10> */
[----:B------:R-:W-:-:S04]  /*4e50*/  LEA R22, P0, R20, UR12, 0x1 ;  /* 0x0000000c14167c11 */ /* 0x000fc8000f8008ff */
        /* <DEDUP_REMOVED lines=8> */
.L_x_781:
[----:B------:R-:W-:Y:S05]  /*4ee0*/  BSYNC B0 ;  /* 0x0000000000007941 */ /* 0x000fea0003800000 */
.L_x_780:
[C---:B01----:R-:W-:Y:S01]  /*4ef0*/  FADD.FTZ R21, -R14.reuse, R27 ;  /* 0x0000001b0e157221 */ /* 0x043fe20000010100 */
[----:B------:R-:W-:Y:S01]  /*4f00*/  FADD.FTZ R23, -R14, R31 ;  /* 0x0000001f0e177221 */ /* 0x000fe20000010100 */
[--C-:B------:R-:W-:Y:S02]  /*4f10*/  HADD2.F32 R29, -RZ, R50.reuse.H0_H0 ;  /* 0x20000032ff1d7230 */ /* 0x100fe40000004100 */
[--C-:B------:R-:W-:Y:S02]  /*4f20*/  HADD2.F32 R27, -RZ, R41.reuse.H0_H0 ;  /* 0x20000029ff1b7230 */ /* 0x100fe40000004100 */
[-C--:B------:R-:W-:Y:S01]  /*4f30*/  FMUL.FTZ R31, R21, R8.reuse ;  /* 0x00000008151f7220 */ /* 0x080fe20000410000 */
[----:B------:R-:W-:Y:S02]  /*4f40*/  HADD2.F32 R50, -RZ, R50.H1_H1 ;  /* 0x30000032ff327230 */ /* 0x000fe40000004100 */
[----:B------:R-:W-:Y:S01]  /*4f50*/  FMUL.FTZ R26, R23, R8 ;  /* 0x00000008171a7220 */ /* 0x000fe20000410000 */
        /* <DEDUP_REMOVED lines=20> */
.L_x_782:
[----:B------:R-:W-:Y:S04]  /*50a0*/  BSSY B0, `(.L_x_783) ;  /* 0x0000014000007945 */ /* 0x000fe80003800000 */
        /* <DEDUP_REMOVED lines=19> */
.L_x_784:
[----:B------:R-:W-:Y:S05]  /*51e0*/  BSYNC B0 ;  /* 0x0000000000007941 */ /* 0x000fea0003800000 */
.L_x_783:
[C---:B------:R-:W-:Y:S01]  /*51f0*/  FADD.FTZ R33, -R14.reuse, R27 ;  /* 0x0000001b0e217221 */ /* 0x040fe20000010100 */
[----:B------:R-:W-:Y:S01]  /*5200*/  FADD.FTZ R41, -R14, R41 ;  /* 0x000000290e297221 */ /* 0x000fe20000010100 */
[--C-:B------:R-:W-:Y:S02]  /*5210*/  HADD2.F32 R29, -RZ, R49.reuse.H0_H0 ;  /* 0x20000031ff1d7230 */ /* 0x100fe40000004100 */
[----:B------:R-:W-:Y:S02]  /*5220*/  HADD2.F32 R26, -RZ, R49.H1_H1 ;  /* 0x30000031ff1a7230 */ /* 0x000fe40000004100 */
[-C--:B------:R-:W-:Y:S01]  /*5230*/  FMUL.FTZ R33, R33, R8.reuse ;  /* 0x0000000821217220 */ /* 0x080fe20000410000 */
[--C-:B------:R-:W-:Y:S02]  /*5240*/  HADD2.F32 R27, -RZ, R44.reuse.H0_H0 ;  /* 0x2000002cff1b7230 */ /* 0x100fe40000004100 */
[----:B------:R-:W-:Y:S01]  /*5250*/  FMUL.FTZ R28, R41, R8 ;  /* 0x00000008291c7220 */ /* 0x000fe20000410000 */
[----:B------:R-:W-:Y:S01]  /*5260*/  HADD2.F32 R31, -RZ, R44.H1_H1 ;  /* 0x3000002cff1f7230 */ /* 0x000fe20000004100 */
[----:B------:R-:W-:Y:S06]  /*5270*/  @!P6 BRA `(.L_x_785) ;  /* 0x000000000048e947 */ /* 0x000fec0003800000 */
        /* <DEDUP_REMOVED lines=18> */
.L_x_785:
        /* <DEDUP_REMOVED lines=20> */
.L_x_787:
[----:B------:R-:W-:Y:S05]  /*54e0*/  BSYNC B0 ;  /* 0x0000000000007941 */ /* 0x000fea0003800000 */
.L_x_786:
        /* <DEDUP_REMOVED lines=27> */
.L_x_788:
        /* <DEDUP_REMOVED lines=20> */
.L_x_790:
[----:B------:R-:W-:Y:S05]  /*57e0*/  BSYNC B0 ;  /* 0x0000000000007941 */ /* 0x000fea0003800000 */
.L_x_789:
[C---:B------:R-:W-:Y:S01]  /*57f0*/  FADD.FTZ R27, -R14.reuse, R27 ;  /* 0x0000001b0e1b7221 */ /* 0x040fe20000010100 */
[----:B------:R-:W-:Y:S01]  /*5800*/  FADD.FTZ R39, -R14, R39 ;  /* 0x000000270e277221 */ /* 0x000fe20000010100 */
[----:B------:R-:W-:Y:S02]  /*5810*/  IMAD R9, R25, UR7, R9 ;  /* 0x0000000719097c24 */ /* 0x000fe4000f8e0209 */
[--C-:B------:R-:W-:Y:S02]  /*5820*/  HADD2.F32 R29, -RZ, R47.reuse.H0_H0 ;  /* 0x2000002fff1d7230 */ /* 0x100fe40000004100 */
[-C--:B------:R-:W-:Y:S01]  /*5830*/  FMUL.FTZ R35, R27, R8.reuse ;  /* 0x000000081b237220 */ /* 0x080fe20000410000 */
[----:B------:R-:W-:Y:S02]  /*5840*/  HADD2.F32 R26, -RZ, R47.H1_H1 ;  /* 0x3000002fff1a7230 */ /* 0x000fe40000004100 */
[----:B------:R-:W-:Y:S01]  /*5850*/  FMUL.FTZ R34, R39, R8 ;  /* 0x0000000827227220 */ /* 0x000fe20000410000 */
[----:B------:R-:W-:Y:S01]  /*5860*/  HADD2.F32 R25, -RZ, R7.H0_H0 ;  /* 0x20000007ff197230 */ /* 0x000fe20000004100 */
        /* <DEDUP_REMOVED lines=19> */
.L_x_791:
        /* <DEDUP_REMOVED lines=18> */
[----:B------:R-:W-:-:S05]  /*5ac0*/  F2FP.F16.F32.PACK_AB R21, R20, R21 ;  /* 0x000000151415723e */ /* 0x000fca00000000ff */
[----:B------:R1:W-:Y:S02]  /*5ad0*/  STG.E desc[UR8][R22.64], R21 ;  /* 0x0000001516007986 */ /* 0x0003e4000c101908 */
.L_x_793:
[----:B------:R-:W-:Y:S05]  /*5ae0*/  BSYNC B0 ;  /* 0x0000000000007941 */ /* 0x000fea0003800000 */
.L_x_792:
[----:B01----:R-:W-:Y:S02]  /*5af0*/  HADD2.F32 R21, -RZ, R7.H1_H1 ;  /* 0x30000007ff157230 */ /* 0x003fe40000004100 */
[C---:B------:R-:W-:Y:S01]  /*5b00*/  FADD.FTZ R25, -R14.reuse, R25 ;  /* 0x000000190e197221 */ /* 0x040fe20000010100 */
[----:B------:R-:W-:Y:S01]  /*5b10*/  IADD3 R30, R9, 0xc0, RZ ;  /* 0x000000c0091e7810 */ /* 0x000fe20007ffe0ff */
[----:B------:R-:W-:Y:S01]  /*5b20*/  ULDC.64 UR12, c[0x0][0x290] ;  /* 0x0000a400000c7ab9 */ /* 0x000fe20000000a00 */
[--C-:B------:R-:W-:Y:S02]  /*5b30*/  HADD2.F32 R7, -RZ, R46.reuse.H0_H0 ;  /* 0x2000002eff077230 */ /* 0x100fe40000004100 */
[----:B------:R-:W-:Y:S01]  /*5b40*/  FADD.FTZ R21, -R14, R21 ;  /* 0x000000150e157221 */ /* 0x000fe20000010100 */
[----:B------:R-:W-:Y:S02]  /*5b50*/  HADD2.F32 R46, -RZ, R46.H1_H1 ;  /* 0x3000002eff2e7230 */ /* 0x000fe40000004100 */
[-C--:B------:R-:W-:Y:S01]  /*5b60*/  FMUL.FTZ R29, R25, R8.reuse ;  /* 0x00000008191d7220 */ /* 0x080fe20000410000 */
[----:B------:R-:W-:Y:S01]  /*5b70*/  SHF.R.S32.HI R31, RZ, 0x1f, R30 ;  /* 0x0000001fff1f7819 */ /* 0x000fe2000001141e */
        /* <DEDUP_REMOVED lines=20> */
.L_x_794:
[----:B------:R-:W-:Y:S01]  /*5cc0*/  ISETP.GE.U32.AND P0, PT, R30, UR12, PT ;  /* 0x0000000c1e007c0c */ /* 0x000fe2000bf06070 */
[----:B------:R-:W-:Y:S03]  /*5cd0*/  BSSY B0, `(.L_x_795) ;  /* 0x0000016000007945 */ /* 0x000fe60003800000 */
[----:B------:R-:W-:-:S04]  /*5ce0*/  ISETP.GE.AND.EX P0, PT, R31, UR13, PT, P0 ;  /* 0x0000000d1f007c0c */ /* 0x000fc8000bf06300 */
[----:B------:R-:W-:-:S13]  /*5cf0*/  ISETP.LT.U32.AND P0, PT, R0, 0x180, !P0 ;  /* 0x000001800000780c */ /* 0x000fda0004701070 */
        /* <DEDUP_REMOVED lines=8> */
[----:B------:R-:W-:Y:S02]  /*5d80*/  IADD3 R9, R21, R9, RZ ;  /* 0x0000000915097210 */ /* 0x000fe40007ffe0ff */
[----:B------:R-:W-:-:S04]  /*5d90*/  LEA R22, P0, R20, UR14, 0x1 ;  /* 0x0000000e14167c11 */ /* 0x000fc8000f8008ff */
[----:B------:R-:W-:Y:S01]  /*5da0*/  LEA.HI.X R23, R20, UR15, R9, 0x1, P0 ;  /* 0x0000000f14177c11 */ /* 0x000fe200080f0c09 */
[C-C-:B------:R-:W-:Y:S01]  /*5db0*/  FFMA.FTZ R20, R15.reuse, R29, R24.reuse ;  /* 0x0000001d0f147223 */ /* 0x140fe20000010018 */
[----:B------:R-:W-:-:S03]  /*5dc0*/  FFMA.FTZ R9, R15, R28, R24 ;  /* 0x0000001c0f097223 */ /* 0x000fc60000010018 */
[----:B------:R-:W-:Y:S01]  /*5dd0*/  FFMA.FTZ R7, R7, R16, -R20 ;  /* 0x0000001007077223 */ /* 0x000fe20000010814 */
[----:B------:R-:W-:-:S03]  /*5de0*/  FFMA.FTZ R9, R46, R17, -R9 ;  /* 0x000000112e097223 */ /* 0x000fc60000010809 */
[-C--:B------:R-:W-:Y:S01]  /*5df0*/  FMUL.FTZ R20, R7, R8.reuse ;  /* 0x0000000807147220 */ /* 0x080fe20000410000 */
[----:B------:R-:W-:-:S05]  /*5e00*/  FMUL.FTZ R7, R9, R8 ;  /* 0x0000000809077220 */ /* 0x000fca0000410000 */
[----:B------:R-:W-:-:S05]  /*5e10*/  F2FP.F16.F32.PACK_AB R7, R7, R20 ;  /* 0x000000140707723e */ /* 0x000fca00000000ff */
[----:B------:R0:W-:Y:S02]  /*5e20*/  STG.E desc[UR8][R22.64], R7 ;  /* 0x0000000716007986 */ /* 0x0001e4000c101908 */
.L_x_796:
[----:B------:R-:W-:Y:S05]  /*5e30*/  BSYNC B0 ;  /* 0x0000000000007941 */ /* 0x000fea0003800000 */
.L_x_795:
[--C-:B0-----:R-:W-:Y:S01]  /*5e40*/  HADD2.F32 R7, -RZ, R38.reuse.H0_H0 ;  /* 0x20000026ff077230 */ /* 0x101fe20000004100 */
[----:B------:R-:W-:Y:S01]  /*5e50*/  ISETP.GE.U32.AND P0, PT, R57, UR12, PT ;  /* 0x0000000c39007c0c */ /* 0x000fe2000bf06070 */
[----:B------:R-:W-:-:S03]  /*5e60*/  HADD2.F32 R9, -RZ, R38.H1_H1 ;  /* 0x30000026ff097230 */ /* 0x000fc60000004100 */
[----:B------:R-:W-:Y:S01]  /*5e70*/  ISETP.GE.AND.EX P0, PT, R75, UR13, PT, P0 ;  /* 0x0000000d4b007c0c */ /* 0x000fe2000bf06300 */
[C---:B------:R-:W-:Y:S01]  /*5e80*/  FADD.FTZ R21, -R14.reuse, R7 ;  /* 0x000000070e157221 */ /* 0x040fe20000010100 */
[----:B------:R-:W-:Y:S01]  /*5e90*/  FADD.FTZ R9, -R14, R9 ;  /* 0x000000090e097221 */ /* 0x000fe20000010100 */
[--C-:B------:R-:W-:Y:S01]  /*5ea0*/  HADD2.F32 R7, -RZ, R45.reuse.H0_H0 ;  /* 0x2000002dff077230 */ /* 0x100fe20000004100 */
[----:B------:R-:W-:Y:S01]  /*5eb0*/  ISETP.LT.U32.AND P0, PT, R0, 0x180, !P0 ;  /* 0x000001800000780c */ /* 0x000fe20004701070 */
[----:B------:R-:W-:Y:S02]  /*5ec0*/  HADD2.F32 R14, -RZ, R45.H1_H1 ;  /* 0x3000002dff0e7230 */ /* 0x000fe40000004100 */
[-C--:B------:R-:W-:Y:S01]  /*5ed0*/  FMUL.FTZ R27, R21, R8.reuse ;  /* 0x00000008151b7220 */ /* 0x080fe20000410000 */
[----:B------:R-:W-:Y:S01]  /*5ee0*/  FMUL.FTZ R28, R9, R8 ;  /* 0x00000008091c7220 */ /* 0x000fe20000410000 */
        /* <DEDUP_REMOVED lines=19> */
.L_x_797:
        /* <DEDUP_REMOVED lines=10> */
[-C--:B------:R-:W-:Y:S01]  /*60c0*/  FMUL.FTZ R7, R7, R8.reuse ;  /* 0x0000000807077220 */ /* 0x080fe20000410000 */
[----:B------:R-:W-:Y:S01]  /*60d0*/  FMUL.FTZ R12, R15, R8 ;  /* 0x000000080f0c7220 */ /* 0x000fe20000410000 */
[----:B------:R-:W-:Y:S01]  /*60e0*/  IMAD R9, R57, UR13, R18 ;  /* 0x0000000d39097c24 */ /* 0x000fe2000f8e0212 */
[----:B------:R-:W-:Y:S02]  /*60f0*/  ULDC.64 UR12, c[0x0][0x210] ;  /* 0x00008400000c7ab9 */ /* 0x000fe40000000a00 */
[----:B------:R-:W-:Y:S02]  /*6100*/  LEA R8, P0, R10, UR12, 0x1 ;  /* 0x0000000c0a087c11 */ /* 0x000fe4000f8008ff */
[----:B------:R-:W-:Y:S02]  /*6110*/  IADD3 R9, R11, R9, RZ ;  /* 0x000000090b097210 */ /* 0x000fe40007ffe0ff */
[----:B------:R-:W-:Y:S02]  /*6120*/  F2FP.F16.F32.PACK_AB R7, R12, R7 ;  /* 0x000000070c07723e */ /* 0x000fe400000000ff */
[----:B------:R-:W-:-:S05]  /*6130*/  LEA.HI.X R9, R10, UR13, R9, 0x1, P0 ;  /* 0x0000000d0a097c11 */ /* 0x000fca00080f0c09 */
[----:B------:R0:W-:Y:S02]  /*6140*/  STG.E desc[UR8][R8.64], R7 ;  /* 0x0000000708007986 */ /* 0x0001e4000c101908 */
.L_x_799:
[----:B------:R-:W-:Y:S05]  /*6150*/  BSYNC B0 ;  /* 0x0000000000007941 */ /* 0x000fea0003800000 */
.L_x_798:
[----:B------:R-:W-:Y:S02]  /*6160*/  IADD3 R5, R3, R5, RZ ;  /* 0x0000000503057210 */ /* 0x000fe40007ffe0ff */
[----:B------:R-:W-:Y:S02]  /*6170*/  IADD3 R53, R53, 0x1, RZ ;  /* 0x0000000135357810 */ /* 0x000fe40007ffe0ff */
[----:B------:R-:W-:-:S13]  /*6180*/  ISETP.GE.AND P0, PT, R5, UR4, PT ;  /* 0x0000000405007c0c */ /* 0x000fda000bf06270 */
[----:B------:R-:W-:Y:S05]  /*6190*/  @!P0 BRA `(.L_x_800) ;  /* 0xffffffa000c08947 */ /* 0x000fea000383ffff */
.L_x_749:
        /* <DEDUP_REMOVED lines=23> */
.L_x_802:
[----:B------:R-:W-:Y:S05]  /*6310*/  BSYNC B0 ;  /* 0x0000000000007941 */ /* 0x000fea0003800000 */
.L_x_801:
[----:B------:R-:W-:Y:S05]  /*6320*/  @P0 EXIT ;  /* 0x000000000000094d */ /* 0x000fea0003800000 */
[----:B------:R-:W-:Y:S05]  /*6330*/  @P2 BRA `(.L_x_803) ;  /* 0x0000000000202947 */ /* 0x000fea0003800000 */
[----:B------:R-:W-:-:S05]  /*6340*/  IMAD R4, R6, R7, RZ ;  /* 0x0000000706047224 */ /* 0x000fca00078e02ff */
[----:B------:R-:W-:-:S13]  /*6350*/  ISETP.NE.AND P0, PT, R4, -0x1, PT ;  /* 0xffffffff0400780c */ /* 0x000fda0003f05270 */
[----:B------:R-:W-:Y:S05]  /*6360*/  @!P0 BRA `(.L_x_803) ;  /* 0x0000000000148947 */ /* 0x000fea0003800000 */
.L_x_804:
[----:B0-----:R-:W2:Y:S04]  /*6370*/  LDG.E.STRONG.GPU R5, desc[UR8][R2.64] ;  /* 0x0000000802057981 */ /* 0x001ea8000c1ef900 */
[----:B--2---:R-:W-:Y:S01]  /*6380*/  CCTL.IVALL ;  /* 0x00000000ff00798f */ /* 0x004fe20002000000 */
[----:B------:R-:W-:Y:S05]  /*6390*/  YIELD ;  /* 0x0000000000007946 */ /* 0x000fea0003800000 */
[----:B------:R-:W-:-:S13]  /*63a0*/  ISETP.NE.AND P0, PT, R5, R4, PT ;  /* 0x000000040500720c */ /* 0x000fda0003f05270 */
[----:B------:R-:W-:Y:S05]  /*63b0*/  @P0 BRA `(.L_x_804) ;  /* 0xfffffffc00ec0947 */ /* 0x000fea000383ffff */
.L_x_803:
        /* <DEDUP_REMOVED lines=14> */
[----:B------:R-:W-:Y:S01]  /*64a0*/  MOV R7, R4 ;  /* 0x0000000400077202 */ /* 0x000fe20000000f00 */
[----:B------:R-:W-:Y:S01]  /*64b0*/  ULDC.64 UR4, c[0x0][0x268] ;  /* 0x00009a0000047ab9 */ /* 0x000fe20000000a00 */
[----:B------:R-:W-:Y:S02]  /*64c0*/  IADD3 R5, R3, R5, RZ ;  /* 0x0000000503057210 */ /* 0x000fe40007ffe0ff */
[----:B------:R-:W-:Y:S02]  /*64d0*/  SHF.L.U64.HI R23, R22, 0x2, R23 ;  /* 0x0000000216177819 */ /* 0x000fe40000010217 */
[----:B------:R-:W-:Y:S01]  /*64e0*/  LEA.HI R2, P0, R5, R2, RZ, 0x1 ;  /* 0x0000000205027211 */ /* 0x000fe200078108ff */
[----:B------:R-:W1:Y:S01]  /*64f0*/  LDC.64 R16, c[0x0][0x220] ;  /* 0x00008800ff107b82 */ /* 0x000e620000000a00 */
[----:B------:R-:W-:-:S02]  /*6500*/  SHF.L.U64.HI R31, R25, 0x2, R24 ;  /* 0x00000002191f7819 */ /* 0x000fc40000010218 */
[----:B------:R-:W-:-:S04]  /*6510*/  IADD3.X R5, RZ, R5, RZ, P0, !PT ;  /* 0x00000005ff057210 */ /* 0x000fc800007fe4ff */
[--C-:B------:R-:W-:Y:S02]  /*6520*/  SHF.R.S64 R27, R2, 0x1, R5.reuse ;  /* 0x00000001021b7819 */ /* 0x100fe40000001005 */
[----:B------:R-:W-:-:S04]  /*6530*/  SHF.R.S32.HI R2, RZ, 0x1, R5 ;  /* 0x00000001ff027819 */ /* 0x000fc80000011405 */
[----:B------:R-:W-:-:S07]  /*6540*/  SHF.L.U64.HI R29, R27, 0x2, R2 ;  /* 0x000000021b1d7819 */ /* 0x000fce0000010202 */
.L_x_805:
[----:B------:R-:W-:-:S04]  /*6550*/  LEA R6, P0, R0, UR4, 0x2 ;  /* 0x0000000400067c11 */ /* 0x000fc8000f8010ff */
[----:B------:R-:W-:Y:S02]  /*6560*/  LEA.HI.X R7, R0, UR5, R7, 0x2, P0 ;  /* 0x0000000500077c11 */ /* 0x000fe400080f1407 */
[-C--:B------:R-:W-:Y:S02]  /*6570*/  LEA R8, P0, R25, R6.reuse, 0x2 ;  /* 0x0000000619087211 */ /* 0x080fe400078010ff */
[-C--:B------:R-:W-:Y:S01]  /*6580*/  LEA R12, P1, R22, R6.reuse, 0x2 ;  /* 0x00000006160c7211 */ /* 0x080fe200078210ff */
[----:B--2---:R2:W3:Y:S01]  /*6590*/  LDG.E R18, desc[UR8][R6.64] ;  /* 0x0000000806127981 */ /* 0x0044e2000c1e1900 */
        /* <DEDUP_REMOVED lines=9> */
[----:B0-----:R-:W-:-:S04]  /*6630*/  IMAD.WIDE R2, R5, 0x4, R14 ;  /* 0x0000000405027825 */ /* 0x001fc800078e020e */
[----:B-1----:R-:W-:Y:S01]  /*6640*/  IMAD.WIDE R4, R5, 0x4, R16 ;  /* 0x0000000405047825 */ /* 0x002fe200078e0210 */
[----:B------:R-:W-:Y:S02]  /*6650*/  ISETP.GT.U32.AND P0, PT, R25, R0, PT ;  /* 0x000000001900720c */ /* 0x000fe40003f04070 */
[----:B--2---:R-:W-:-:S04]  /*6660*/  SHF.R.S32.HI R7, RZ, 0x1f, R0 ;  /* 0x0000001fff077819 */ /* 0x004fc80000011400 */
[----:B------:R-:W-:Y:S01]  /*6670*/  ISETP.GT.AND.EX P0, PT, R24, R7, PT, P0 ;  /* 0x000000071800720c */ /* 0x000fe20003f04300 */
[----:B---3--:R2:W-:Y:S04]  /*6680*/  STG.E.64 desc[UR8][R2.64], R18 ;  /* 0x0000001202007986 */ /* 0x0085e8000c101b08 */
[----:B----4-:R2:W-:Y:S08]  /*6690*/  STG.E.64 desc[UR8][R4.64], R20 ;  /* 0x0000001404007986 */ /* 0x0105f0000c101b08 */
[----:B------:R-:W-:Y:S05]  /*66a0*/  @P0 BRA `(.L_x_805) ;  /* 0xfffffffc00a80947 */ /* 0x000fea000383ffff */
[----:B------:R-:W-:Y:S05]  /*66b0*/  EXIT ;  /* 0x000000000000794d */ /* 0x000fea0003800000 */
.L_x_806:
        /* <DEDUP_REMOVED lines=12> */
.L_x_3256:


//--------------------- .text._Z35group_norm_nhwc_bwd_one_pass_kernelI11Fp16IOFp32WLi512ELi24ELi384EEv26Group_norm_nhwc_bwd_params --------------------------
	.section	.text._Z35group_norm_nhwc_bwd_one_pass_kernelI11Fp16IOFp32WLi512ELi24ELi384EEv26Group_norm_nhwc_bwd_params,"ax",@progbits
	.align	128
        .global         _Z35group_norm_nhwc_bwd_one_pass_kernelI11Fp16IOFp32WLi512ELi24ELi384EEv26Group_norm_nhwc_bwd_params
        .type           _Z35group_norm_nhwc_bwd_one_pass_kernelI11Fp16IOFp32WLi512ELi24ELi384EEv26Group_norm_nhwc_bwd_params,@function
        .size           _Z35group_norm_nhwc_bwd_one_pass_kernelI11Fp16IOFp32WLi512ELi24ELi384EEv26Group_norm_nhwc_bwd_params,(.L_x_3257 - _Z35group_norm_nhwc_bwd_one_pass_kernelI11Fp16IOFp32WLi512ELi24ELi384EEv26Group_norm_nhwc_bwd_params)
        .other          _Z35group_norm_nhwc_bwd_one_pass_kernelI11Fp16IOFp32WLi512ELi24ELi384EEv26Group_norm_nhwc_bwd_params,@"STO_CUDA_ENTRY STV_DEFAULT"
_Z35group_norm_nhwc_bwd_one_pass_kernelI11Fp16IOFp32WLi512ELi24ELi384EEv26Group_norm_nhwc_bwd_params:
.text._Z35group_norm_nhwc_bwd_one_pass_kernelI11Fp16IOFp32WLi512ELi24ELi384EEv26Group_norm_nhwc_bwd_params:
        /* <DEDUP_REMOVED lines=116> */
.L_x_890:
        /* <DEDUP_REMOVED lines=17> */
[----:B---3--:R-:W3:Y:S02]  /*0850*/  MUFU.RCP R16, R16 ;  /* 0x0000001000107308 */ /* 0x008ee40000001000 */
[----:B---3--:R-:W-:-:S06]  /*0860*/  IADD3 R36, R16, 0xffffffe, RZ ;  /* 0x0ffffffe10247810 */ /* 0x008fcc0007ffe0ff */
        /* <DEDUP_REMOVED lines=24> */
[----:B------:R-:W-:Y:S02]  /*09f0*/  ISETP.NE.AND P0, PT, R43, RZ, PT ;  /* 0x000000ff2b00720c */ /* 0x000fe40003f05270 */
[----:B------:R-:W3:Y:S02]  /*0a00*/  @P3 LDC.64 R42, c[0x0][0x288] ;  /* 0x0000a200ff2a3b82 */ /* 0x000ee40000000a00 */
        /* <DEDUP_REMOVED lines=9> */
[----:B------:R-:W0:Y:S01]  /*0aa0*/  @P2 LDC.64 R38, c[0x0][0x288] ;  /* 0x0000a200ff262b82 */ /* 0x000e220000000a00 */
[----:B------:R-:W-:Y:S01]  /*0ab0*/  IMAD.WIDE.U32 R118, R37, UR12, R118 ;  /* 0x0000000c25767c25 */ /* 0x000fe2000f8e0076 */
[----:B------:R-:W-:-:S04]  /*0ac0*/  ULDC.64 UR12, c[0x0][0x290] ;  /* 0x0000a400000c7ab9 */ /* 0x000fc80000000a00 */
[----:B------:R-:W-:Y:S02]  /*0ad0*/  IADD3 R121, R119, R121, RZ ;  /* 0x0000007977797210 */ /* 0x000fe40007ffe0ff */
        /* <DEDUP_REMOVED lines=96> */
[----:B------:R-:W2:Y:S01]  /*10e0*/  @P1 LDC.64 R44, c[0x0][0x230] ;  /* 0x00008c00ff2c1b82 */ /* 0x000ea20000000a00 */
        /* <DEDUP_REMOVED lines=40> */
[----:B------:R-:W-:Y:S02]  /*1370*/  @P4 IMAD R39, R80, R39, R16 ;  /* 0x0000002750274224 */ /* 0x000fe400078e0210 */
[----:B---3--:R-:W-:-:S03]  /*1380*/  @P3 IMAD R16, R21, R42, RZ ;  /* 0x0000002a15103224 */ /* 0x008fc600078e02ff */
[----:B------:R-:W-:Y:S01]  /*1390*/  @P4 IADD3 R37, R37, R39, RZ ;  /* 0x0000002725254210 */ /* 0x000fe20007ffe0ff */
[----:B------:R-:W-:Y:S01]  /*13a0*/  @P3 IMAD R43, R79, R43, R16 ;  /* 0x0000002b4f2b3224 */ /* 0x000fe200078e0210 */
[C---:B------:R-:W-:Y:S02]  /*13b0*/  @P4 SHF.L.U32 R39, R36.reuse, 0x1, RZ ;  /* 0x0000000124274819 */ /* 0x040fe400000006ff */
[----:B------:R-:W-:Y:S02]  /*13c0*/  @P4 SHF.L.U64.HI R36, R36, 0x1, R37 ;  /* 0x0000000124244819 */ /* 0x000fe40000010225 */
[----:B------:R-:W-:Y:S02]  /*13d0*/  @P4 IADD3 R52, P0, R39, R52, RZ ;  /* 0x0000003427344210 */ /* 0x000fe40007f1e0ff */
[----:B------:R-:W-:Y:S02]  /*13e0*/  @P3 MOV R37, R121 ;  /* 0x0000007900253202 */ /* 0x000fe40000000f00 */
[----:B------:R-:W-:-:S02]  /*13f0*/  @P4 IADD3.X R53, R36, R53, RZ, P0, !PT ;  /* 0x0000003524354210 */ /* 0x000fc400007fe4ff */
[----:B------:R-:W-:-:S04]  /*1400*/  @P4 IADD3 R38, P0, R39, R40, RZ ;  /* 0x0000002827264210 */ /* 0x000fc80007f1e0ff */
[----:B------:R-:W-:Y:S02]  /*1410*/  @P4 IADD3.X R39, R36, R41, RZ, P0, !PT ;  /* 0x0000002924274210 */ /* 0x000fe400007fe4ff */
[----:B------:R-:W-:Y:S01]  /*1420*/  @P3 MOV R36, R118 ;  /* 0x0000007600243202 */ /* 0x000fe20000000f00 */
[----:B------:R-:W0:Y:S04]  /*1430*/  @P3 LDC.64 R40, c[0x0][0x230] ;  /* 0x00008c00ff283b82 */ /* 0x000e280000000a00 */
[----:B------:R-:W-:-:S05]  /*1440*/  @P3 IMAD.WIDE.U32 R36, R79, R42, R36 ;  /* 0x0000002a4f243225 */ /* 0x000fca00078e0024 */
[----:B------:R-:W-:Y:S02]  /*1450*/  @P3 IADD3 R37, R37, R43, RZ ;  /* 0x0000002b25253210 */ /* 0x000fe40007ffe0ff */
[----:B------:R-:W1:Y:S01]  /*1460*/  @P3 LDC.64 R42, c[0x0][0x228] ;  /* 0x00008a00ff2a3b82 */ /* 0x000e620000000a00 */
[C---:B------:R-:W-:Y:S02]  /*1470*/  @P3 SHF.L.U32 R51, R36.reuse, 0x1, RZ ;  /* 0x0000000124333819 */ /* 0x040fe400000006ff */
[----:B------:R-:W-:Y:S02]  /*1480*/  @P3 SHF.L.U64.HI R36, R36, 0x1, R37 ;  /* 0x0000000124243819 */ /* 0x000fe40000010225 */
[----:B------:R-:W-:Y:S02]  /*1490*/  @P2 MOV R37, R121 ;  /* 0x0000007900252202 */ /* 0x000fe40000000f00 */
[----:B0-----:R-:W-:-:S04]  /*14a0*/  @P3 IADD3 R40, P0, R51, R40, RZ ;  /* 0x0000002833283210 */ /* 0x001fc80007f1e0ff */
[----:B------:R-:W-:Y:S02]  /*14b0*/  @P3 IADD3.X R41, R36, R41, RZ, P0, !PT ;  /* 0x0000002924293210 */ /* 0x000fe400007fe4ff */
[----:B-1----:R-:W-:-:S04]  /*14c0*/  @P3 IADD3 R50, P0, R51, R42, RZ ;  /* 0x0000002a33323210 */ /* 0x002fc80007f1e0ff */
        /* <DEDUP_REMOVED lines=24> */
[----:B--2---:R-:W-:-:S04]  /*1650*/  @P1 IADD3 R44, P0, R37, R44, RZ ;  /* 0x0000002c252c1210 */ /* 0x004fc80007f1e0ff */
        /* <DEDUP_REMOVED lines=29> */
[----:B------:R0:W5:Y:S01]  /*1830*/  @P0 LDG.E R26, desc[UR8][R110.64] ;  /* 0x000000086e1a0981 */ /* 0x000162000c1e1900 */
[----:B------:R-:W-:Y:S02]  /*1840*/  SHF.R.S32.HI R18, RZ, 0x1f, R16 ;  /* 0x0000001fff127819 */ /* 0x000fe40000011410 */
[----:B------:R-:W-:-:S04]  /*1850*/  ISETP.GE.U32.AND P0, PT, R16, UR12, PT ;  /* 0x0000000c10007c0c */ /* 0x000fc8000bf06070 */
[----:B------:R-:W-:-:S04]  /*1860*/  ISETP.GE.AND.EX P0, PT, R18, UR13, PT, P0 ;  /* 0x0000000d12007c0c */ /* 0x000fc8000bf06300 */
[----:B------:R-:W-:-:S13]  /*1870*/  ISETP.LT.U32.AND P0, PT, R90, 0x180, !P0 ;  /* 0x000001805a00780c */ /* 0x000fda0004701070 */
[----:B------:R-:W2:Y:S01]  /*1880*/  @P0 LDC.64 R36, c[0x0][0x288] ;  /* 0x0000a200ff240b82 */ /* 0x000ea20000000a00 */
[----:B-1----:R-:W-:Y:S02]  /*1890*/  @P0 MOV R108, R118 ;  /* 0x00000076006c0202 */ /* 0x002fe40000000f00 */
[----:B------:R-:W-:-:S05]  /*18a0*/  @P0 MOV R109, R121 ;  /* 0x00000079006d0202 */ /* 0x000fca0000000f00 */
[----:B------:R-:W1:Y:S01]  /*18b0*/  @P0 LDC.64 R106, c[0x0][0x230] ;  /* 0x00008c00ff6a0b82 */ /* 0x000e620000000a00 */
[-C--:B--2---:R-:W-:Y:S02]  /*18c0*/  @P0 IMAD R16, R31, R36.reuse, RZ ;  /* 0x000000241f100224 */ /* 0x084fe400078e02ff */
[----:B------:R-:W-:-:S04]  /*18d0*/  @P0 IMAD.WIDE.U32 R108, R75, R36, R108 ;  /* 0x000000244b6c0225 */ /* 0x000fc800078e006c */
[----:B------:R-:W-:-:S05]  /*18e0*/  @P0 IMAD R37, R75, R37, R16 ;  /* 0x000000254b250224 */ /* 0x000fca00078e0210 */
[----:B------:R-:W-:Y:S02]  /*18f0*/  @P0 IADD3 R109, R109, R37, RZ ;  /* 0x000000256d6d0210 */ /* 0x000fe40007ffe0ff */
[C---:B------:R-:W-:Y:S02]  /*1900*/  @P0 SHF.L.U32 R37, R108.reuse, 0x1, RZ ;  /* 0x000000016c250819 */ /* 0x040fe400000006ff */
[----:B------:R-:W-:Y:S02]  /*1910*/  @P0 SHF.L.U64.HI R16, R108, 0x1, R109 ;  /* 0x000000016c100819 */ /* 0x000fe4000001026d */
[----:B------:R-:W2:Y:S01]  /*1920*/  @P0 LDC.64 R108, c[0x0][0x228] ;  /* 0x00008a00ff6c0b82 */ /* 0x000ea20000000a00 */
[----:B-1----:R-:W-:-:S04]  /*1930*/  @P0 IADD3 R106, P6, R37, R106, RZ ;  /* 0x0000006a256a0210 */ /* 0x002fc80007fde0ff */
[----:B------:R-:W-:Y:S02]  /*1940*/  @P0 IADD3.X R107, R16, R107, RZ, P6, !PT ;  /* 0x0000006b106b0210 */ /* 0x000fe400037fe4ff */
[----:B------:R-:W-:-:S03]  /*1950*/  IADD3 R18, R22, 0x1c0, RZ ;  /* 0x000001c016127810 */ /* 0x000fc60007ffe0ff */
[----:B------:R1:W5:Y:S01]  /*1960*/  @P0 LDG.E R30, desc[UR8][R106.64] ;  /* 0x000000086a1e0981 */ /* 0x000362000c1e1900 */
[----:B------:R-:W-:Y:S02]  /*1970*/  SHF.R.S32.HI R20, RZ, 0x1f, R18 ;  /* 0x0000001fff147819 */ /* 0x000fe40000011412 */
[----:B--2---:R-:W-:-:S04]  /*1980*/  @P0 IADD3 R108, P6, R37, R108, RZ ;  /* 0x0000006c256c0210 */ /* 0x004fc80007fde0ff */
[----:B------:R-:W-:Y:S02]  /*1990*/  @P0 IADD3.X R109, R16, R109, RZ, P6, !PT ;  /* 0x0000006d106d0210 */ /* 0x000fe400037fe4ff */
[----:B------:R-:W-:-:S06]  /*19a0*/  MOV R16, RZ ;  /* 0x000000ff00107202 */ /* 0x000fcc0000000f00 */
[----:B------:R2:W5:Y:S01]  /*19b0*/  @P0 LDG.E R16, desc[UR8][R108.64] ;  /* 0x000000086c100981 */ /* 0x000562000c1e1900 */
[----:B------:R-:W-:-:S04]  /*19c0*/  ISETP.GE.U32.AND P0, PT, R18, UR12, PT ;  /* 0x0000000c12007c0c */ /* 0x000fc8000bf06070 */
[----:B------:R-:W-:-:S04]  /*19d0*/  ISETP.GE.AND.EX P0, PT, R20, UR13, PT, P0 ;  /* 0x0000000d14007c0c */ /* 0x000fc8000bf06300 */
[----:B------:R-:W-:-:S13]  /*19e0*/  ISETP.LT.U32.AND P0, PT, R90, 0x180, !P0 ;  /* 0x000001805a00780c */ /* 0x000fda0004701070 */
[----:B------:R-:W3:Y:S08]  /*19f0*/  @P0 LDC.64 R36, c[0x0][0x288] ;  /* 0x0000a200ff240b82 */ /* 0x000ef00000000a00 */
[----:B0-----:R-:W0:Y:S01]  /*1a00*/  @P0 LDC.64 R110, c[0x0][0x230] ;  /* 0x00008c00ff6e0b82 */ /* 0x001e220000000a00 */
[----:B-1----:R-:W-:Y:S02]  /*1a10*/  @P0 MOV R106, R118 ;  /* 0x00000076006a0202 */ /* 0x002fe40000000f00 */
[----:B------:R-:W-:-:S05]  /*1a20*/  @P0 MOV R107, R121 ;  /* 0x00000079006b0202 */ /* 0x000fca0000000f00 */
[----:B--2---:R-:W1:Y:S01]  /*1a30*/  @P0 LDC.64 R108, c[0x0][0x228] ;  /* 0x00008a00ff6c0b82 */ /* 0x004e620000000a00 */
[-C--:B---3--:R-:W-:Y:S02]  /*1a40*/  @P0 IMAD R18, R33, R36.reuse, RZ ;  /* 0x0000002421120224 */ /* 0x088fe400078e02ff */
[----:B------:R-:W-:-:S04]  /*1a50*/  @P0 IMAD.WIDE.U32 R106, R74, R36, R106 ;  /* 0x000000244a6a0225 */ /* 0x000fc800078e006a */
[----:B------:R-:W-:-:S05]  /*1a60*/  @P0 IMAD R37, R74, R37, R18 ;  /* 0x000000254a250224 */ /* 0x000fca00078e0212 */
[----:B------:R-:W-:Y:S02]  /*1a70*/  @P0 IADD3 R107, R107, R37, RZ ;  /* 0x000000256b6b0210 */ /* 0x000fe40007ffe0ff */
[C---:B------:R-:W-:Y:S02]  /*1a80*/  @P0 SHF.L.U32 R37, R106.reuse, 0x1, RZ ;  /* 0x000000016a250819 */ /* 0x040fe400000006ff */
[----:B------:R-:W-:Y:S02]  /*1a90*/  @P0 SHF.L.U64.HI R106, R106, 0x1, R107 ;  /* 0x000000016a6a0819 */ /* 0x000fe4000001026b */
[----:B0-----:R-:W-:-:S04]  /*1aa0*/  @P0 IADD3 R110, P6, R37, R110, RZ ;  /* 0x0000006e256e0210 */ /* 0x001fc80007fde0ff */
[C---:B------:R-:W-:Y:S02]  /*1ab0*/  @P0 IADD3.X R111, R106.reuse, R111, RZ, P6, !PT ;  /* 0x0000006f6a6f0210 */ /* 0x040fe400037fe4ff */
[----:B-1----:R-:W-:Y:S02]  /*1ac0*/  @P0 IADD3 R108, P6, R37, R108, RZ ;  /* 0x0000006c256c0210 */ /* 0x002fe40007fde0ff */
        /* <DEDUP_REMOVED lines=28> */
[----:B------:R-:W-:Y:S02]  /*1c90*/  MOV R22, RZ ;  /* 0x000000ff00167202 */ /* 0x000fe40000000f00 */
[----:B------:R-:W-:-:S04]  /*1ca0*/  MOV R24, RZ ;  /* 0x000000ff00187202 */ /* 0x000fc80000000f00 */
[----:B------:R-:W5:Y:S04]  /*1cb0*/  @P0 LDG.E R22, desc[UR8][R106.64] ;  /* 0x000000086a160981 */ /* 0x000f68000c1e1900 */
[----:B------:R0:W5:Y:S01]  /*1cc0*/  @P0 LDG.E R24, desc[UR8][R108.64] ;  /* 0x000000086c180981 */ /* 0x000162000c1e1900 */
[----:B------:R-:W-:Y:S02]  /*1cd0*/  CS2R R114, SRZ ;  /* 0x0000000000727805 */ /* 0x000fe4000001ff00 */
[----:B------:R-:W-:-:S04]  /*1ce0*/  MOV R113, RZ ;  /* 0x000000ff00717202 */ /* 0x000fc80000000f00 */
[----:B------:R-:W5:Y:S04]  /*1cf0*/  @P5 LDG.E R114, desc[UR8][R122.64] ;  /* 0x000000087a725981 */ /* 0x000f68000c1e1900 */
[----:B------:R1:W5:Y:S01]  /*1d00*/  @P5 LDG.E R113, desc[UR8][R104.64] ;  /* 0x0000000868715981 */ /* 0x000362000c1e1900 */
[----:B------:R-:W-:Y:S02]  /*1d10*/  ISETP.NE.AND P5, PT, R112, RZ, PT ;  /* 0x000000ff7000720c */ /* 0x000fe40003fa5270 */
[----:B------:R-:W-:Y:S02]  /*1d20*/  MOV R112, RZ ;  /* 0x000000ff00707202 */ /* 0x000fe40000000f00 */
[----:B------:R-:W-:Y:S02]  /*1d30*/  MOV R116, 0x3f800000 ;  /* 0x3f80000000747802 */ /* 0x000fe40000000f00 */
[----:B0-----:R-:W-:-:S07]  /*1d40*/  CS2R R108, SRZ ;  /* 0x00000000006c7805 */ /* 0x001fce000001ff00 */
[----:B------:R0:W5:Y:S04]  /*1d50*/  @P5 LDG.E R115, desc[UR8][R102.64] ;  /* 0x0000000866735981 */ /* 0x000168000c1e1900 */
[----:B------:R3:W5:Y:S01]  /*1d60*/  @P5 LDG.E R112, desc[UR8][R100.64] ;  /* 0x0000000864705981 */ /* 0x000762000c1e1900 */
[----:B------:R-:W-:-:S13]  /*1d70*/  ISETP.NE.AND P5, PT, R127, RZ, PT ;  /* 0x000000ff7f00720c */ /* 0x000fda0003fa5270 */
[----:B------:R4:W5:Y:S01]  /*1d80*/  @P5 LDG.E R109, desc[UR8][R96.64] ;  /* 0x00000008606d5981 */ /* 0x000962000c1e1900 */
[----:B------:R-:W-:Y:S02]  /*1d90*/  CS2R R106, SRZ ;  /* 0x00000000006a7805 */ /* 0x000fe4000001ff00 */
[----:B-1----:R-:W-:Y:S02]  /*1da0*/  CS2R R104, SRZ ;  /* 0x0000000000687805 */ /* 0x002fe4000001ff00 */
[----:B------:R-:W-:Y:S02]  /*1db0*/  LOP3.LUT P6, RZ, R92, 0x2, RZ, 0xc0, !PT ;  /* 0x000000025cff7812 */ /* 0x000fe400078cc0ff */
[----:B0-----:R-:W-:Y:S02]  /*1dc0*/  CS2R R102, SRZ ;  /* 0x0000000000667805 */ /* 0x001fe4000001ff00 */
[----:B---3--:R-:W-:Y:S02]  /*1dd0*/  CS2R R100, SRZ ;  /* 0x0000000000647805 */ /* 0x008fe4000001ff00 */
[----:B----4-:R-:W-:-:S07]  /*1de0*/  CS2R R96, SRZ ;  /* 0x0000000000607805 */ /* 0x010fce000001ff00 */
[----:B------:R-:W5:Y:S04]  /*1df0*/  @P6 LDG.E R102, desc[UR8][R60.64] ;  /* 0x000000083c666981 */ /* 0x000f68000c1e1900 */
[----:B------:R-:W5:Y:S04]  /*1e00*/  @P6 LDG.E R101, desc[UR8][R58.64] ;  /* 0x000000083a656981 */ /* 0x000f68000c1e1900 */
[----:B------:R-:W5:Y:S01]  /*1e10*/  @P3 LDG.E R96, desc[UR8][R50.64] ;  /* 0x0000000832603981 */ /* 0x000f62000c1e1900 */
[----:B------:R-:W-:Y:S03]  /*1e20*/  BSSY B0, `(.L_x_808) ;  /* 0x000002d000007945 */ /* 0x000fe60003800000 */
[----:B------:R-:W5:Y:S01]  /*1e30*/  @P4 LDG.E R97, desc[UR8][R38.64] ;  /* 0x0000000826614981 */ /* 0x000f62000c1e1900 */
[----:B--2---:R-:W-:-:S05]  /*1e40*/  FFMA.FTZ R110, -R36, R36, R37 ;  /* 0x00000024246e7223 */ /* 0x004fca0000010125 */
[----:B------:R-:W-:-:S13]  /*1e50*/  FSETP.GTU.FTZ.AND P0, PT, R110, RZ, PT ;  /* 0x000000ff6e00720b */ /* 0x000fda0003f1c000 */
[----:B------:R-:W0:Y:S02]  /*1e60*/  @P0 LDC R111, c[0x0][0x250] ;  /* 0x00009400ff6f0b82 */ /* 0x000e240000000800 */
[----:B0-----:R-:W-:-:S04]  /*1e70*/  @P0 FADD.FTZ R111, R110, R111 ;  /* 0x0000006f6e6f0221 */ /* 0x001fc80000010000 */
[----:B------:R0:W1:Y:S02]  /*1e80*/  @P0 MUFU.RSQ R116, R111 ;  /* 0x0000006f00740308 */ /* 0x0000640000001400 */
[----:B0-----:R-:W-:-:S06]  /*1e90*/  CS2R R110, SRZ ;  /* 0x00000000006e7805 */ /* 0x001fcc000001ff00 */
[----:B------:R0:W5:Y:S01]  /*1ea0*/  @P5 LDG.E R110, desc[UR8][R98.64] ;  /* 0x00000008626e5981 */ /* 0x000162000c1e1900 */
[----:B------:R-:W-:-:S13]  /*1eb0*/  ISETP.NE.AND P5, PT, R126, RZ, PT ;  /* 0x000000ff7e00720c */ /* 0x000fda0003fa5270 */
[----:B------:R2:W5:Y:S04]  /*1ec0*/  @P5 LDG.E R111, desc[UR8][R94.64] ;  /* 0x000000085e6f5981 */ /* 0x000568000c1e1900 */
[----:B------:R-:W5:Y:S01]  /*1ed0*/  @P5 LDG.E R108, desc[UR8][R70.64] ;  /* 0x00000008466c5981 */ /* 0x000f62000c1e1900 */
[----:B------:R-:W-:Y:S02]  /*1ee0*/  ISETP.NE.AND P5, PT, R117, RZ, PT ;  /* 0x000000ff7500720c */ /* 0x000fe40003fa5270 */
[----:B0-----:R-:W-:Y:S02]  /*1ef0*/  CS2R R98, SRZ ;  /* 0x0000000000627805 */ /* 0x001fe4000001ff00 */
[----:B------:R-:W-:Y:S02]  /*1f00*/  MOV R37, RZ ;  /* 0x000000ff00257202 */ /* 0x000fe40000000f00 */
[----:B--2---:R-:W-:-:S02]  /*1f10*/  CS2R R94, SRZ ;  /* 0x00000000005e7805 */ /* 0x004fc4000001ff00 */
[----:B------:R-:W5:Y:S04]  /*1f20*/  @P4 LDG.E R98, desc[UR8][R52.64] ;  /* 0x0000000834624981 */ /* 0x000f68000c1e1900 */
[----:B------:R-:W5:Y:S04]  /*1f30*/  @P2 LDG.E R94, desc[UR8][R48.64] ;  /* 0x00000008305e2981 */ /* 0x000f68000c1e1900 */
[----:B------:R-:W5:Y:S04]  /*1f40*/  @P5 LDG.E R106, desc[UR8][R68.64] ;  /* 0x00000008446a5981 */ /* 0x000f68000c1e1900 */
[----:B------:R-:W5:Y:S01]  /*1f50*/  @P5 LDG.E R105, desc[UR8][R66.64] ;  /* 0x0000000842695981 */ /* 0x000f62000c1e1900 */
[----:B------:R-:W-:-:S02]  /*1f60*/  ISETP.NE.AND P5, PT, R93, RZ, PT ;  /* 0x000000ff5d00720c */ /* 0x000fc40003fa5270 */
[----:B------:R-:W-:Y:S01]  /*1f70*/  MOV R93, RZ ;  /* 0x000000ff005d7202 */ /* 0x000fe20000000f00 */
[----:B------:R-:W5:Y:S04]  /*1f80*/  @P1 LDG.E R95, desc[UR8][R44.64] ;  /* 0x000000082c5f1981 */ /* 0x000f68000c1e1900 */
[----:B------:R-:W5:Y:S04]  /*1f90*/  @P1 LDG.E R37, desc[UR8][R42.64] ;  /* 0x000000082a251981 */ /* 0x000f68000c1e1900 */
[----:B------:R-:W5:Y:S04]  /*1fa0*/  @P2 LDG.E R93, desc[UR8][R46.64] ;  /* 0x000000082e5d2981 */ /* 0x000f68000c1e1900 */
[----:B------:R-:W5:Y:S04]  /*1fb0*/  @P5 LDG.E R103, desc[UR8][R56.64] ;  /* 0x0000000838675981 */ /* 0x000f68000c1e1900 */
[----:B------:R-:W5:Y:S01]  /*1fc0*/  @P5 LDG.E R100, desc[UR8][R54.64] ;  /* 0x0000000836645981 */ /* 0x000f62000c1e1900 */
[----:B------:R-:W-:-:S02]  /*1fd0*/  LOP3.LUT P0, RZ, R92, 0x4, RZ, 0xc0, !PT ;  /* 0x000000045cff7812 */ /* 0x000fc4000780c0ff */
[----:B------:R-:W-:Y:S01]  /*1fe0*/  CS2R R38, SRZ ;  /* 0x0000000000267805 */ /* 0x000fe2000001ff00 */
        /* <DEDUP_REMOVED lines=16> */
.L_x_809:
[----:B------:R-:W-:Y:S05]  /*20f0*/  BSYNC B0 ;  /* 0x0000000000007941 */ /* 0x000fea0003800000 */
.L_x_808:
        /* <DEDUP_REMOVED lines=12> */
[--C-:B------:R-:W-:Y:S02]  /*21c0*/  HADD2.F32 R59, -RZ, R112.reuse.H0_H0 ;  /* 0x20000070ff3b7230 */ /* 0x100fe40000004100 */
[-C--:B------:R-:W-:Y:S01]  /*21d0*/  FMUL.FTZ R43, R43, R116.reuse ;  /* 0x000000742b2b7220 */ /* 0x080fe20000410000 */
[----:B------:R-:W-:Y:S02]  /*21e0*/  HADD2.F32 R56, -RZ, R112.H1_H1 ;  /* 0x30000070ff387230 */ /* 0x000fe40000004100 */
[----:B------:R-:W-:Y:S01]  /*21f0*/  FMUL.FTZ R44, R45, R116 ;  /* 0x000000742d2c7220 */ /* 0x000fe20000410000 */
        /* <DEDUP_REMOVED lines=20> */
.L_x_810:
        /* <DEDUP_REMOVED lines=26> */
.L_x_811:
[C---:B------:R-:W-:Y:S01]  /*24e0*/  FFMA.FTZ R48, R44.reuse, R45, R43 ;  /* 0x0000002d2c307223 */ /* 0x040fe2000001002b */
[----:B------:R-:W-:Y:S01]  /*24f0*/  FMUL.FTZ R43, R59, R38 ;  /* 0x000000263b2b7220 */ /* 0x000fe20000410000 */
[--C-:B------:R-:W-:Y:S02]  /*2500*/  HADD2.F32 R49, -RZ, R110.reuse.H0_H0 ;  /* 0x2000006eff317230 */ /* 0x100fe40000004100 */
[----:B------:R-:W-:Y:S01]  /*2510*/  FADD.FTZ R46, RZ, R46 ;  /* 0x0000002eff2e7221 */ /* 0x000fe20000010000 */
[----:B------:R-:W-:Y:S02]  /*2520*/  HADD2.F32 R51, -RZ, R110.H1_H1 ;  /* 0x3000006eff337230 */ /* 0x000fe40000004100 */
[----:B------:R-:W-:Y:S01]  /*2530*/  FADD.FTZ R50, R45, R42 ;  /* 0x0000002a2d327221 */ /* 0x000fe20000010000 */
[----:B------:R-:W-:Y:S01]  /*2540*/  FFMA.FTZ R53, R44, R47, RZ ;  /* 0x0000002f2c357223 */ /* 0x000fe200000100ff */
[C---:B------:R-:W-:Y:S01]  /*2550*/  FFMA.FTZ R42, R61.reuse, R43, R48 ;  /* 0x0000002b3d2a7223 */ /* 0x040fe20000010030 */
[----:B------:R-:W-:Y:S01]  /*2560*/  FADD.FTZ R47, RZ, R47 ;  /* 0x0000002fff2f7221 */ /* 0x000fe20000010000 */
[----:B------:R-:W-:Y:S01]  /*2570*/  FMUL.FTZ R45, R56, R39 ;  /* 0x00000027382d7220 */ /* 0x000fe20000410000 */
[C---:B------:R-:W-:Y:S01]  /*2580*/  FADD.FTZ R49, -R36.reuse, R49 ;  /* 0x0000003124317221 */ /* 0x040fe20000010100 */
[----:B------:R-:W-:Y:S01]  /*2590*/  FADD.FTZ R51, -R36, R51 ;  /* 0x0000003324337221 */ /* 0x000fe20000010100 */
[----:B------:R-:W-:Y:S01]  /*25a0*/  FFMA.FTZ R60, R61, R59, R60 ;  /* 0x0000003b3d3c7223 */ /* 0x000fe2000001003c */
[----:B------:R-:W-:Y:S01]  /*25b0*/  FADD.FTZ R58, R46, R59 ;  /* 0x0000003b2e3a7221 */ /* 0x000fe20000010000 */
[----:B------:R-:W-:Y:S01]  /*25c0*/  FFMA.FTZ R59, R62, R56, R53 ;  /* 0x000000383e3b7223 */ /* 0x000fe20000010035 */
        /* <DEDUP_REMOVED lines=26> */
.L_x_812:
[----:B------:R-:W-:Y:S01]  /*2770*/  FMUL.FTZ R46, R43, R38 ;  /* 0x000000262b2e7220 */ /* 0x000fe20000410000 */
[--C-:B------:R-:W-:Y:S02]  /*2780*/  HADD2.F32 R47, -RZ, R111.reuse.H0_H0 ;  /* 0x2000006fff2f7230 */ /* 0x100fe40000004100 */
[----:B------:R-:W-:Y:S01]  /*2790*/  FADD.FTZ R45, R45, R44 ;  /* 0x0000002c2d2d7221 */ /* 0x000fe20000010000 */
[----:B------:R-:W-:Y:S02]  /*27a0*/  HADD2.F32 R49, -RZ, R111.H1_H1 ;  /* 0x3000006fff317230 */ /* 0x000fe40000004100 */
[----:B------:R-:W-:Y:S01]  /*27b0*/  FADD.FTZ R58, R58, R43 ;  /* 0x0000002b3a3a7221 */ /* 0x000fe20000010000 */
[C---:B------:R-:W-:Y:S01]  /*27c0*/  FFMA.FTZ R60, R63.reuse, R43, R60 ;  /* 0x0000002b3f3c7223 */ /* 0x040fe2000001003c */
[----:B------:R-:W-:Y:S01]  /*27d0*/  FFMA.FTZ R43, R63, R46, R61 ;  /* 0x0000002e3f2b7223 */ /* 0x000fe2000001003d */
[----:B------:R-:W-:Y:S01]  /*27e0*/  FMUL.FTZ R44, R42, R39 ;  /* 0x000000272a2c7220 */ /* 0x000fe20000410000 */
[C---:B------:R-:W-:Y:S01]  /*27f0*/  FADD.FTZ R47, -R36.reuse, R47 ;  /* 0x0000002f242f7221 */ /* 0x040fe20000010100 */
[----:B------:R-:W-:Y:S01]  /*2800*/  FADD.FTZ R49, -R36, R49 ;  /* 0x0000003124317221 */ /* 0x000fe20000010100 */
[----:B------:R-:W-:Y:S01]  /*2810*/  FADD.FTZ R57, R57, R42 ;  /* 0x0000002a39397221 */ /* 0x000fe20000010000 */
[C---:B------:R-:W-:Y:S01]  /*2820*/  FFMA.FTZ R59, R56.reuse, R42, R59 ;  /* 0x0000002a383b7223 */ /* 0x040fe2000001003b */
[----:B------:R-:W-:Y:S01]  /*2830*/  FFMA.FTZ R61, R56, R44, R43 ;  /* 0x0000002c383d7223 */ /* 0x000fe2000001002b */
[----:B------:R-:W-:Y:S01]  /*2840*/  FADD.FTZ R45, R45, R46 ;  /* 0x0000002e2d2d7221 */ /* 0x000fe20000010000 */
        /* <DEDUP_REMOVED lines=23> */
.L_x_813:
        /* <DEDUP_REMOVED lines=37> */
.L_x_814:
        /* <DEDUP_REMOVED lines=10> */
[C---:B------:R-:W-:Y:S01]  /*2cb0*/  FFMA.FTZ R59, R56.reuse, R42, R59 ;  /* 0x0000002a383b7223 */ /* 0x040fe2000001003b */
[----:B------:R-:W-:Y:S01]  /*2cc0*/  FADD.FTZ R45, R45, R46 ;  /* 0x0000002e2d2d7221 */ /* 0x000fe20000010000 */
        /* <DEDUP_REMOVED lines=25> */
.L_x_815:
[----:B------:R-:W-:Y:S01]  /*2e60*/  FMUL.FTZ R42, R43, R38 ;  /* 0x000000262b2a7220 */ /* 0x000fe20000410000 */
[----:B------:R-:W-:Y:S01]  /*2e70*/  FADD.FTZ R45, R44, R45 ;  /* 0x0000002d2c2d7221 */ /* 0x000fe20000010000 */
[--C-:B------:R-:W-:Y:S02]  /*2e80*/  HADD2.F32 R49, -RZ, R102.reuse.H0_H0 ;  /* 0x20000066ff317230 */ /* 0x100fe40000004100 */
[----:B------:R-:W-:Y:S01]  /*2e90*/  FADD.FTZ R47, R58, R43 ;  /* 0x0000002b3a2f7221 */ /* 0x000fe20000010000 */
[----:B------:R-:W-:Y:S02]  /*2ea0*/  HADD2.F32 R51, -RZ, R102.H1_H1 ;  /* 0x30000066ff337230 */ /* 0x000fe40000004100 */
[C---:B------:R-:W-:Y:S01]  /*2eb0*/  FFMA.FTZ R65, R63.reuse, R43, R60 ;  /* 0x0000002b3f417223 */ /* 0x040fe2000001003c */
[----:B------:R-:W-:Y:S01]  /*2ec0*/  FFMA.FTZ R43, R63, R42, R61 ;  /* 0x0000002a3f2b7223 */ /* 0x000fe2000001003d */
[----:B------:R-:W-:Y:S01]  /*2ed0*/  FADD.FTZ R45, R45, R42 ;  /* 0x0000002a2d2d7221 */ /* 0x000fe20000010000 */
[----:B------:R-:W-:Y:S01]  /*2ee0*/  FMUL.FTZ R42, R46, R39 ;  /* 0x000000272e2a7220 */ /* 0x000fe20000410000 */
[C---:B------:R-:W-:Y:S01]  /*2ef0*/  FADD.FTZ R49, -R36.reuse, R49 ;  /* 0x0000003124317221 */ /* 0x040fe20000010100 */
[----:B------:R-:W-:Y:S01]  /*2f00*/  FADD.FTZ R51, -R36, R51 ;  /* 0x0000003324337221 */ /* 0x000fe20000010100 */
        /* <DEDUP_REMOVED lines=26> */
.L_x_816:
[--C-:B------:R-:W-:Y:S02]  /*30b0*/  HADD2.F32 R45, -RZ, R103.reuse.H0_H0 ;  /* 0x20000067ff2d7230 */ /* 0x100fe40000004100 */
[----:B------:R-:W-:Y:S01]  /*30c0*/  FMUL.FTZ R43, R60, R38 ;  /* 0x000000263c2b7220 */ /* 0x000fe20000410000 */
[----:B------:R-:W-:Y:S02]  /*30d0*/  HADD2.F32 R49, -RZ, R103.H1_H1 ;  /* 0x30000067ff317230 */ /* 0x000fe40000004100 */
[----:B------:R-:W-:Y:S01]  /*30e0*/  FADD.FTZ R51, R57, R46 ;  /* 0x0000002e39337221 */ /* 0x000fe20000010000 */
[--C-:B------:R-:W-:Y:S02]  /*30f0*/  HADD2.F32 R44, -RZ, R100.reuse.H1_H1 ;  /* 0x30000064ff2c7230 */ /* 0x100fe40000004100 */
[C---:B------:R-:W-:Y:S01]  /*3100*/  FADD.FTZ R45, -R36.reuse, R45 ;  /* 0x0000002d242d7221 */ /* 0x040fe20000010100 */
[----:B------:R-:W-:Y:S01]  /*3110*/  FFMA.FTZ R48, R67, R43, R56 ;  /* 0x0000002b43307223 */ /* 0x000fe20000010038 */
[----:B------:R-:W-:Y:S01]  /*3120*/  FADD.FTZ R53, -R36, R49 ;  /* 0x0000003124357221 */ /* 0x000fe20000010100 */
[----:B------:R-:W-:Y:S01]  /*3130*/  FADD.FTZ R50, R54, R43 ;  /* 0x0000002b36327221 */ /* 0x000fe20000010000 */
[----:B------:R-:W-:-:S02]  /*3140*/  HADD2.F32 R43, -RZ, R100.H0_H0 ;  /* 0x20000064ff2b7230 */ /* 0x000fc40000004100 */
        /* <DEDUP_REMOVED lines=22> */
.L_x_817:
[----:B------:R-:W-:Y:S01]  /*32b0*/  FFMA.FTZ R52, R64, R49, R48 ;  /* 0x0000003140347223 */ /* 0x000fe20000010030 */
[----:B------:R-:W-:Y:S01]  /*32c0*/  FMUL.FTZ R48, R43, R38 ;  /* 0x000000262b307220 */ /* 0x000fe20000410000 */
[----:B------:R-:W-:Y:S01]  /*32d0*/  FADD.FTZ R49, R49, R50 ;  /* 0x0000003231317221 */ /* 0x000fe20000010000 */
[----:B------:R-:W-:Y:S01]  /*32e0*/  FFMA.FTZ R56, R67, R60, R65 ;  /* 0x0000003c43387223 */ /* 0x000fe20000010041 */
[----:B------:R-:W-:Y:S01]  /*32f0*/  FADD.FTZ R60, R47, R60 ;  /* 0x0000003c2f3c7221 */ /* 0x000fe20000010000 */
[----:B------:R-:W-:Y:S01]  /*3300*/  FFMA.FTZ R47, R45, R48, R52 ;  /* 0x000000302d2f7223 */ /* 0x000fe20000010034 */
[----:B------:R-:W-:Y:S01]  /*3310*/  FADD.FTZ R49, R49, R48 ;  /* 0x0000003031317221 */ /* 0x000fe20000010000 */
[----:B------:R-:W-:Y:S01]  /*3320*/  FMUL.FTZ R48, R44, R39 ;  /* 0x000000272c307220 */ /* 0x000fe20000410000 */
[--C-:B------:R-:W-:Y:S02]  /*3330*/  HADD2.F32 R53, -RZ, R98.reuse.H0_H0 ;  /* 0x20000062ff357230 */ /* 0x100fe40000004100 */
[----:B------:R-:W-:Y:S01]  /*3340*/  FFMA.FTZ R55, R64, R42, R63 ;  /* 0x0000002a40377223 */ /* 0x000fe2000001003f */
        /* <DEDUP_REMOVED lines=28> */
.L_x_818:
[----:B------:R-:W-:Y:S01]  /*3510*/  FADD.FTZ R57, R51, R42 ;  /* 0x0000002a33397221 */ /* 0x000fe20000010000 */
[----:B------:R-:W-:Y:S01]  /*3520*/  FMUL.FTZ R52, R49, R38 ;  /* 0x0000002631347220 */ /* 0x000fe20000410000 */
[--C-:B------:R-:W-:Y:S02]  /*3530*/  HADD2.F32 R53, -RZ, R99.reuse.H0_H0 ;  /* 0x20000063ff357230 */ /* 0x100fe40000004100 */
[----:B------:R-:W-:Y:S01]  /*3540*/  FMUL.FTZ R54, R48, R39 ;  /* 0x0000002730367220 */ /* 0x000fe20000410000 */
[----:B------:R-:W-:Y:S02]  /*3550*/  HADD2.F32 R51, -RZ, R99.H1_H1 ;  /* 0x30000063ff337230 */ /* 0x000fe40000004100 */
[----:B------:R-:W-:Y:S01]  /*3560*/  FADD.FTZ R61, R65, R52 ;  /* 0x00000034413d7221 */ /* 0x000fe20000010000 */
[----:B------:R-:W-:Y:S01]  /*3570*/  FFMA.FTZ R59, R47, R52, R64 ;  /* 0x000000342f3b7223 */ /* 0x000fe20000010040 */
[----:B------:R-:W-:Y:S01]  /*3580*/  FADD.FTZ R63, -R36, R53 ;  /* 0x00000035243f7221 */ /* 0x000fe20000010100 */
[----:B------:R-:W-:-:S02]  /*3590*/  HADD2.F32 R53, -RZ, R96.H0_H0 ;  /* 0x20000060ff357230 */ /* 0x000fc40000004100 */
        /* <DEDUP_REMOVED lines=23> */
.L_x_819:
        /* <DEDUP_REMOVED lines=38> */
.L_x_820:
        /* <DEDUP_REMOVED lines=32> */
.L_x_821:
        /* <DEDUP_REMOVED lines=38> */
.L_x_822:
        /* <DEDUP_REMOVED lines=9> */
[----:B------:R-:W-:-:S02]  /*3e60*/  HADD2.F32 R60, -RZ, R16.H0_H0 ;  /* 0x20000010ff3c7230 */ /* 0x000fc40000004100 */
[----:B------:R-:W-:Y:S01]  /*3e70*/  FFMA.FTZ R122, R50, R56, R51 ;  /* 0x00000038327a7223 */ /* 0x000fe20000010033 */
[C---:B------:R-:W-:Y:S01]  /*3e80*/  FADD.FTZ R51, -R36.reuse, R65 ;  /* 0x0000004124337221 */ /* 0x040fe20000010100 */
[----:B------:R-:W-:Y:S01]  /*3e90*/  FADD.FTZ R67, -R36, R67 ;  /* 0x0000004324437221 */ /* 0x000fe20000010100 */
[----:B------:R-:W-:Y:S01]  /*3ea0*/  FADD.FTZ R117, R56, R61 ;  /* 0x0000003d38757221 */ /* 0x000fe20000010000 */
        /* <DEDUP_REMOVED lines=22> */
.L_x_823:
[----:B------:R-:W-:Y:S01]  /*4010*/  FFMA.FTZ R63, R52, R42, R63 ;  /* 0x0000002a343f7223 */ /* 0x000fe2000001003f */
[----:B------:R-:W-:Y:S01]  /*4020*/  FADD.FTZ R42, R71, R42 ;  /* 0x0000002a472a7221 */ /* 0x000fe20000010000 */
[----:B------:R-:W-:Y:S01]  /*4030*/  FMUL.FTZ R62, R60, R38 ;  /* 0x000000263c3e7220 */ /* 0x000fe20000410000 */
[--C-:B------:R-:W-:Y:S02]  /*4040*/  HADD2.F32 R69, -RZ, R18.reuse.H0_H0 ;  /* 0x20000012ff457230 */ /* 0x100fe40000004100 */
[----:B------:R-:W-:Y:S01]  /*4050*/  FMUL.FTZ R52, R61, R39 ;  /* 0x000000273d347220 */ /* 0x000fe20000410000 */
[----:B------:R-:W-:Y:S02]  /*4060*/  HADD2.F32 R71, -RZ, R18.H1_H1 ;  /* 0x30000012ff477230 */ /* 0x000fe40000004100 */
[----:B------:R-:W-:Y:S01]  /*4070*/  FFMA.FTZ R65, R51, R62, R122 ;  /* 0x0000003e33417223 */ /* 0x000fe2000001007a */
[----:B------:R-:W-:Y:S01]  /*4080*/  FADD.FTZ R67, R117, R62 ;  /* 0x0000003e75437221 */ /* 0x000fe20000010000 */
[----:B------:R-:W-:Y:S01]  /*4090*/  FADD.FTZ R69, -R36, R69 ;  /* 0x0000004524457221 */ /* 0x000fe20000010100 */
[----:B------:R-:W-:-:S02]  /*40a0*/  HADD2.F32 R64, -RZ, R20.H0_H0 ;  /* 0x20000014ff407230 */ /* 0x000fc40000004100 */
[----:B------:R-:W-:Y:S01]  /*40b0*/  FADD.FTZ R71, -R36, R71 ;  /* 0x0000004724477221 */ /* 0x000fe20000010100 */
[----:B------:R-:W-:Y:S01]  /*40c0*/  FFMA.FTZ R122, R56, R52, R65 ;  /* 0x00000034387a7223 */ /* 0x000fe20000010041 */
[----:B------:R-:W-:Y:S01]  /*40d0*/  FADD.FTZ R123, R52, R67 ;  /* 0x00000043347b7221 */ /* 0x000fe20000010000 */
[-C--:B------:R-:W-:Y:S01]  /*40e0*/  FMUL.FTZ R65, R69, R116.reuse ;  /* 0x0000007445417220 */ /* 0x080fe20000410000 */
        /* <DEDUP_REMOVED lines=21> */
.L_x_824:
[----:B------:R-:W-:Y:S01]  /*4240*/  FMUL.FTZ R66, R64, R38 ;  /* 0x0000002640427220 */ /* 0x000fe20000410000 */
[--C-:B------:R-:W-:Y:S02]  /*4250*/  HADD2.F32 R70, -RZ, R24.reuse.H0_H0 ;  /* 0x20000018ff467230 */ /* 0x100fe40000004100 */
[----:B------:R-:W-:Y:S02]  /*4260*/  HADD2.F32 R71, -RZ, R24.H1_H1 ;  /* 0x30000018ff477230 */ /* 0x000fe40000004100 */
[----:B------:R-:W-:Y:S01]  /*4270*/  FFMA.FTZ R67, R65, R66, R122 ;  /* 0x0000004241437223 */ /* 0x000fe2000001007a */
[----:B------:R-:W-:Y:S01]  /*4280*/  FADD.FTZ R69, R123, R66 ;  /* 0x000000427b457221 */ /* 0x000fe20000010000 */
[----:B------:R-:W-:-:S04]  /*4290*/  FMUL.FTZ R66, R62, R39 ;  /* 0x000000273e427220 */ /* 0x000fc80000410000 */
[----:B------:R-:W-:Y:S01]  /*42a0*/  FFMA.FTZ R126, R52, R66, R67 ;  /* 0x00000042347e7223 */ /* 0x000fe20000010043 */
[----:B------:R-:W-:Y:S01]  /*42b0*/  FADD.FTZ R127, R66, R69 ;  /* 0x00000045427f7221 */ /* 0x000fe20000010000 */
[--C-:B------:R-:W-:Y:S02]  /*42c0*/  HADD2.F32 R67, -RZ, R22.reuse.H0_H0 ;  /* 0x20000016ff437230 */ /* 0x100fe40000004100 */
[----:B------:R-:W-:-:S03]  /*42d0*/  HADD2.F32 R69, -RZ, R22.H1_H1 ;  /* 0x30000016ff457230 */ /* 0x000fc60000004100 */
[C---:B------:R-:W-:Y:S02]  /*42e0*/  FADD.FTZ R67, -R36.reuse, R67 ;  /* 0x0000004324437221 */ /* 0x040fe40000010100 */
[----:B------:R-:W-:Y:S02]  /*42f0*/  FADD.FTZ R69, -R36, R69 ;  /* 0x0000004524457221 */ /* 0x000fe40000010100 */
[-C--:B------:R-:W-:Y:S02]  /*4300*/  FMUL.FTZ R67, R67, R116.reuse ;  /* 0x0000007443437220 */ /* 0x080fe40000410000 */
[----:B------:R-:W-:Y:S01]  /*4310*/  FMUL.FTZ R66, R69, R116 ;  /* 0x0000007445427220 */ /* 0x000fe20000410000 */
        /* <DEDUP_REMOVED lines=19> */
.L_x_825:
[----:B------:R-:W-:Y:S01]  /*4450*/  FMUL.FTZ R68, R70, R38 ;  /* 0x0000002646447220 */ /* 0x000fe20000410000 */
[----:B------:R-:W-:Y:S01]  /*4460*/  ISETP.GT.AND P0, PT, R4, 0x1e, PT ;  /* 0x0000001e0400780c */ /* 0x000fe20003f04270 */
[----:B------:R-:W0:Y:S01]  /*4470*/  S2UR UR11, SR_CgaCtaId ;  /* 0x00000000000b79c3 */ /* 0x000e220000008800 */
[----:B------:R-:W-:Y:S01]  /*4480*/  FFMA.FTZ R48, R43, R54, R48 ;  /* 0x000000362b307223 */ /* 0x000fe20000010030 */
[----:B------:R-:W-:Y:S01]  /*4490*/  FFMA.FTZ R69, R67, R68, R126 ;  /* 0x0000004443457223 */ /* 0x000fe2000001007e */
[----:B------:R-:W-:Y:S01]  /*44a0*/  FADD.FTZ R117, R127, R68 ;  /* 0x000000447f757221 */ /* 0x000fe20000010000 */
[----:B------:R-:W-:Y:S01]  /*44b0*/  FMUL.FTZ R68, R71, R39 ;  /* 0x0000002747447220 */ /* 0x000fe20000410000 */
[----:B------:R-:W-:Y:S01]  /*44c0*/  FFMA.FTZ R63, R46, R45, R63 ;  /* 0x0000002d2e3f7223 */ /* 0x000fe2000001003f */
[----:B------:R-:W-:Y:S01]  /*44d0*/  FADD.FTZ R53, R53, R54 ;  /* 0x0000003635357221 */ /* 0x000fe20000010000 */
[----:B------:R-:W-:Y:S01]  /*44e0*/  FADD.FTZ R42, R42, R45 ;  /* 0x0000002d2a2a7221 */ /* 0x000fe20000010000 */
[----:B------:R-:W-:Y:S01]  /*44f0*/  FFMA.FTZ R123, R66, R68, R69 ;  /* 0x00000044427b7223 */ /* 0x000fe20000010045 */
[----:B------:R-:W-:Y:S01]  /*4500*/  FADD.FTZ R122, R68, R117 ;  /* 0x00000075447a7221 */ /* 0x000fe20000010000 */
[----:B------:R-:W-:Y:S01]  /*4510*/  FFMA.FTZ R48, R57, R58, R48 ;  /* 0x0000003a39307223 */ /* 0x000fe20000010030 */
[----:B------:R-:W-:Y:S01]  /*4520*/  FFMA.FTZ R63, R44, R59, R63 ;  /* 0x0000003b2c3f7223 */ /* 0x000fe2000001003f */
[----:B------:R-:W-:Y:S01]  /*4530*/  FADD.FTZ R58, R53, R58 ;  /* 0x0000003a353a7221 */ /* 0x000fe20000010000 */
[----:B------:R-:W1:Y:S01]  /*4540*/  SHFL.DOWN PT, R68, R123, 0x1, 0x1f ;  /* 0x08201f007b447f89 */ /* 0x000e6200000e0000 */
[----:B------:R-:W-:Y:S01]  /*4550*/  FADD.FTZ R42, R42, R59 ;  /* 0x0000003b2a2a7221 */ /* 0x000fe20000010000 */
[----:B------:R-:W-:Y:S01]  /*4560*/  FFMA.FTZ R48, R47, R49, R48 ;  /* 0x000000312f307223 */ /* 0x000fe20000010030 */
[----:B------:R-:W-:Y:S01]  /*4570*/  FFMA.FTZ R63, R50, R55, R63 ;  /* 0x00000037323f7223 */ /* 0x000fe2000001003f */
[----:B------:R-:W2:Y:S01]  /*4580*/  SHFL.DOWN PT, R69, R122, 0x1, 0x1f ;  /* 0x08201f007a457f89 */ /* 0x000ea200000e0000 */
[----:B------:R-:W-:Y:S01]  /*4590*/  FADD.FTZ R49, R58, R49 ;  /* 0x000000313a317221 */ /* 0x000fe20000010000 */
[----:B------:R-:W-:Y:S01]  /*45a0*/  FADD.FTZ R42, R42, R55 ;  /* 0x000000372a2a7221 */ /* 0x000fe20000010000 */
[----:B------:R-:W-:Y:S01]  /*45b0*/  UMOV UR6, 0x400 ;  /* 0x0000040000067882 */ /* 0x000fe20000000000 */
[----:B------:R-:W-:Y:S01]  /*45c0*/  FFMA.FTZ R48, R51, R60, R48 ;  /* 0x0000003c33307223 */ /* 0x000fe20000010030 */
[----:B------:R-:W-:Y:S01]  /*45d0*/  UIADD3 UR5, UR6, 0x80, URZ ;  /* 0x0000008006057890 */ /* 0x000fe2000fffe03f */
[----:B------:R-:W-:Y:S01]  /*45e0*/  FFMA.FTZ R63, R56, R61, R63 ;  /* 0x0000003d383f7223 */ /* 0x000fe2000001003f */
[----:B------:R-:W-:Y:S01]  /*45f0*/  FADD.FTZ R49, R49, R60 ;  /* 0x0000003c31317221 */ /* 0x000fe20000010000 */
[----:B------:R-:W-:Y:S01]  /*4600*/  FADD.FTZ R61, R42, R61 ;  /* 0x0000003d2a3d7221 */ /* 0x000fe20000010000 */
[----:B0-----:R-:W-:Y:S01]  /*4610*/  ULEA UR5, UR11, UR5, 0x18 ;  /* 0x000000050b057291 */ /* 0x001fe2000f8ec03f */
[----:B------:R-:W-:Y:S01]  /*4620*/  FFMA.FTZ R48, R65, R64, R48 ;  /* 0x0000004041307223 */ /* 0x000fe20000010030 */
[----:B------:R-:W-:Y:S01]  /*4630*/  FFMA.FTZ R63, R52, R62, R63 ;  /* 0x0000003e343f7223 */ /* 0x000fe2000001003f */
[----:B------:R-:W-:Y:S01]  /*4640*/  FADD.FTZ R49, R49, R64 ;  /* 0x0000004031317221 */ /* 0x000fe20000010000 */
[----:B------:R-:W-:Y:S01]  /*4650*/  FADD.FTZ R62, R61, R62 ;  /* 0x0000003e3d3e7221 */ /* 0x000fe20000010000 */
[----:B------:R-:W-:Y:S01]  /*4660*/  BSSY B0, `(.L_x_826) ;  /* 0x0000041000007945 */ /* 0x000fe20003800000 */
        /* <DEDUP_REMOVED lines=23> */
[----:B------:R-:W-:Y:S01]  /*47e0*/  FADD.FTZ R70, R49, R70 ;  /* 0x0000004631467221 */ /* 0x000fe20000010000 */
[----:B-1----:R-:W-:Y:S01]  /*47f0*/  @!P0 FADD.FTZ R122, R122, R69 ;  /* 0x000000457a7a8221 */ /* 0x002fe20000010000 */
[----:B------:R-:W-:Y:S01]  /*4800*/  ISETP.NE.AND P0, PT, R4, RZ, PT ;  /* 0x000000ff0400720c */ /* 0x000fe20003f05270 */
[----:B------:R-:W-:Y:S01]  /*4810*/  FFMA.FTZ R69, R66, R71, R63 ;  /* 0x0000004742457223 */ /* 0x000fe2000001003f */
[----:B------:R-:W-:Y:S01]  /*4820*/  FADD.FTZ R71, R62, R71 ;  /* 0x000000473e477221 */ /* 0x000fe20000010000 */
[----:B------:R-:W-:-:S02]  /*4830*/  MOV R42, R123 ;  /* 0x0000007b002a7202 */ /* 0x000fc40000000f00 */
[----:B------:R-:W-:Y:S02]  /*4840*/  MOV R43, R122 ;  /* 0x0000007a002b7202 */ /* 0x000fe40000000f00 */
[----:B------:R0:W-:Y:S06]  /*4850*/  STS.128 [R117], R68 ;  /* 0x0000004475007388 */ /* 0x0001ec0000000c00 */
        /* <DEDUP_REMOVED lines=33> */
.L_x_827:
[----:B------:R-:W-:Y:S05]  /*4a70*/  BSYNC B0 ;  /* 0x0000000000007941 */ /* 0x000fea0003800000 */
.L_x_826:
[----:B------:R-:W0:Y:S08]  /*4a80*/  LDC.64 R122, c[0x0][0x268] ;  /* 0x00009a00ff7a7b82 */ /* 0x000e300000000a00 */
[----:B------:R-:W-:Y:S01]  /*4a90*/  BAR.SYNC.DEFER_BLOCKING 0x0 ;  /* 0x0000000000007b1d */ /* 0x000fe20000010000 */
[----:B------:R-:W-:Y:S01]  /*4aa0*/  ISETP.GT.U32.AND P6, PT, R90, 0xb, PT ;  /* 0x0000000b5a00780c */ /* 0x000fe20003fc4070 */
[----:B------:R-:W-:Y:S01]  /*4ab0*/  IMAD R125, R125, 0xc, R90 ;  /* 0x0000000c7d7d7824 */ /* 0x000fe200078e025a */
[----:B------:R-:W-:-:S03]  /*4ac0*/  LOP3.LUT R92, R92, 0xfffffffe, RZ, 0xc0, !PT ;  /* 0xfffffffe5c5c7812 */ /* 0x000fc600078ec0ff */
[----:B------:R-:W-:Y:S08]  /*4ad0*/  BSSY B0, `(.L_x_828) ;  /* 0x000009f000007945 */ /* 0x000ff00003800000 */
[----:B------:R-:W-:Y:S01]  /*4ae0*/  @P6 LOP3.LUT R92, R92, 0x1, RZ, 0xfc, !PT ;  /* 0x000000015c5c6812 */ /* 0x000fe200078efcff */
[----:B0-----:R-:W-:Y:S01]  /*4af0*/  IMAD.WIDE R122, R125, 0x4, R122 ;  /* 0x000000047d7a7825 */ /* 0x001fe200078e027a */
[----:B------:R-:W-:Y:S06]  /*4b00*/  @P6 BRA `(.L_x_829) ;  /* 0x00000008006c6947 */ /* 0x000fec0003800000 */
[----:B------:R-:W0:Y:S04]  /*4b10*/  LDS.128 R44, [R117+0xc0] ;  /* 0x0000c000752c7984 */ /* 0x000e280000000c00 */
[----:B------:R-:W1:Y:S04]  /*4b20*/  LDS.128 R48, [R117+0x180] ;  /* 0x0001800075307984 */ /* 0x000e680000000c00 */
[----:B------:R-:W2:Y:S04]  /*4b30*/  LDS.128 R60, [R117+0x240] ;  /* 0x00024000753c7984 */ /* 0x000ea80000000c00 */
[----:B------:R-:W3:Y:S04]  /*4b40*/  LDS.128 R64, [R117+0x300] ;  /* 0x0003000075407984 */ /* 0x000ee80000000c00 */
[----:B------:R-:W4:Y:S04]  /*4b50*/  LDS.128 R56, [R117+0x3c0] ;  /* 0x0003c00075387984 */ /* 0x000f280000000c00 */
[----:B------:R-:W5:Y:S01]  /*4b60*/  LDS.128 R52, [R117+0x480] ;  /* 0x0004800075347984 */ /* 0x000f620000000c00 */
        /* <DEDUP_REMOVED lines=28> */
[----:B------:R-:W-:-:S02]  /*4d30*/  FADD.FTZ R70, R70, R55 ;  /* 0x0000003746467221 */ /* 0x000fc40000010000 */
[----:B------:R-:W5:Y:S01]  /*4d40*/  LDS.128 R52, [R117+0x900] ;  /* 0x0009000075347984 */ /* 0x000f620000000c00 */
        /* <DEDUP_REMOVED lines=48> */
[----:B------:R-:W2:Y:S01]  /*5050*/  LDS.128 R60, [R117+0xfc0] ;  /* 0x000fc000753c7984 */ /* 0x000ea20000000c00 */
[----:B----4-:R-:W-:Y:S01]  /*5060*/  FADD.FTZ R125, R125, R56 ;  /* 0x000000387d7d7221 */ /* 0x010fe20000010000 */
[----:B------:R-:W-:Y:S01]  /*5070*/  FADD.FTZ R68, R68, R57 ;  /* 0x0000003944447221 */ /* 0x000fe20000010000 */
[----:B------:R-:W-:Y:S01]  /*5080*/  FADD.FTZ R69, R69, R58 ;  /* 0x0000003a45457221 */ /* 0x000fe20000010000 */
[----:B------:R-:W-:Y:S01]  /*5090*/  FADD.FTZ R70, R70, R59 ;  /* 0x0000003b46467221 */ /* 0x000fe20000010000 */
[----:B------:R-:W3:Y:S01]  /*50a0*/  LDS.128 R64, [R117+0x1080] ;  /* 0x0010800075407984 */ /* 0x000ee20000000c00 */
[----:B-----5:R-:W-:Y:S01]  /*50b0*/  FADD.FTZ R125, R125, R52 ;  /* 0x000000347d7d7221 */ /* 0x020fe20000010000 */
[----:B------:R-:W-:Y:S01]  /*50c0*/  FADD.FTZ R68, R68, R53 ;  /* 0x0000003544447221 */ /* 0x000fe20000010000 */
[----:B------:R-:W-:Y:S01]  /*50d0*/  FADD.FTZ R69, R69, R54 ;  /* 0x0000003645457221 */ /* 0x000fe20000010000 */
[----:B------:R-:W-:Y:S01]  /*50e0*/  FADD.FTZ R70, R70, R55 ;  /* 0x0000003746467221 */ /* 0x000fe20000010000 */
[----:B------:R-:W-:Y:S04]  /*50f0*/  LDS.128 R56, [R117+0x1200] ;  /* 0x0012000075387984 */ /* 0x000fe80000000c00 */
[----:B------:R-:W4:Y:S01]  /*5100*/  LDS.128 R52, [R117+0x1140] ;  /* 0x0011400075347984 */ /* 0x000f220000000c00 */
[----:B0-----:R-:W-:Y:S01]  /*5110*/  FADD.FTZ R125, R125, R44 ;  /* 0x0000002c7d7d7221 */ /* 0x001fe20000010000 */
[----:B------:R-:W-:Y:S01]  /*5120*/  FADD.FTZ R68, R68, R45 ;  /* 0x0000002d44447221 */ /* 0x000fe20000010000 */
[----:B------:R-:W-:Y:S01]  /*5130*/  FADD.FTZ R69, R69, R46 ;  /* 0x0000002e45457221 */ /* 0x000fe20000010000 */
[----:B------:R-:W-:-:S02]  /*5140*/  FADD.FTZ R70, R70, R47 ;  /* 0x0000002f46467221 */ /* 0x000fc40000010000 */
        /* <DEDUP_REMOVED lines=14> */
[----:B------:R-:W-:Y:S04]  /*5230*/  LDS.128 R60, [R117+0x15c0] ;  /* 0x0015c000753c7984 */ /* 0x000fe80000000c00 */
[----:B------:R-:W-:Y:S01]  /*5240*/  LDS.128 R64, [R117+0x1680] ;  /* 0x0016800075407984 */ /* 0x000fe20000000c00 */
[----:B----4-:R-:W-:Y:S01]  /*5250*/  FADD.FTZ R125, R125, R52 ;  /* 0x000000347d7d7221 */ /* 0x010fe20000010000 */
[----:B------:R-:W-:Y:S01]  /*5260*/  FADD.FTZ R68, R68, R53 ;  /* 0x0000003544447221 */ /* 0x000fe20000010000 */
[----:B------:R-:W-:Y:S01]  /*5270*/  FADD.FTZ R69, R69, R54 ;  /* 0x0000003645457221 */ /* 0x000fe20000010000 */
[----:B------:R-:W-:Y:S01]  /*5280*/  FADD.FTZ R70, R70, R55 ;  /* 0x0000003746467221 */ /* 0x000fe20000010000 */
[----:B------:R-:W-:Y:S01]  /*5290*/  FADD.FTZ R125, R125, R56 ;  /* 0x000000387d7d7221 */ /* 0x000fe20000010000 */
[----:B------:R-:W2:Y:S01]  /*52a0*/  LDS.128 R52, [R117+0x1440] ;  /* 0x0014400075347984 */ /* 0x000ea20000000c00 */
[----:B------:R-:W-:Y:S01]  /*52b0*/  FADD.FTZ R68, R68, R57 ;  /* 0x0000003944447221 */ /* 0x000fe20000010000 */
        /* <DEDUP_REMOVED lines=28> */
[----:B0-----:R-:W-:Y:S01]  /*5480*/  FADD.FTZ R68, R125, R68 ;  /* 0x000000447d447221 */ /* 0x001fe20000010000 */
[----:B------:R-:W-:Y:S01]  /*5490*/  FADD.FTZ R69, R44, R69 ;  /* 0x000000452c457221 */ /* 0x000fe20000010000 */
[----:B------:R-:W-:Y:S01]  /*54a0*/  FADD.FTZ R70, R45, R70 ;  /* 0x000000462d467221 */ /* 0x000fe20000010000 */
[----:B------:R-:W-:-:S07]  /*54b0*/  FADD.FTZ R71, R124, R71 ;  /* 0x000000477c477221 */ /* 0x000fce0000010000 */
.L_x_829:
[----:B------:R-:W-:Y:S05]  /*54c0*/  BSYNC B0 ;  /* 0x0000000000007941 */ /* 0x000fea0003800000 */
.L_x_828:
[----:B------:R-:W-:Y:S04]  /*54d0*/  BSSY B0, `(.L_x_830) ;  /* 0x000000d000007945 */ /* 0x000fe80003800000 */
[----:B------:R-:W-:Y:S05]  /*54e0*/  @P6 BRA `(.L_x_831) ;  /* 0x00000000002c6947 */ /* 0x000fea0003800000 */
        /* <DEDUP_REMOVED lines=11> */
.L_x_831:
[----:B------:R-:W-:Y:S05]  /*55a0*/  BSYNC B0 ;  /* 0x0000000000007941 */ /* 0x000fea0003800000 */
.L_x_830:
[----:B------:R-:W-:-:S13]  /*55b0*/  ISETP.GE.U32.AND P6, PT, R2, 0x2, PT ;  /* 0x000000020200780c */ /* 0x000fda0003fc6070 */
[----:B------:R-:W-:Y:S05]  /*55c0*/  @!P6 BRA `(.L_x_832) ;  /* 0x0000001000a8e947 */ /* 0x000fea0003800000 */
[----:B------:R-:W0:Y:S01]  /*55d0*/  LDC.64 R44, c[0x0][0x258] ;  /* 0x00009600ff2c7b82 */ /* 0x000e220000000a00 */
[----:B-1----:R-:W-:-:S05]  /*55e0*/  LOP3.LUT R48, R34, 0x1, RZ, 0xc0, !PT ;  /* 0x0000000122307812 */ /* 0x002fca00078ec0ff */
        /* <DEDUP_REMOVED lines=29> */
.L_x_834:
[----:B-1----:R-:W2:Y:S04]  /*57c0*/  LDG.E.STRONG.GPU R48, desc[UR8][R44.64] ;  /* 0x000000082c307981 */ /* 0x002ea8000c1ef900 */
[----:B--2---:R-:W-:Y:S01]  /*57d0*/  CCTL.IVALL ;  /* 0x00000000ff00798f */ /* 0x004fe20002000000 */
[----:B------:R-:W-:Y:S05]  /*57e0*/  YIELD ;  /* 0x0000000000007946 */ /* 0x000fea0003800000 */
[----:B------:R-:W-:-:S13]  /*57f0*/  ISETP.NE.AND P6, PT, R48, R53, PT ;  /* 0x000000353000720c */ /* 0x000fda0003fc5270 */
[----:B------:R-:W-:Y:S05]  /*5800*/  @P6 BRA `(.L_x_834) ;  /* 0xfffffffc00ec6947 */ /* 0x000fea000383ffff */
.L_x_833:
        /* <DEDUP_REMOVED lines=22> */
.L_x_838:
        /* <DEDUP_REMOVED lines=115> */
.L_x_837:
        /* <DEDUP_REMOVED lines=63> */
.L_x_839:
[----:B------:R-:W-:-:S04]  /*6490*/  LOP3.LUT P6, RZ, R92, 0x1, RZ, 0xc0, !PT ;  /* 0x000000015cff7812 */ /* 0x000fc800078cc0ff */
[----:B------:R-:W-:-:S13]  /*64a0*/  ISETP.NE.OR P6, PT, R52, RZ, P6 ;  /* 0x000000ff3400720c */ /* 0x000fda00037c5670 */
[----:B------:R-:W-:Y:S05]  /*64b0*/  @!P6 BRA `(.L_x_835) ;  /* 0x00000000007ce947 */ /* 0x000fea0003800000 */
.L_x_836:
        /* <DEDUP_REMOVED lines=31> */
.L_x_835:
        /* <DEDUP_REMOVED lines=10> */
.L_x_841:
[----:B------:R-:W-:Y:S05]  /*6750*/  BSYNC B0 ;  /* 0x0000000000007941 */ /* 0x000fea0003800000 */
.L_x_840:
        /* <DEDUP_REMOVED lines=17> */
.L_x_832:
[----:B------:R-:W0:Y:S01]  /*6870*/  S2UR UR6, SR_CgaCtaId ;  /* 0x00000000000679c3 */ /* 0x000e220000008800 */
[----:B------:R-:W-:Y:S01]  /*6880*/  UMOV UR5, 0x400 ;  /* 0x0000040000057882 */ /* 0x000fe20000000000 */
[----:B------:R-:W-:Y:S01]  /*6890*/  ISETP.NE.AND P6, PT, RZ, UR10, PT ;  /* 0x0000000aff007c0c */ /* 0x000fe2000bfc5270 */
[----:B-1----:R-:W-:-:S04]  /*68a0*/  IMAD.WIDE.U32 R46, R90, -0x55555555, RZ ;  /* 0xaaaaaaab5a2e7825 */ /* 0x002fc800078e00ff */
[--C-:B------:R-:W-:Y:S01]  /*68b0*/  HADD2.F32 R53, -RZ, R114.reuse.H0_H0 ;  /* 0x20000072ff357230 */ /* 0x100fe20000004100 */
[----:B------:R-:W1:Y:S01]  /*68c0*/  LDC R48, c[0x0][0x2ac] ;  /* 0x0000ab00ff307b82 */ /* 0x000e620000000800 */
[----:B------:R-:W-:Y:S01]  /*68d0*/  HADD2.F32 R55, -RZ, R114.H1_H1 ;  /* 0x30000072ff377230 */ /* 0x000fe20000004100 */
[----:B------:R-:W-:Y:S01]  /*68e0*/  SHF.R.U32.HI R49, RZ, 0x3, R47 ;  /* 0x00000003ff317819 */ /* 0x000fe2000001162f */
[----:B------:R-:W-:Y:S02]  /*68f0*/  HADD2.F32 R61, -RZ, R115.H0_H0 ;  /* 0x20000073ff3d7230 */ /* 0x000fe40000004100 */
[C---:B------:R-:W-:Y:S01]  /*6900*/  FADD.FTZ R53, -R36.reuse, R53 ;  /* 0x0000003524357221 */ /* 0x040fe20000010100 */
[--C-:B------:R-:W-:Y:S02]  /*6910*/  HADD2.F32 R51, -RZ, R113.reuse.H0_H0 ;  /* 0x20000071ff337230 */ /* 0x100fe40000004100 */
[----:B------:R-:W-:Y:S01]  /*6920*/  FADD.FTZ R55, -R36, R55 ;  /* 0x0000003724377221 */ /* 0x000fe20000010100 */
[----:B------:R-:W-:-:S02]  /*6930*/  HADD2.F32 R50, -RZ, R113.H1_H1 ;  /* 0x30000071ff327230 */ /* 0x000fc40000004100 */
[-C--:B------:R-:W-:Y:S01]  /*6940*/  FMUL.FTZ R59, R53, R116.reuse ;  /* 0x00000074353b7220 */ /* 0x080fe20000410000 */
[----:B------:R-:W-:Y:S02]  /*6950*/  HADD2.F32 R115, -RZ, R115.H1_H1 ;  /* 0x30000073ff737230 */ /* 0x000fe40000004100 */
[----:B------:R-:W-:Y:S01]  /*6960*/  FMUL.FTZ R58, R55, R116 ;  /* 0x00000074373a7220 */ /* 0x000fe20000410000 */
        /* <DEDUP_REMOVED lines=26> */
.L_x_842:
        /* <DEDUP_REMOVED lines=21> */
.L_x_844:
[----:B------:R-:W-:Y:S05]  /*6c60*/  BSYNC B0 ;  /* 0x0000000000007941 */ /* 0x000fea0003800000 */
.L_x_843:
        /* <DEDUP_REMOVED lines=28> */
.L_x_845:
        /* <DEDUP_REMOVED lines=21> */
.L_x_847:
[----:B------:R-:W-:Y:S05]  /*6f80*/  BSYNC B0 ;  /* 0x0000000000007941 */ /* 0x000fea0003800000 */
.L_x_846:
[----:B------:R-:W-:Y:S01]  /*6f90*/  ISETP.NE.AND P0, PT, RZ, UR10, PT ;  /* 0x0000000aff007c0c */ /* 0x000fe2000bf05270 */
[C---:B------:R-:W-:Y:S01]  /*6fa0*/  FADD.FTZ R57, -R36.reuse, R57 ;  /* 0x0000003924397221 */ /* 0x040fe20000010100 */
[----:B------:R-:W-:Y:S01]  /*6fb0*/  FADD.FTZ R59, -R36, R59 ;  /* 0x0000003b243b7221 */ /* 0x000fe20000010100 */
[----:B------:R-:W-:Y:S02]  /*6fc0*/  HADD2.F32 R63, -RZ, R111.H0_H0 ;  /* 0x2000006fff3f7230 */ /* 0x000fe40000004100 */
[--C-:B------:R-:W-:Y:S02]  /*6fd0*/  HADD2.F32 R51, -RZ, R109.reuse.H0_H0 ;  /* 0x2000006dff337230 */ /* 0x100fe40000004100 */
[-C--:B------:R-:W-:Y:S01]  /*6fe0*/  FMUL.FTZ R61, R57, R116.reuse ;  /* 0x00000074393d7220 */ /* 0x080fe20000410000 */
[----:B------:R-:W-:Y:S02]  /*6ff0*/  HADD2.F32 R50, -RZ, R109.H1_H1 ;  /* 0x3000006dff327230 */ /* 0x000fe40000004100 */
[----:B------:R-:W-:Y:S01]  /*7000*/  FMUL.FTZ R58, R59, R116 ;  /* 0x000000743b3a7220 */ /* 0x000fe20000410000 */
[----:B------:R-:W-:-:S02]  /*7010*/  HADD2.F32 R111, -RZ, R111.H1_H1 ;  /* 0x3000006fff6f7230 */ /* 0x000fc40000004100 */
        /* <DEDUP_REMOVED lines=19> */
.L_x_848:
        /* <DEDUP_REMOVED lines=21> */
.L_x_850:
[----:B------:R-:W-:Y:S05]  /*72a0*/  BSYNC B0 ;  /* 0x0000000000007941 */ /* 0x000fea0003800000 */
.L_x_849:
        /* <DEDUP_REMOVED lines=28> */
.L_x_851:
        /* <DEDUP_REMOVED lines=21> */
.L_x_853:
[----:B------:R-:W-:Y:S05]  /*75c0*/  BSYNC B0 ;  /* 0x0000000000007941 */ /* 0x000fea0003800000 */
.L_x_852:
        /* <DEDUP_REMOVED lines=28> */
.L_x_854:
        /* <DEDUP_REMOVED lines=21> */
.L_x_856:
[----:B------:R-:W-:Y:S05]  /*78e0*/  BSYNC B0 ;  /* 0x0000000000007941 */ /* 0x000fea0003800000 */
.L_x_855:
        /* <DEDUP_REMOVED lines=28> */
.L_x_857:
[----:B------:R-:W-:Y:S01]  /*7ab0*/  LOP3.LUT P0, RZ, R92, 0x4, RZ, 0xc0, !PT ;  /* 0x000000045cff7812 */ /* 0x000fe2000780c0ff */
[----:B------:R-:W-:-:S12]  /*7ac0*/  BSSY B0, `(.L_x_858) ;  /* 0x0000014000007945 */ /* 0x000fd80003800000 */
        /* <DEDUP_REMOVED lines=19> */
.L_x_859:
[----:B------:R-:W-:Y:S05]  /*7c00*/  BSYNC B0 ;  /* 0x0000000000007941 */ /* 0x000fea0003800000 */
.L_x_858:
        /* <DEDUP_REMOVED lines=10> */
[----:B0-----:R-:W-:Y:S01]  /*7cb0*/  FFMA.FTZ R42, R61, R38, R40 ;  /* 0x000000263d2a7223 */ /* 0x001fe20000010028 */
[----:B-1234-:R-:W-:-:S03]  /*7cc0*/  FFMA.FTZ R43, R58, R39, R41 ;  /* 0x000000273a2b7223 */ /* 0x01efc60000010029 */
        /* <DEDUP_REMOVED lines=16> */
.L_x_860:
        /* <DEDUP_REMOVED lines=21> */
.L_x_862:
[----:B------:R-:W-:Y:S05]  /*7f20*/  BSYNC B0 ;  /* 0x0000000000007941 */ /* 0x000fea0003800000 */
.L_x_861:
        /* <DEDUP_REMOVED lines=28> */
.L_x_863:
        /* <DEDUP_REMOVED lines=20> */
.L_x_865:
[----:B------:R-:W-:Y:S05]  /*8230*/  BSYNC B0 ;  /* 0x0000000000007941 */ /* 0x000fea0003800000 */
.L_x_864:
[C---:B------:R-:W-:Y:S01]  /*8240*/  FADD.FTZ R57, -R36.reuse, R57 ;  /* 0x0000003924397221 */ /* 0x040fe20000010100 */
[----:B------:R-:W-:Y:S01]  /*8250*/  FADD.FTZ R59, -R36, R59 ;  /* 0x0000003b243b7221 */ /* 0x000fe20000010100 */
[----:B------:R-:W-:Y:S02]  /*8260*/  HADD2.F32 R63, -RZ, R99.H0_H0 ;  /* 0x20000063ff3f7230 */ /* 0x000fe40000004100 */
[--C-:B------:R-:W-:Y:S02]  /*8270*/  HADD2.F32 R51, -RZ, R97.reuse.H0_H0 ;  /* 0x20000061ff337230 */ /* 0x100fe40000004100 */
[-C--:B------:R-:W-:Y:S01]  /*8280*/  FMUL.FTZ R61, R57, R116.reuse ;  /* 0x00000074393d7220 */ /* 0x080fe20000410000 */
[----:B------:R-:W-:Y:S02]  /*8290*/  HADD2.F32 R50, -RZ, R97.H1_H1 ;  /* 0x30000061ff327230 */ /* 0x000fe40000004100 */
[----:B------:R-:W-:Y:S01]  /*82a0*/  FMUL.FTZ R58, R59, R116 ;  /* 0x000000743b3a7220 */ /* 0x000fe20000410000 */
[----:B------:R-:W-:Y:S01]  /*82b0*/  HADD2.F32 R99, -RZ, R99.H1_H1 ;  /* 0x30000063ff637230 */ /* 0x000fe20000004100 */
[----:B------:R-:W-:Y:S06]  /*82c0*/  @!P6 BRA `(.L_x_866) ;  /* 0x000000000048e947 */ /* 0x000fec0003800000 */
        /* <DEDUP_REMOVED lines=18> */
.L_x_866:
[----:B------:R-:W-:Y:S04]  /*83f0*/  BSSY B0, `(.L_x_867) ;  /* 0x0000014000007945 */ /* 0x000fe80003800000 */
[----:B------:R-:W-:Y:S05]  /*8400*/  @!P4 BRA `(.L_x_868) ;  /* 0x000000000048c947 */ /* 0x000fea0003800000 */
[----:B------:R-:W-:Y:S01]  /*8410*/  ULDC.64 UR12, c[0x0][0x288] ;  /* 0x0000a200000c7ab9 */ /* 0x000fe20000000a00 */
[----:B0-----:R-:W-:Y:S01]  /*8420*/  MOV R42, R118 ;  /* 0x00000076002a7202 */ /* 0x001fe20000000f00 */
[----:B------:R-:W-:Y:S01]  /*8430*/  IMAD R53, R19, UR12, RZ ;  /* 0x0000000c13357c24 */ /* 0x000fe2000f8e02ff */
[----:B-1234-:R-:W-:-:S03]  /*8440*/  MOV R43, R121 ;  /* 0x00000079002b7202 */ /* 0x01efc60000000f00 */
        /* <DEDUP_REMOVED lines=14> */
.L_x_868:
[----:B------:R-:W-:Y:S05]  /*8530*/  BSYNC B0 ;  /* 0x0000000000007941 */ /* 0x000fea0003800000 */
.L_x_867:
        /* <DEDUP_REMOVED lines=27> */
.L_x_869:
[----:B------:R-:W-:Y:S04]  /*86f0*/  BSSY B0, `(.L_x_870) ;  /* 0x0000014000007945 */ /* 0x000fe80003800000 */
[----:B------:R-:W-:Y:S05]  /*8700*/  @!P3 BRA `(.L_x_871) ;  /* 0x000000000048b947 */ /* 0x000fea0003800000 */
[----:B------:R-:W-:Y:S01]  /*8710*/  ULDC.64 UR12, c[0x0][0x288] ;  /* 0x0000a200000c7ab9 */ /* 0x000fe20000000a00 */
[----:B0-----:R-:W-:Y:S01]  /*8720*/  MOV R42, R118 ;  /* 0x00000076002a7202 */ /* 0x001fe20000000f00 */
[----:B------:R-:W-:Y:S01]  /*8730*/  IMAD R50, R21, UR12, RZ ;  /* 0x0000000c15327c24 */ /* 0x000fe2000f8e02ff */
[----:B-1234-:R-:W-:-:S03]  /*8740*/  MOV R43, R121 ;  /* 0x00000079002b7202 */ /* 0x01efc60000000f00 */
        /* <DEDUP_REMOVED lines=14> */
.L_x_871:
[----:B------:R-:W-:Y:S05]  /*8830*/  BSYNC B0 ;  /* 0x0000000000007941 */ /* 0x000fea0003800000 */
.L_x_870:
        /* <DEDUP_REMOVED lines=27> */
.L_x_872:
        /* <DEDUP_REMOVED lines=20> */
.L_x_874:
[----:B------:R-:W-:Y:S05]  /*8b30*/  BSYNC B0 ;  /* 0x0000000000007941 */ /* 0x000fea0003800000 */
.L_x_873:
        /* <DEDUP_REMOVED lines=27> */
.L_x_875:
        /* <DEDUP_REMOVED lines=20> */
.L_x_877:
[----:B------:R-:W-:Y:S05]  /*8e30*/  BSYNC B0 ;  /* 0x0000000000007941 */ /* 0x000fea0003800000 */
.L_x_876:
[----:B01234-:R-:W-:Y:S02]  /*8e40*/  HADD2.F32 R43, -RZ, R28.H1_H1 ;  /* 0x3000001cff2b7230 */ /* 0x01ffe40000004100 */
[----:B------:R-:W-:Y:S01]  /*8e50*/  FADD.FTZ R55, -R36, R55 ;  /* 0x0000003724377221 */ /* 0x000fe20000010100 */
        /* <DEDUP_REMOVED lines=27> */
.L_x_878:
[----:B------:R-:W-:Y:S01]  /*9010*/  ISETP.GE.U32.AND P0, PT, R52, UR12, PT ;  /* 0x0000000c34007c0c */ /* 0x000fe2000bf06070 */
[----:B------:R-:W-:Y:S01]  /*9020*/  BSSY B0, `(.L_x_879) ;  /* 0x0000018000007945 */ /* 0x000fe20003800000 */
[--C-:B------:R-:W-:Y:S02]  /*9030*/  HADD2.F32 R51, -RZ, R30.reuse.H0_H0 ;  /* 0x2000001eff337230 */ /* 0x100fe40000004100 */
[----:B------:R-:W-:Y:S01]  /*9040*/  ISETP.GE.AND.EX P0, PT, R54, UR13, PT, P0 ;  /* 0x0000000d36007c0c */ /* 0x000fe2000bf06300 */
[----:B------:R-:W-:-:S03]  /*9050*/  HADD2.F32 R53, -RZ, R30.H1_H1 ;  /* 0x3000001eff357230 */ /* 0x000fc60000004100 */
        /* <DEDUP_REMOVED lines=18> */
[----:B------:R-:W-:-:S05]  /*9180*/  F2FP.F16.F32.PACK_AB R37, R26, R37 ;  /* 0x000000251a25723e */ /* 0x000fca00000000ff */
[----:B------:R0:W-:Y:S02]  /*9190*/  STG.E desc[UR8][R42.64], R37 ;  /* 0x000000252a007986 */ /* 0x0001e4000c101908 */
.L_x_880:
[----:B------:R-:W-:Y:S05]  /*91a0*/  BSYNC B0 ;  /* 0x0000000000007941 */ /* 0x000fea0003800000 */
.L_x_879:
[----:B------:R-:W-:Y:S01]  /*91b0*/  FADD.FTZ R51, -R36, R51 ;  /* 0x0000003324337221 */ /* 0x000fe20000010100 */
[----:B------:R-:W-:Y:S01]  /*91c0*/  IADD3 R52, R48, 0x1a0, RZ ;  /* 0x000001a030347810 */ /* 0x000fe20007ffe0ff */
[----:B------:R-:W-:Y:S01]  /*91d0*/  FADD.FTZ R53, -R36, R53 ;  /* 0x0000003524357221 */ /* 0x000fe20000010100 */
[--C-:B0-----:R-:W-:Y:S02]  /*91e0*/  HADD2.F32 R37, -RZ, R16.reuse.H0_H0 ;  /* 0x20000010ff257230 */ /* 0x101fe40000004100 */
[-C--:B------:R-:W-:Y:S01]  /*91f0*/  FMUL.FTZ R55, R51, R116.reuse ;  /* 0x0000007433377220 */ /* 0x080fe20000410000 */
[----:B------:R-:W-:Y:S01]  /*9200*/  HADD2.F32 R16, -RZ, R16.H1_H1 ;  /* 0x30000010ff107230 */ /* 0x000fe20000004100 */
        /* <DEDUP_REMOVED lines=21> */
.L_x_881:
        /* <DEDUP_REMOVED lines=10> */
[----:B------:R-:W-:-:S03]  /*9400*/  MOV R43, R121 ;  /* 0x00000079002b7202 */ /* 0x000fc60000000f00 */
        /* <DEDUP_REMOVED lines=12> */
[----:B------:R-:W-:-:S05]  /*94d0*/  F2FP.F16.F32.PACK_AB R37, R16, R37 ;  /* 0x000000251025723e */ /* 0x000fca00000000ff */
[----:B------:R0:W-:Y:S02]  /*94e0*/  STG.E desc[UR8][R42.64], R37 ;  /* 0x000000252a007986 */ /* 0x0001e4000c101908 */
.L_x_883:
[----:B------:R-:W-:Y:S05]  /*94f0*/  BSYNC B0 ;  /* 0x0000000000007941 */ /* 0x000fea0003800000 */
.L_x_882:
[----:B------:R-:W-:Y:S01]  /*9500*/  FADD.FTZ R49, -R36, R49 ;  /* 0x0000003124317221 */ /* 0x000fe20000010100 */
[----:B0-----:R-:W-:Y:S01]  /*9510*/  IADD3 R42, R48, 0x1c0, RZ ;  /* 0x000001c0302a7810 */ /* 0x001fe20007ffe0ff */
[----:B------:R-:W-:Y:S01]  /*9520*/  FADD.FTZ R51, -R36, R51 ;  /* 0x0000003324337221 */ /* 0x000fe20000010100 */
[--C-:B------:R-:W-:Y:S02]  /*9530*/  HADD2.F32 R45, -RZ, R20.reuse.H0_H0 ;  /* 0x20000014ff2d7230 */ /* 0x100fe40000004100 */
        /* <DEDUP_REMOVED lines=23> */
.L_x_884:
[----:B------:R-:W-:Y:S01]  /*96b0*/  ISETP.GE.U32.AND P0, PT, R42, UR12, PT ;  /* 0x0000000c2a007c0c */ /* 0x000fe2000bf06070 */
[--C-:B------:R-:W-:Y:S01]  /*96c0*/  HADD2.F32 R37, -RZ, R22.reuse.H0_H0 ;  /* 0x20000016ff257230 */ /* 0x100fe20000004100 */
[----:B------:R-:W-:Y:S01]  /*96d0*/  BSSY B0, `(.L_x_885) ;  /* 0x0000019000007945 */ /* 0x000fe20003800000 */
[----:B------:R-:W-:Y:S01]  /*96e0*/  HADD2.F32 R43, -RZ, R22.H1_H1 ;  /* 0x30000016ff2b7230 */ /* 0x000fe20000004100 */
[----:B------:R-:W-:Y:S02]  /*96f0*/  ISETP.GE.AND.EX P0, PT, R50, UR13, PT, P0 ;  /* 0x0000000d32007c0c */ /* 0x000fe4000bf06300 */
[----:B------:R-:W-:Y:S02]  /*9700*/  FADD.FTZ R51, -R36, R37 ;  /* 0x0000002524337221 */ /* 0x000fe40000010100 */
[----:B------:R-:W-:Y:S01]  /*9710*/  ISETP.LT.U32.AND P0, PT, R90, 0x180, !P0 ;  /* 0x000001805a00780c */ /* 0x000fe20004701070 */
[----:B------:R-:W-:-:S12]  /*9720*/  FADD.FTZ R55, -R36, R43 ;  /* 0x0000002b24377221 */ /* 0x000fd80000010100 */
        /* <DEDUP_REMOVED lines=17> */
[----:B------:R-:W-:-:S05]  /*9840*/  F2FP.F16.F32.PACK_AB R43, R16, R43 ;  /* 0x0000002b102b723e */ /* 0x000fca00000000ff */
[----:B------:R0:W-:Y:S02]  /*9850*/  STG.E desc[UR8][R36.64], R43 ;  /* 0x0000002b24007986 */ /* 0x0001e4000c101908 */
.L_x_886:
[----:B------:R-:W-:Y:S05]  /*9860*/  BSYNC B0 ;  /* 0x0000000000007941 */ /* 0x000fea0003800000 */
.L_x_885:
[----:B------:R-:W-:Y:S01]  /*9870*/  IADD3 R48, R48, 0x1e0, RZ ;  /* 0x000001e030307810 */ /* 0x000fe20007ffe0ff */
        /* <DEDUP_REMOVED lines=24> */
.L_x_887:
        /* <DEDUP_REMOVED lines=19> */
[----:B------:R-:W-:Y:S02]  /*9b30*/  F2FP.F16.F32.PACK_AB R39, R116, R39 ;  /* 0x000000277427723e */ /* 0x000fe400000000ff */
[----:B------:R-:W-:-:S05]  /*9b40*/  LEA.HI.X R37, R118, UR13, R37, 0x1, P0 ;  /* 0x0000000d76257c11 */ /* 0x000fca00080f0c25 */
[----:B------:R0:W-:Y:S02]  /*9b50*/  STG.E desc[UR8][R36.64], R39 ;  /* 0x0000002724007986 */ /* 0x0001e4000c101908 */
.L_x_889:
[----:B------:R-:W-:Y:S05]  /*9b60*/  BSYNC B0 ;  /* 0x0000000000007941 */ /* 0x000fea0003800000 */
.L_x_888:
[----:B------:R-:W-:Y:S02]  /*9b70*/  IADD3 R32, R27, R32, RZ ;  /* 0x000000201b207210 */ /* 0x000fe40007ffe0ff */
[----:B------:R-:W-:Y:S02]  /*9b80*/  IADD3 R34, R34, 0x1, RZ ;  /* 0x0000000122227810 */ /* 0x000fe40007ffe0ff */
[----:B------:R-:W-:-:S13]  /*9b90*/  ISETP.GE.AND P0, PT, R32, UR4, PT ;  /* 0x0000000420007c0c */ /* 0x000fda000bf06270 */
[----:B------:R-:W-:Y:S05]  /*9ba0*/  @!P0 BRA `(.L_x_890) ;  /* 0xffffff6800e48947 */ /* 0x000fea000383ffff */
.L_x_807:
        /* <DEDUP_REMOVED lines=23> */
.L_x_892:
[----:B------:R-:W-:Y:S05]  /*9d20*/  BSYNC B0 ;  /* 0x0000000000007941 */ /* 0x000fea0003800000 */
.L_x_891:
[----:B------:R-:W-:Y:S05]  /*9d30*/  @P0 EXIT ;  /* 0x000000000000094d */ /* 0x000fea0003800000 */
[----:B------:R-:W-:Y:S05]  /*9d40*/  @P2 BRA `(.L_x_893) ;  /* 0x0000000000202947 */ /* 0x000fea0003800000 */
[----:B------:R-:W-:-:S05]  /*9d50*/  IMAD R0, R6, R7, RZ ;  /* 0x0000000706007224 */ /* 0x000fca00078e02ff */
[----:B------:R-:W-:-:S13]  /*9d60*/  ISETP.NE.AND P0, PT, R0, -0x1, PT ;  /* 0xffffffff0000780c */ /* 0x000fda0003f05270 */
[----:B------:R-:W-:Y:S05]  /*9d70*/  @!P0 BRA `(.L_x_893) ;  /* 0x0000000000148947 */ /* 0x000fea0003800000 */
.L_x_894:
[----:B-1----:R-:W2:Y:S04]  /*9d80*/  LDG.E.STRONG.GPU R5, desc[UR8][R2.64] ;  /* 0x0000000802057981 */ /* 0x002ea8000c1ef900 */
[----:B--2---:R-:W-:Y:S01]  /*9d90*/  CCTL.IVALL ;  /* 0x00000000ff00798f */ /* 0x004fe20002000000 */
[----:B------:R-:W-:Y:S05]  /*9da0*/  YIELD ;  /* 0x0000000000007946 */ /* 0x000fea0003800000 */
[----:B------:R-:W-:-:S13]  /*9db0*/  ISETP.NE.AND P0, PT, R5, R0, PT ;  /* 0x000000000500720c */ /* 0x000fda0003f05270 */
[----:B------:R-:W-:Y:S05]  /*9dc0*/  @P0 BRA `(.L_x_894) ;  /* 0xfffffffc00ec0947 */ /* 0x000fea000383ffff */
.L_x_893:
        /* <DEDUP_REMOVED lines=24> */
.L_x_895:
        /* <DEDUP_REMOVED lines=23> */
.L_x_896:
        /* <DEDUP_REMOVED lines=12> */
.L_x_3257:


//--------------------- .text._Z35group_norm_nhwc_bwd_one_pass_kernelI11Fp16IOBf16WLi64ELi24ELi384EEv26Group_norm_nhwc_bwd_params --------------------------
	.section	.text._Z35group_norm_nhwc_bwd_one_pass_kernelI11Fp16IOBf16WLi64ELi24ELi384EEv26Group_norm_nhwc_bwd_params,"ax",@progbits
	.align	128
        .global         _Z35group_norm_nhwc_bwd_one_pass_kernelI11Fp16IOBf16WLi64ELi24ELi384EEv26Group_norm_nhwc_bwd_params
        .type           _Z35group_norm_nhwc_bwd_one_pass_kernelI11Fp16IOBf16WLi64ELi24ELi384EEv26Group_norm_nhwc_bwd_params,@function
        .size           _Z35group_norm_nhwc_bwd_one_pass_kernelI11Fp16IOBf16WLi64ELi24ELi384EEv26Group_norm_nhwc_bwd_params,(.L_x_3258 - _Z35group_norm_nhwc_bwd_one_pass_kernelI11Fp16IOBf16WLi64ELi24ELi384EEv26Group_norm_nhwc_bwd_params)
        .other          _Z35group_norm_nhwc_bwd_one_pass_kernelI11Fp16IOBf16WLi64ELi24ELi384EEv26Group_norm_nhwc_bwd_params,@"STO_CUDA_ENTRY STV_DEFAULT"
_Z35group_norm_nhwc_bwd_one_pass_kernelI11Fp16IOBf16WLi64ELi24ELi384EEv26Group_norm_nhwc_bwd_params:
.text._Z35group_norm_nhwc_bwd_one_pass_kernelI11Fp16IOBf16WLi64ELi24ELi384EEv26Group_norm_nhwc_bwd_params:
        /* <DEDUP_REMOVED lines=48> */
.L_x_924:
        /* <DEDUP_REMOVED lines=45> */
[----:B------:R-:W-:Y:S01]  /*05d0*/  SHF.R.S32.HI R6, RZ, 0x1f, R30 ;  /* 0x0000001fff067819 */ /* 0x000fe2000001141e */
[----:B------:R-:W0:Y:S01]  /*05e0*/  @P1 LDC.64 R10, c[0x0][0x228] ;  /* 0x00008a00ff0a1b82 */ /* 0x000e220000000a00 */
[----:B------:R-:W-:Y:S02]  /*05f0*/  IADD3 R34, P2, R30, R15, RZ ;  /* 0x0000000f1e227210 */ /* 0x000fe40007f5e0ff */
[----:B------:R-:W-:-:S02]  /*0600*/  SHF.R.S32.HI R4, RZ, 0x1f, R7 ;  /* 0x0000001fff047819 */ /* 0x000fc40000011407 */
[----:B------:R-:W-:-:S03]  /*0610*/  LEA.HI.X.SX32 R35, R15, R6, 0x1, P2 ;  /* 0x000000060f237211 */ /* 0x000fc600010f0eff */
[----:B------:R-:W-:Y:S01]  /*0620*/  IMAD R4, R4, UR8, RZ ;  /* 0x0000000804047c24 */ /* 0x000fe2000f8e02ff */
[----:B------:R-:W4:Y:S01]  /*0630*/  @!P0 LDC.64 R16, c[0x0][0x288] ;  /* 0x0000a200ff108b82 */ /* 0x000f220000000a00 */
[----:B------:R-:W-:-:S04]  /*0640*/  IMAD.WIDE.U32 R34, R7, UR8, R34 ;  /* 0x0000000807227c25 */ /* 0x000fc8000f8e0022 */
[----:B------:R-:W-:Y:S01]  /*0650*/  IMAD R37, R7, UR9, R4 ;  /* 0x0000000907257c24 */ /* 0x000fe2000f8e0204 */
[----:B------:R-:W-:Y:S01]  /*0660*/  @P1 MOV R36, R34 ;  /* 0x0000002200241202 */ /* 0x000fe20000000f00 */
[-C--:B-1----:R-:W-:Y:S01]  /*0670*/  @P1 IMAD R4, R3, R20.reuse, RZ ;  /* 0x0000001403041224 */ /* 0x082fe200078e02ff */
[----:B------:R-:W1:Y:S02]  /*0680*/  @!P0 LDC.64 R12, c[0x0][0x230] ;  /* 0x00008c00ff0c8b82 */ /* 0x000e640000000a00 */
[----:B------:R-:W-:Y:S01]  /*0690*/  IADD3 R37, R35, R37, RZ ;  /* 0x0000002523257210 */ /* 0x000fe20007ffe0ff */
[C---:B------:R-:W-:Y:S02]  /*06a0*/  @P1 IMAD R23, R28.reuse, R21, R4 ;  /* 0x000000151c171224 */ /* 0x040fe400078e0204 */
[----:B------:R-:W-:-:S03]  /*06b0*/  @P1 IMAD.WIDE.U32 R20, R28, R20, R36 ;  /* 0x000000141c141225 */ /* 0x000fc600078e0024 */
[----:B------:R-:W1:Y:S02]  /*06c0*/  @!P0 LDC.64 R6, c[0x0][0x228] ;  /* 0x00008a00ff068b82 */ /* 0x000e640000000a00 */
[----:B------:R-:W-:Y:S02]  /*06d0*/  @P1 IADD3 R21, R21, R23, RZ ;  /* 0x0000001715151210 */ /* 0x000fe40007ffe0ff */
[C---:B------:R-:W-:Y:S02]  /*06e0*/  @P1 SHF.L.U32 R23, R20.reuse, 0x1, RZ ;  /* 0x0000000114171819 */ /* 0x040fe400000006ff */
[----:B------:R-:W-:Y:S01]  /*06f0*/  @P1 SHF.L.U64.HI R4, R20, 0x1, R21 ;  /* 0x0000000114041819 */ /* 0x000fe20000010215 */
[----:B----4-:R-:W-:Y:S01]  /*0700*/  @!P0 IMAD R14, R5, R16, RZ ;  /* 0x00000010050e8224 */ /* 0x010fe200078e02ff */
[----:B------:R-:W-:Y:S02]  /*0710*/  @!P0 MOV R20, R34 ;  /* 0x0000002200148202 */ /* 0x000fe40000000f00 */
[----:B------:R-:W-:Y:S01]  /*0720*/  @!P0 MOV R21, R37 ;  /* 0x0000002500158202 */ /* 0x000fe20000000f00 */
[----:B------:R-:W-:Y:S01]  /*0730*/  @!P0 IMAD R17, R27, R17, R14 ;  /* 0x000000111b118224 */ /* 0x000fe200078e020e */
[----:B--2---:R-:W-:Y:S01]  /*0740*/  @P1 IADD3 R18, P2, R23, R18, RZ ;  /* 0x0000001217121210 */ /* 0x004fe20007f5e0ff */
[----:B------:R-:W-:-:S03]  /*0750*/  @!P0 IMAD.WIDE.U32 R20, R27, R16, R20 ;  /* 0x000000101b148225 */ /* 0x000fc600078e0014 */
[----:B------:R-:W-:Y:S02]  /*0760*/  @P1 IADD3.X R19, R4, R19, RZ, P2, !PT ;  /* 0x0000001304131210 */ /* 0x000fe400017fe4ff */
[----:B0-----:R-:W-:Y:S02]  /*0770*/  @P1 IADD3 R16, P2, R23, R10, RZ ;  /* 0x0000000a17101210 */ /* 0x001fe40007f5e0ff */
[----:B------:R-:W-:Y:S02]  /*0780*/  @!P0 IADD3 R21, R21, R17, RZ ;  /* 0x0000001115158210 */ /* 0x000fe40007ffe0ff */
[----:B------:R-:W-:Y:S02]  /*0790*/  @!P0 SHF.L.U32 R17, R20, 0x1, RZ ;  /* 0x0000000114118819 */ /* 0x000fe400000006ff */
[----:B------:R-:W-:Y:S02]  /*07a0*/  CS2R R24, SRZ ;  /* 0x0000000000187805 */ /* 0x000fe4000001ff00 */
[----:B-1----:R-:W-:-:S02]  /*07b0*/  @!P0 IADD3 R10, P3, R17, R12, RZ ;  /* 0x0000000c110a8210 */ /* 0x002fc40007f7e0ff */
[----:B------:R-:W-:Y:S02]  /*07c0*/  @!P0 IADD3 R6, P4, R17, R6, RZ ;  /* 0x0000000611068210 */ /* 0x000fe40007f9e0ff */
[----:B------:R0:W5:Y:S01]  /*07d0*/  @P1 LDG.E R25, desc[UR14][R18.64] ;  /* 0x0000000e12191981 */ /* 0x000162000c1e1900 */
[----:B------:R-:W-:-:S05]  /*07e0*/  @P1 IADD3.X R17, R4, R11, RZ, P2, !PT ;  /* 0x0000000b04111210 */ /* 0x000fca00017fe4ff */
[----:B------:R0:W5:Y:S01]  /*07f0*/  @P1 LDG.E R24, desc[UR14][R16.64] ;  /* 0x0000000e10181981 */ /* 0x000162000c1e1900 */
[----:B------:R-:W-:Y:S01]  /*0800*/  HFMA2.MMA R26, -RZ, RZ, 0, 0 ;  /* 0x00000000ff1a7435 */ /* 0x000fe200000001ff */
[----:B------:R-:W-:Y:S02]  /*0810*/  @!P0 SHF.L.U64.HI R20, R20, 0x1, R21 ;  /* 0x0000000114148819 */ /* 0x000fe40000010215 */
[----:B------:R-:W-:Y:S02]  /*0820*/  CS2R R22, SRZ ;  /* 0x0000000000167805 */ /* 0x000fe4000001ff00 */
[C---:B------:R-:W-:Y:S02]  /*0830*/  @!P0 IADD3.X R11, R20.reuse, R13, RZ, P3, !PT ;  /* 0x0000000d140b8210 */ /* 0x040fe40001ffe4ff */
[----:B------:R-:W-:-:S03]  /*0840*/  @!P0 IADD3.X R7, R20, R7, RZ, P4, !PT ;  /* 0x0000000714078210 */ /* 0x000fc600027fe4ff */
[----:B------:R0:W5:Y:S04]  /*0850*/  @!P0 LDG.E R26, desc[UR14][R10.64] ;  /* 0x0000000e0a1a8981 */ /* 0x000168000c1e1900 */
[----:B------:R0:W5:Y:S01]  /*0860*/  @!P0 LDG.E R22, desc[UR14][R6.64] ;  /* 0x0000000e06168981 */ /* 0x000162000c1e1900 */
[----:B------:R-:W-:Y:S01]  /*0870*/  UMOV UR13, 0x3f800000 ;  /* 0x3f800000000d7882 */ /* 0x000fe20000000000 */
[----:B------:R-:W-:Y:S01]  /*0880*/  BSSY B0, `(.L_x_898) ;  /* 0x0000020000007945 */ /* 0x000fe20003800000 */
        /* <DEDUP_REMOVED lines=9> */
[----:B------:R-:W1:Y:S01]  /*0920*/  @P0 MUFU.RSQ R8, R8 ;  /* 0x0000000800080308 */ /* 0x000e620000001400 */
[----:B------:R-:W-:Y:S01]  /*0930*/  HFMA2.MMA R4, -RZ, RZ, 0, 0 ;  /* 0x00000000ff047435 */ /* 0x000fe200000001ff */
        /* <DEDUP_REMOVED lines=20> */
.L_x_899:
[----:B------:R-:W-:Y:S05]  /*0a80*/  BSYNC B0 ;  /* 0x0000000000007941 */ /* 0x000fea0003800000 */
.L_x_898:
[----:B------:R-:W-:Y:S01]  /*0a90*/  ISETP.NE.AND P2, PT, RZ, UR18, PT ;  /* 0x00000012ff007c0c */ /* 0x000fe2000bf45270 */
[--C-:B-----5:R-:W-:Y:S02]  /*0aa0*/  HADD2.F32 R6, -RZ, R25.reuse.H0_H0 ;  /* 0x20000019ff067230 */ /* 0x120fe40000004100 */
[----:B------:R-:W-:Y:S02]  /*0ab0*/  HADD2.F32 R7, -RZ, R25.H1_H1 ;  /* 0x30000019ff077230 */ /* 0x000fe40000004100 */
[----:B------:R-:W-:Y:S02]  /*0ac0*/  HADD2.F32 R13, -RZ, R26.H0_H0 ;  /* 0x2000001aff0d7230 */ /* 0x000fe40000004100 */
[----:B------:R-:W-:Y:S01]  /*0ad0*/  FADD.FTZ R6, R6, -UR19 ;  /* 0x8000001306067e21 */ /* 0x000fe20008010000 */
[--C-:B------:R-:W-:Y:S02]  /*0ae0*/  HADD2.F32 R12, -RZ, R24.reuse.H0_H0 ;  /* 0x20000018ff0c7230 */ /* 0x100fe40000004100 */
[----:B------:R-:W-:Y:S01]  /*0af0*/  FADD.FTZ R14, R7, -UR19 ;  /* 0x80000013070e7e21 */ /* 0x000fe20008010000 */
[----:B------:R-:W-:-:S02]  /*0b00*/  HADD2.F32 R9, -RZ, R24.H1_H1 ;  /* 0x30000018ff097230 */ /* 0x000fc40000004100 */
[----:B------:R-:W-:Y:S01]  /*0b10*/  FMUL.FTZ R7, R6, UR13 ;  /* 0x0000000d06077c20 */ /* 0x000fe20008410000 */
[----:B------:R-:W-:Y:S02]  /*0b20*/  HADD2.F32 R8, -RZ, R26.H1_H1 ;  /* 0x3000001aff087230 */ /* 0x000fe40000004100 */
[----:B------:R-:W-:Y:S01]  /*0b30*/  FADD.FTZ R13, R13, -UR19 ;  /* 0x800000130d0d7e21 */ /* 0x000fe20008010000 */
        /* <DEDUP_REMOVED lines=22> */
.L_x_900:
        /* <DEDUP_REMOVED lines=26> */
.L_x_901:
[----:B------:R-:W-:Y:S01]  /*0e40*/  FFMA.FTZ R16, R6, R8, R15 ;  /* 0x0000000806107223 */ /* 0x000fe2000001000f */
[----:B------:R-:W-:Y:S01]  /*0e50*/  FADD.FTZ R17, R8, R17 ;  /* 0x0000001108117221 */ /* 0x000fe20000010000 */
[----:B------:R-:W-:Y:S01]  /*0e60*/  FMUL.FTZ R8, R10, R23 ;  /* 0x000000170a087220 */ /* 0x000fe20000410000 */
[----:B------:R-:W-:Y:S01]  /*0e70*/  ISETP.GT.AND P0, PT, R0, 0x1e, PT ;  /* 0x0000001e0000780c */ /* 0x000fe20003f04270 */
[----:B------:R-:W0:Y:S01]  /*0e80*/  S2UR UR17, SR_CgaCtaId ;  /* 0x00000000001179c3 */ /* 0x000e220000008800 */
[----:B------:R-:W-:Y:S01]  /*0e90*/  UMOV UR9, 0x400 ;  /* 0x0000040000097882 */ /* 0x000fe20000000000 */
[----:B------:R-:W-:Y:S01]  /*0ea0*/  FFMA.FTZ R15, R13, R8, R16 ;  /* 0x000000080d0f7223 */ /* 0x000fe20000010010 */
[----:B------:R-:W-:Y:S01]  /*0eb0*/  FMUL.FTZ R16, R11, R4 ;  /* 0x000000040b107220 */ /* 0x000fe20000410000 */
[----:B------:R-:W-:Y:S01]  /*0ec0*/  FADD.FTZ R17, R17, R8 ;  /* 0x0000000811117221 */ /* 0x000fe20000010000 */
[----:B------:R-:W-:Y:S01]  /*0ed0*/  FFMA.FTZ R18, R7, R12, RZ ;  /* 0x0000000c07127223 */ /* 0x000fe200000100ff */
[----:B------:R-:W-:Y:S01]  /*0ee0*/  UIADD3 UR8, UR9, 0x80, URZ ;  /* 0x0000008009087890 */ /* 0x000fe2000fffe03f */
[----:B------:R-:W-:Y:S01]  /*0ef0*/  FFMA.FTZ R15, R14, R16, R15 ;  /* 0x000000100e0f7223 */ /* 0x000fe2000001000f */
[----:B------:R-:W-:Y:S01]  /*0f00*/  FADD.FTZ R16, R16, R17 ;  /* 0x0000001110107221 */ /* 0x000fe20000010000 */
[C---:B------:R-:W-:Y:S01]  /*0f10*/  ISETP.NE.AND P3, PT, R29.reuse, RZ, PT ;  /* 0x000000ff1d00720c */ /* 0x040fe20003f65270 */
[----:B------:R-:W-:Y:S01]  /*0f20*/  FADD.FTZ R7, RZ, R12 ;  /* 0x0000000cff077221 */ /* 0x000fe20000010000 */
[----:B------:R-:W-:Y:S01]  /*0f30*/  BSSY B0, `(.L_x_902) ;  /* 0x0000046000007945 */ /* 0x000fe20003800000 */
[----:B------:R-:W1:Y:S01]  /*0f40*/  SHFL.DOWN PT, R8, R15, 0x1, 0x1f ;  /* 0x08201f000f087f89 */ /* 0x000e6200000e0000 */
[----:B------:R-:W-:-:S03]  /*0f50*/  ISETP.GT.U32.AND P4, PT, R29, 0xb, PT ;  /* 0x0000000b1d00780c */ /* 0x000fc60003f84070 */
[----:B------:R-:W2:Y:S01]  /*0f60*/  SHFL.DOWN PT, R17, R16, 0x1, 0x1f ;  /* 0x08201f0010117f89 */ /* 0x000ea200000e0000 */
        /* <DEDUP_REMOVED lines=24> */
[----:B------:R-:W-:Y:S01]  /*10f0*/  FFMA.FTZ R13, R6, R9, RZ ;  /* 0x00000009060d7223 */ /* 0x000fe200000100ff */
[----:B------:R-:W-:Y:S01]  /*1100*/  FADD.FTZ R6, RZ, R9 ;  /* 0x00000009ff067221 */ /* 0x000fe20000010000 */
[----:B-1----:R-:W-:Y:S01]  /*1110*/  @!P0 FADD.FTZ R16, R16, R17 ;  /* 0x0000001110108221 */ /* 0x002fe20000010000 */
[----:B------:R-:W-:Y:S01]  /*1120*/  ISETP.NE.AND P0, PT, R0, RZ, PT ;  /* 0x000000ff0000720c */ /* 0x000fe20003f05270 */
[----:B------:R-:W-:Y:S01]  /*1130*/  FFMA.FTZ R9, R14, R11, R13 ;  /* 0x0000000b0e097223 */ /* 0x000fe2000001000d */
[----:B------:R-:W-:Y:S01]  /*1140*/  FADD.FTZ R10, R7, R10 ;  /* 0x0000000a070a7221 */ /* 0x000fe20000010000 */
        /* <DEDUP_REMOVED lines=36> */
.L_x_903:
[----:B------:R-:W-:Y:S05]  /*1390*/  BSYNC B0 ;  /* 0x0000000000007941 */ /* 0x000fea0003800000 */
.L_x_902:
        /* <DEDUP_REMOVED lines=158> */
.L_x_905:
[----:B------:R-:W-:Y:S05]  /*1d80*/  BSYNC B0 ;  /* 0x0000000000007941 */ /* 0x000fea0003800000 */
.L_x_904:
        /* <DEDUP_REMOVED lines=11> */
[----:B------:R-:W-:-:S04]  /*1e40*/  LEA R32, P4, R33, R16, 0x2 ;  /* 0x0000001021207211 */ /* 0x000fc800078810ff */
        /* <DEDUP_REMOVED lines=8> */
.L_x_907:
[----:B------:R-:W-:Y:S05]  /*1ed0*/  BSYNC B0 ;  /* 0x0000000000007941 */ /* 0x000fea0003800000 */
.L_x_906:
[----:B------:R-:W-:Y:S05]  /*1ee0*/  @!P0 BRA `(.L_x_908) ;  /* 0x0000001000908947 */ /* 0x000fea0003800000 */
[----:B---3--:R-:W1:Y:S01]  /*1ef0*/  LDC R16, c[0x0][0x10] ;  /* 0x00000400ff107b82 */ /* 0x008e620000000800 */
[----:B------:R-:W2:Y:S01]  /*1f00*/  S2R R15, SR_CTAID.Y ;  /* 0x00000000000f7919 */ /* 0x000ea20000002600 */
[----:B------:R-:W-:-:S06]  /*1f10*/  ULOP3.LUT UR8, UR4, 0x1, URZ, 0xc0, !UPT ;  /* 0x0000000104087892 */ /* 0x000fcc000f8ec03f */
[----:B0-----:R-:W0:Y:S08]  /*1f20*/  LDC.64 R8, c[0x0][0x258] ;  /* 0x00009600ff087b82 */ /* 0x001e300000000a00 */
        /* <DEDUP_REMOVED lines=29> */
.L_x_910:
[----:B------:R-:W2:Y:S04]  /*2100*/  LDG.E.STRONG.GPU R10, desc[UR14][R8.64] ;  /* 0x0000000e080a7981 */ /* 0x000ea8000c1ef900 */
[----:B--2---:R-:W-:Y:S01]  /*2110*/  CCTL.IVALL ;  /* 0x00000000ff00798f */ /* 0x004fe20002000000 */
[----:B------:R-:W-:Y:S05]  /*2120*/  YIELD ;  /* 0x0000000000007946 */ /* 0x000fea0003800000 */
[----:B------:R-:W-:-:S13]  /*2130*/  ISETP.NE.AND P0, PT, R10, R13, PT ;  /* 0x0000000d0a00720c */ /* 0x000fda0003f05270 */
[----:B------:R-:W-:Y:S05]  /*2140*/  @P0 BRA `(.L_x_910) ;  /* 0xfffffffc00ec0947 */ /* 0x000fea000383ffff */
.L_x_909:
        /* <DEDUP_REMOVED lines=17> */
.L_x_914:
[----:B------:R-:W-:-:S13]  /*2260*/  ISETP.EQ.OR P6, PT, R18, UR16, P3 ;  /* 0x0000001012007c0c */ /* 0x000fda0009fc2670 */
[----:B------:R-:W-:-:S04]  /*2270*/  @!P6 IMAD R11, R16, R18, R15 ;  /* 0x00000012100be224 */ /* 0x000fc800078e020f */
[----:B------:R-:W-:-:S05]  /*2280*/  @!P6 IMAD.WIDE.U32 R10, R11, 0x8, R32 ;  /* 0x000000080b0ae825 */ /* 0x000fca00078e0020 */
[----:B------:R-:W2:Y:S01]  /*2290*/  @!P6 LDG.E.64 R8, desc[UR14][R10.64] ;  /* 0x0000000e0a08e981 */ /* 0x000ea2000c1e1b00 */
[C---:B------:R-:W-:Y:S02]  /*22a0*/  IADD3 R13, R18.reuse, 0x1, RZ ;  /* 0x00000001120d7810 */ /* 0x040fe40007ffe0ff */
[C---:B------:R-:W-:Y:S02]  /*22b0*/  IADD3 R19, R18.reuse, 0x2, RZ ;  /* 0x0000000212137810 */ /* 0x040fe40007ffe0ff */
        /* <DEDUP_REMOVED lines=109> */
.L_x_913:
        /* <DEDUP_REMOVED lines=12> */
[C---:B------:R-:W-:Y:S02]  /*2a50*/  IADD3 R19, R18.reuse, 0x3, RZ ;  /* 0x0000000312137810 */ /* 0x040fe40007ffe0ff */
        /* <DEDUP_REMOVED lines=48> */
.L_x_915:
[----:B------:R-:W-:-:S13]  /*2d60*/  ISETP.NE.OR P0, PT, R17, RZ, P0 ;  /* 0x000000ff1100720c */ /* 0x000fda0000705670 */
[----:B------:R-:W-:Y:S05]  /*2d70*/  @!P0 BRA `(.L_x_911) ;  /* 0x00000000007c8947 */ /* 0x000fea0003800000 */
.L_x_912:
[----:B------:R-:W-:-:S13]  /*2d80*/  ISETP.EQ.OR P5, PT, R18, UR16, P3 ;  /* 0x0000001012007c0c */ /* 0x000fda0009fa2670 */
[----:B------:R-:W-:-:S04]  /*2d90*/  @!P5 IMAD R11, R16, R18, R15 ;  /* 0x00000012100bd224 */ /* 0x000fc800078e020f */
[----:B------:R-:W-:-:S05]  /*2da0*/  @!P5 IMAD.WIDE.U32 R10, R11, 0x8, R32 ;  /* 0x000000080b0ad825 */ /* 0x000fca00078e0020 */
[----:B------:R0:W2:Y:S01]  /*2db0*/  @!P5 LDG.E.64 R8, desc[UR14][R10.64] ;  /* 0x0000000e0a08d981 */ /* 0x0000a2000c1e1b00 */
[C---:B------:R-:W-:Y:S02]  /*2dc0*/  IADD3 R13, R18.reuse, 0x1, RZ ;  /* 0x00000001120d7810 */ /* 0x040fe40007ffe0ff */
[C---:B------:R-:W-:Y:S02]  /*2dd0*/  IADD3 R19, R18.reuse, 0x2, RZ ;  /* 0x0000000212137810 */ /* 0x040fe40007ffe0ff */
        /* <DEDUP_REMOVED lines=25> */
.L_x_911:
        /* <DEDUP_REMOVED lines=11> */
.L_x_917:
[----:B------:R-:W-:Y:S05]  /*3020*/  BSYNC B0 ;  /* 0x0000000000007941 */ /* 0x000fea0003800000 */
.L_x_916:
        /* <DEDUP_REMOVED lines=16> */
.L_x_908:
[----:B------:R-:W1:Y:S01]  /*3130*/  S2UR UR9, SR_CgaCtaId ;  /* 0x00000000000979c3 */ /* 0x000e620000008800 */
[----:B------:R-:W-:Y:S01]  /*3140*/  UMOV UR8, 0x400 ;  /* 0x0000040000087882 */ /* 0x000fe20000000000 */
[--C-:B------:R-:W-:Y:S02]  /*3150*/  HADD2.F32 R12, -RZ, R25.reuse.H0_H0 ;  /* 0x20000019ff0c7230 */ /* 0x100fe40000004100 */
[----:B------:R-:W-:Y:S02]  /*3160*/  HADD2.F32 R25, -RZ, R25.H1_H1 ;  /* 0x30000019ff197230 */ /* 0x000fe40000004100 */
[--C-:B------:R-:W-:Y:S02]  /*3170*/  HADD2.F32 R13, -RZ, R26.reuse.H0_H0 ;  /* 0x2000001aff0d7230 */ /* 0x100fe40000004100 */
[----:B------:R-:W-:Y:S02]  /*3180*/  HADD2.F32 R26, -RZ, R26.H1_H1 ;  /* 0x3000001aff1a7230 */ /* 0x000fe40000004100 */
[----:B------:R-:W-:-:S02]  /*3190*/  HADD2.F32 R14, -RZ, R24.H0_H0 ;  /* 0x20000018ff0e7230 */ /* 0x000fc40000004100 */
[----:B------:R-:W-:Y:S01]  /*31a0*/  FADD.FTZ R13, R13, -UR19 ;  /* 0x800000130d0d7e21 */ /* 0x000fe20008010000 */
[----:B------:R-:W-:Y:S01]  /*31b0*/  HADD2.F32 R15, -RZ, R24.H1_H1 ;  /* 0x30000018ff0f7230 */ /* 0x000fe20000004100 */
[----:B-1----:R-:W-:-:S09]  /*31c0*/  ULEA UR8, UR9, UR8, 0x18 ;  /* 0x0000000809087291 */ /* 0x002fd2000f8ec03f */
[----:B------:R0:W-:Y:S01]  /*31d0*/  @!P3 STS.64 [UR8+0x78], R6 ;  /* 0x00007806ff00b988 */ /* 0x0001e20008000a08 */
[----:B------:R-:W-:Y:S01]  /*31e0*/  BAR.SYNC.DEFER_BLOCKING 0x0 ;  /* 0x0000000000007b1d */ /* 0x000fe20000010000 */
[----:B0-----:R-:W-:Y:S01]  /*31f0*/  FADD.FTZ R7, R12, -UR19 ;  /* 0x800000130c077e21 */ /* 0x001fe20008010000 */
[----:B------:R-:W-:Y:S01]  /*3200*/  FADD.FTZ R6, R25, -UR19 ;  /* 0x8000001319067e21 */ /* 0x000fe20008010000 */
[----:B------:R-:W-:Y:S02]  /*3210*/  FADD.FTZ R12, R26, -UR19 ;  /* 0x800000131a0c7e21 */ /* 0x000fe40008010000 */
[----:B------:R-:W-:Y:S01]  /*3220*/  FMUL.FTZ R7, R7, UR13 ;  /* 0x0000000d07077c20 */ /* 0x000fe20008410000 */
[----:B------:R-:W-:Y:S01]  /*3230*/  FMUL.FTZ R6, R6, UR13 ;  /* 0x0000000d06067c20 */ /* 0x000fe20008410000 */
[----:B---3--:R-:W0:Y:S01]  /*3240*/  LDS.64 R8, [UR8+0x78] ;  /* 0x00007808ff087984 */ /* 0x008e220008000a00 */
        /* <DEDUP_REMOVED lines=22> */
.L_x_918:
        /* <DEDUP_REMOVED lines=14> */
[----:B------:R-:W-:Y:S02]  /*3490*/  ULDC.64 UR8, c[0x0][0x210] ;  /* 0x0000840000087ab9 */ /* 0x000fe40000000a00 */
[----:B------:R-:W-:Y:S02]  /*34a0*/  LEA R8, P0, R6, UR8, 0x1 ;  /* 0x0000000806087c11 */ /* 0x000fe4000f8008ff */
[----:B------:R-:W-:Y:S02]  /*34b0*/  IADD3 R9, R7, R9, RZ ;  /* 0x0000000907097210 */ /* 0x000fe40007ffe0ff */
[----:B------:R-:W-:Y:S02]  /*34c0*/  F2FP.F16.F32.PACK_AB R7, R14, R15 ;  /* 0x0000000f0e07723e */ /* 0x000fe400000000ff */
[----:B------:R-:W-:-:S05]  /*34d0*/  LEA.HI.X R9, R6, UR9, R9, 0x1, P0 ;  /* 0x0000000906097c11 */ /* 0x000fca00080f0c09 */
[----:B------:R0:W-:Y:S02]  /*34e0*/  STG.E desc[UR14][R8.64], R7 ;  /* 0x0000000708007986 */ /* 0x0001e4000c10190e */
.L_x_920:
[----:B------:R-:W-:Y:S05]  /*34f0*/  BSYNC B0 ;  /* 0x0000000000007941 */ /* 0x000fea0003800000 */
.L_x_919:
[--C-:B------:R-:W-:Y:S02]  /*3500*/  HADD2.F32 R6, -RZ, R22.reuse.H0_H0 ;  /* 0x20000016ff067230 */ /* 0x100fe40000004100 */
[----:B------:R-:W-:Y:S01]  /*3510*/  FMUL.FTZ R13, R13, UR13 ;  /* 0x0000000d0d0d7c20 */ /* 0x000fe20008410000 */
[----:B0-----:R-:W-:Y:S02]  /*3520*/  HADD2.F32 R7, -RZ, R22.H1_H1 ;  /* 0x30000016ff077230 */ /* 0x001fe40000004100 */
        /* <DEDUP_REMOVED lines=20> */
.L_x_921:
        /* <DEDUP_REMOVED lines=23> */
.L_x_923:
[----:B------:R-:W-:Y:S05]  /*37e0*/  BSYNC B0 ;  /* 0x0000000000007941 */ /* 0x000fea0003800000 */
.L_x_922:
[----:B------:R-:W-:Y:S01]  /*37f0*/  ULDC UR8, c[0x0][0x10] ;  /* 0x0000040000087ab9 */ /* 0x000fe20000000800 */
[----:B------:R-:W-:Y:S02]  /*3800*/  UIADD3 UR4, UR4, 0x1, URZ ;  /* 0x0000000104047890 */ /* 0x000fe4000fffe03f */
[----:B------:R-:W-:-:S04]  /*3810*/  UIADD3 UR7, UR8, UR7, URZ ;  /* 0x0000000708077290 */ /* 0x000fc8000fffe03f */
[----:B------:R-:W-:-:S06]  /*3820*/  UISETP.GE.AND UP0, UPT, UR7, UR5, UPT ;  /* 0x000000050700728c */ /* 0x000fcc000bf06270 */
[----:B------:R-:W-:-:S13]  /*3830*/  PLOP3.LUT P0, PT, PT, PT, UP0, 0x80, 0x0 ;  /* 0x000000000000781c */ /* 0x000fda0003f0f008 */
[----:B------:R-:W-:Y:S05]  /*3840*/  @!P0 BRA `(.L_x_924) ;  /* 0xffffffc800ac8947 */ /* 0x000fea000383ffff */
.L_x_897:
        /* <DEDUP_REMOVED lines=19> */
.L_x_926:
[----:B------:R-:W-:Y:S05]  /*3980*/  BSYNC B0 ;  /* 0x0000000000007941 */ /* 0x000fea0003800000 */
.L_x_925:
        /* <DEDUP_REMOVED lines=11> */
.L_x_928:
[----:B------:R-:W2:Y:S04]  /*3a40*/  LDG.E.STRONG.GPU R5, desc[UR14][R2.64] ;  /* 0x0000000e02057981 */ /* 0x000ea8000c1ef900 */
[----:B--2---:R-:W-:Y:S01]  /*3a50*/  CCTL.IVALL ;  /* 0x00000000ff00798f */ /* 0x004fe20002000000 */
[----:B------:R-:W-:Y:S05]  /*3a60*/  YIELD ;  /* 0x0000000000007946 */ /* 0x000fea0003800000 */
[----:B------:R-:W-:-:S13]  /*3a70*/  ISETP.NE.AND P0, PT, R5, R0, PT ;  /* 0x000000000500720c */ /* 0x000fda0003f05270 */
[----:B------:R-:W-:Y:S05]  /*3a80*/  @P0 BRA `(.L_x_928) ;  /* 0xfffffffc00ec0947 */ /* 0x000fea000383ffff */
.L_x_927:
        /* <DEDUP_REMOVED lines=24> */
.L_x_929:
[----:B------:R-:W-:-:S04]  /*3c10*/  LEA R14, P0, R29, UR4, 0x2 ;  /* 0x000000041d0e7c11 */ /* 0x000fc8000f8010ff */
[----:B------:R-:W-:Y:S02]  /*3c20*/  LEA.HI.X R15, R29, UR5, R8, 0x2, P0 ;  /* 0x000000051d0f7c11 */ /* 0x000fe400080f1408 */
[-C--:B------:R-:W-:Y:S02]  /*3c30*/  LEA R16, P0, R0, R14.reuse, 0x2 ;  /* 0x0000000e00107211 */ /* 0x080fe400078010ff */
[-C--:B------:R-:W-:Y:S01]  /*3c40*/  LEA R20, P2, R27, R14.reuse, 0x2 ;  /* 0x0000000e1b147211 */ /* 0x080fe200078410ff */
[----:B--2---:R-:W2:Y:S01]  /*3c50*/  LDG.E R3, desc[UR14][R14.64] ;  /* 0x0000000e0e037981 */ /* 0x004ea2000c1e1900 */
[----:B------:R-:W-:Y:S02]  /*3c60*/  LEA R18, P1, R2, R14, 0x2 ;  /* 0x0000000e02127211 */ /* 0x000fe400078210ff */
[C---:B------:R-:W-:Y:S02]  /*3c70*/  IADD3.X R17, R15.reuse, R33, RZ, P0, !PT ;  /* 0x000000210f117210 */ /* 0x040fe400007fe4ff */
        /* <DEDUP_REMOVED lines=11> */
[----:B------:R-:W-:Y:S02]  /*3d30*/  ISETP.GT.AND.EX P0, PT, R9, R8, PT, P0 ;  /* 0x000000080900720c */ /* 0x000fe40003f04300 */
[----:B--2---:R-:W-:Y:S02]  /*3d40*/  F2FP.BF16.F32.PACK_AB R3, R16, R3 ;  /* 0x000000031003723e */ /* 0x004fe400000010ff */
[----:B---3--:R-:W-:-:S03]  /*3d50*/  F2FP.BF16.F32.PACK_AB R23, R21, R18 ;  /* 0x000000121517723e */ /* 0x008fc600000010ff */
[----:B------:R2:W-:Y:S04]  /*3d60*/  STG.E desc[UR14][R10.64], R3 ;  /* 0x000000030a007986 */ /* 0x0005e8000c10190e */
[----:B------:R2:W-:Y:S02]  /*3d70*/  STG.E desc[UR14][R12.64], R23 ;  /* 0x000000170c007986 */ /* 0x0005e4000c10190e */
[----:B------:R-:W-:Y:S05]  /*3d80*/  @P0 BRA `(.L_x_929) ;  /* 0xfffffffc00a00947 */ /* 0x000fea000383ffff */
[----:B------:R-:W-:Y:S05]  /*3d90*/  EXIT ;  /* 0x000000000000794d */ /* 0x000fea0003800000 */
.L_x_930:
        /* <DEDUP_REMOVED lines=14> */
.L_x_3258:


//--------------------- .text._Z35group_norm_nhwc_bwd_one_pass_kernelI11Fp16IOBf16WLi128ELi24ELi384EEv26Group_norm_nhwc_bwd_params --------------------------
	.section	.text._Z35group_norm_nhwc_bwd_one_pass_kernelI11Fp16IOBf16WLi128ELi24ELi384EEv26Group_norm_nhwc_bwd_params,"ax",@progbits
	.align	128
        .global         _Z35group_norm_nhwc_bwd_one_pass_kernelI11Fp16IOBf16WLi128ELi24ELi384EEv26Group_norm_nhwc_bwd_params
        .type           _Z35group_norm_nhwc_bwd_one_pass_kernelI11Fp16IOBf16WLi128ELi24ELi384EEv26Group_norm_nhwc_bwd_params,@function
        .size           _Z35group_norm_nhwc_bwd_one_pass_kernelI11Fp16IOBf16WLi128ELi24ELi384EEv26Group_norm_nhwc_bwd_params,(.L_x_3259 - _Z35group_norm_nhwc_bwd_one_pass_kernelI11Fp16IOBf16WLi128ELi24ELi384EEv26Group_norm_nhwc_bwd_params)
        .other          _Z35group_norm_nhwc_bwd_one_pass_kernelI11Fp16IOBf16WLi128ELi24ELi384EEv26Group_norm_nhwc_bwd_params,@"STO_CUDA_ENTRY STV_DEFAULT"
_Z35group_norm_nhwc_bwd_one_pass_kernelI11Fp16IOBf16WLi128ELi24ELi384EEv26Group_norm_nhwc_bwd_params:
.text._Z35group_norm_nhwc_bwd_one_pass_kernelI11Fp16IOBf16WLi128ELi24ELi384EEv26Group_norm_nhwc_bwd_params:
        /* <DEDUP_REMOVED lines=45> */
.L_x_966:
[----:B0-----:R-:W0:Y:S01]  /*02d0*/  LDC R9, c[0x0][0x2a0] ;  /* 0x0000a800ff097b82 */ /* 0x001e220000000800 */
[----:B------:R-:W-:Y:S01]  /*02e0*/  IABS R6, UR9 ;  /* 0x0000000900067c13 */ /* 0x000fe20008000000 */
[----:B------:R-:W1:Y:S01]  /*02f0*/  S2R R10, SR_TID.X ;  /* 0x00000000000a7919 */ /* 0x000e620000002100 */
[----:B------:R-:W-:Y:S01]  /*0300*/  ISETP.LE.AND P4, PT, RZ, UR9, PT ;  /* 0x00000009ff007c0c */ /* 0x000fe2000bf83270 */
[----:B------:R-:W-:Y:S01]  /*0310*/  ULDC.64 UR10, c[0x0][0x298] ;  /* 0x0000a600000a7ab9 */ /* 0x000fe20000000a00 */
[----:B------:R-:W-:Y:S01]  /*0320*/  ULDC.64 UR14, c[0x0][0x290] ;  /* 0x0000a400000e7ab9 */ /* 0x000fe20000000a00 */
[----:B------:R-:W-:Y:S02]  /*0330*/  SHF.R.S32.HI R25, RZ, 0x1f, R42 ;  /* 0x0000001fff197819 */ /* 0x000fe4000001142a */
[----:B------:R-:W-:Y:S01]  /*0340*/  IADD3 R26, R43, 0x40, RZ ;  /* 0x000000402b1a7810 */ /* 0x000fe20007ffe0ff */
[----:B------:R-:W2:Y:S03]  /*0350*/  @P1 LDC.64 R12, c[0x0][0x228] ;  /* 0x00008a00ff0c1b82 */ /* 0x000ea60000000a00 */
[----:B------:R-:W-:-:S02]  /*0360*/  SHF.R.S32.HI R21, RZ, 0x1f, R26 ;  /* 0x0000001fff157819 */ /* 0x000fc4000001141a */
        /* <DEDUP_REMOVED lines=50> */
[C---:B------:R-:W-:Y:S02]  /*0690*/  ISETP.GT.U32.OR P0, PT, R44.reuse, 0x17f, P0 ;  /* 0x0000017f2c00780c */ /* 0x040fe40000704470 */
[----:B------:R-:W-:Y:S01]  /*06a0*/  IADD3 R49, R47, R49, RZ ;  /* 0x000000312f317210 */ /* 0x000fe20007ffe0ff */
[----:B-1----:R-:W-:Y:S02]  /*06b0*/  @P1 IMAD R8, R5, R6, RZ ;  /* 0x0000000605081224 */ /* 0x002fe400078e02ff */
[----:B------:R-:W-:Y:S02]  /*06c0*/  MOV R4, UR10 ;  /* 0x0000000a00047c02 */ /* 0x000fe40008000f00 */
[----:B------:R-:W-:Y:S01]  /*06d0*/  MOV R5, UR11 ;  /* 0x0000000b00057c02 */ /* 0x000fe20008000f00 */
[----:B------:R-:W-:Y:S01]  /*06e0*/  @P1 IMAD R7, R43, R7, R8 ;  /* 0x000000072b071224 */ /* 0x000fe200078e0208 */
[----:B------:R-:W-:-:S02]  /*06f0*/  ISETP.GT.U32.OR P2, PT, R44, 0x17f, P2 ;  /* 0x0000017f2c00780c */ /* 0x000fc40001744470 */
[----:B------:R-:W-:Y:S02]  /*0700*/  CS2R R40, SRZ ;  /* 0x0000000000287805 */ /* 0x000fe4000001ff00 */
[----:B------:R-:W-:Y:S02]  /*0710*/  @P1 MOV R48, R46 ;  /* 0x0000002e00301202 */ /* 0x000fe40000000f00 */
[----:B------:R-:W-:Y:S01]  /*0720*/  CS2R R38, SRZ ;  /* 0x0000000000267805 */ /* 0x000fe2000001ff00 */
[----:B------:R-:W3:Y:S01]  /*0730*/  LDG.E.64 R4, desc[UR12][R4.64] ;  /* 0x0000000c04047981 */ /* 0x000ee2000c1e1b00 */
[----:B------:R-:W1:Y:S01]  /*0740*/  @!P0 LDC.64 R8, c[0x0][0x288] ;  /* 0x0000a200ff088b82 */ /* 0x000e620000000a00 */
[----:B------:R-:W-:Y:S01]  /*0750*/  CS2R R34, SRZ ;  /* 0x0000000000227805 */ /* 0x000fe2000001ff00 */
[C---:B------:R-:W-:Y:S01]  /*0760*/  @P1 IMAD.WIDE.U32 R14, R43.reuse, R6, R48 ;  /* 0x000000062b0e1225 */ /* 0x040fe200078e0030 */
[----:B------:R-:W-:Y:S02]  /*0770*/  IADD3 R22, R43, 0x60, RZ ;  /* 0x000000602b167810 */ /* 0x000fe40007ffe0ff */
[----:B------:R-:W-:Y:S01]  /*0780*/  CS2R R36, SRZ ;  /* 0x0000000000247805 */ /* 0x000fe2000001ff00 */
[----:B------:R-:W-:Y:S01]  /*0790*/  ULDC.U8 UR11, c[0x0][0x2a4] ;  /* 0x0000a900000b7ab9 */ /* 0x000fe20000000000 */
[----:B------:R-:W-:Y:S01]  /*07a0*/  @P1 IADD3 R15, R15, R7, RZ ;  /* 0x000000070f0f1210 */ /* 0x000fe20007ffe0ff */
[----:B------:R-:W4:Y:S01]  /*07b0*/  @!P0 LDC.64 R18, c[0x0][0x228] ;  /* 0x00008a00ff128b82 */ /* 0x000f220000000a00 */
[----:B------:R-:W-:-:S02]  /*07c0*/  @P1 SHF.L.U32 R27, R14, 0x1, RZ ;  /* 0x000000010e1b1819 */ /* 0x000fc400000006ff */
[----:B------:R-:W-:Y:S02]  /*07d0*/  @P1 SHF.L.U64.HI R20, R14, 0x1, R15 ;  /* 0x000000010e141819 */ /* 0x000fe4000001020f */
[----:B0-----:R-:W-:Y:S02]  /*07e0*/  @P1 IADD3 R28, P4, R27, R10, RZ ;  /* 0x0000000a1b1c1210 */ /* 0x001fe40007f9e0ff */
[----:B------:R-:W-:Y:S01]  /*07f0*/  ISETP.GE.U32.AND P3, PT, R22, UR14, PT ;  /* 0x0000000e16007c0c */ /* 0x000fe2000bf66070 */
[----:B------:R-:W0:Y:S01]  /*0800*/  @!P2 LDC.64 R6, c[0x0][0x288] ;  /* 0x0000a200ff06ab82 */ /* 0x000e220000000a00 */
[----:B------:R-:W-:Y:S02]  /*0810*/  @P1 IADD3.X R29, R20, R11, RZ, P4, !PT ;  /* 0x0000000b141d1210 */ /* 0x000fe400027fe4ff */
[----:B------:R-:W-:-:S03]  /*0820*/  SHF.R.S32.HI R23, RZ, 0x1f, R22 ;  /* 0x0000001fff177819 */ /* 0x000fc60000011416 */
[----:B------:R2:W3:Y:S01]  /*0830*/  @P1 LDG.E R40, desc[UR12][R28.64] ;  /* 0x0000000c1c281981 */ /* 0x0004e2000c1e1900 */
[----:B-1----:R-:W-:Y:S01]  /*0840*/  @!P0 IMAD R25, R25, R8, RZ ;  /* 0x0000000819198224 */ /* 0x002fe200078e02ff */
[----:B--2---:R-:W-:Y:S01]  /*0850*/  @P1 IADD3 R24, P4, R27, R12, RZ ;  /* 0x0000000c1b181210 */ /* 0x004fe20007f9e0ff */
[----:B------:R-:W1:Y:S01]  /*0860*/  @!P0 LDC.64 R10, c[0x0][0x230] ;  /* 0x00008c00ff0a8b82 */ /* 0x000e620000000a00 */
[----:B------:R-:W-:Y:S01]  /*0870*/  ISETP.GE.AND.EX P3, PT, R23, UR15, PT, P3 ;  /* 0x0000000f17007c0c */ /* 0x000fe2000bf66330 */
[----:B------:R-:W-:Y:S01]  /*0880*/  @!P0 IMAD R27, R42, R9, R25 ;  /* 0x000000092a1b8224 */ /* 0x000fe200078e0219 */
[----:B------:R-:W-:Y:S02]  /*0890*/  @!P0 MOV R28, R46 ;  /* 0x0000002e001c8202 */ /* 0x000fe40000000f00 */
[----:B------:R-:W-:Y:S02]  /*08a0*/  @!P0 MOV R29, R49 ;  /* 0x00000031001d8202 */ /* 0x000fe40000000f00 */
[----:B------:R-:W-:Y:S01]  /*08b0*/  ISETP.GT.U32.OR P3, PT, R44, 0x17f, P3 ;  /* 0x0000017f2c00780c */ /* 0x000fe20001f64470 */
[----:B------:R-:W-:Y:S01]  /*08c0*/  @!P0 IMAD.WIDE.U32 R8, R42, R8, R28 ;  /* 0x000000082a088225 */ /* 0x000fe200078e001c */
[----:B------:R-:W-:-:S02]  /*08d0*/  @P1 IADD3.X R25, R20, R13, RZ, P4, !PT ;  /* 0x0000000d14191210 */ /* 0x000fc400027fe4ff */
[----:B------:R-:W2:Y:S02]  /*08e0*/  @!P2 LDC.64 R12, c[0x0][0x230] ;  /* 0x00008c00ff0cab82 */ /* 0x000ea40000000a00 */
[----:B------:R-:W-:Y:S01]  /*08f0*/  @!P0 IADD3 R9, R9, R27, RZ ;  /* 0x0000001b09098210 */ /* 0x000fe20007ffe0ff */
[----:B0-----:R-:W-:Y:S01]  /*0900*/  @!P2 IMAD R20, R21, R6, RZ ;  /* 0x000000061514a224 */ /* 0x001fe200078e02ff */
        /* <DEDUP_REMOVED lines=9> */
[C---:B-1----:R-:W-:Y:S02]  /*09a0*/  @!P0 IADD3 R20, P4, R21.reuse, R10, RZ ;  /* 0x0000000a15148210 */ /* 0x042fe40007f9e0ff */
[----:B----4-:R-:W-:Y:S02]  /*09b0*/  @!P0 IADD3 R18, P5, R21, R18, RZ ;  /* 0x0000001215128210 */ /* 0x010fe40007fbe0ff */
[C---:B------:R-:W-:Y:S02]  /*09c0*/  @!P0 IADD3.X R21, R28.reuse, R11, RZ, P4, !PT ;  /* 0x0000000b1c158210 */ /* 0x040fe400027fe4ff */
[----:B------:R-:W-:Y:S01]  /*09d0*/  @!P0 IADD3.X R19, R28, R19, RZ, P5, !PT ;  /* 0x000000131c138210 */ /* 0x000fe20002ffe4ff */
[----:B------:R-:W1:Y:S01]  /*09e0*/  @!P3 LDC.64 R8, c[0x0][0x230] ;  /* 0x00008c00ff08bb82 */ /* 0x000e620000000a00 */
[----:B0-----:R-:W-:Y:S01]  /*09f0*/  @!P2 IADD3 R25, R27, R29, RZ ;  /* 0x0000001d1b19a210 */ /* 0x001fe20007ffe0ff */
[----:B------:R-:W5:Y:S01]  /*0a00*/  @!P0 LDG.E R41, desc[UR12][R20.64] ;  /* 0x0000000c14298981 */ /* 0x000f62000c1e1900 */
[----:B------:R-:W-:-:S02]  /*0a10*/  @!P2 SHF.L.U32 R27, R26, 0x1, RZ ;  /* 0x000000011a1ba819 */ /* 0x000fc400000006ff */
[----:B------:R-:W-:Y:S01]  /*0a20*/  @!P2 SHF.L.U64.HI R26, R26, 0x1, R25 ;  /* 0x000000011a1aa819 */ /* 0x000fe20000010219 */
[----:B------:R-:W5:Y:S02]  /*0a30*/  @!P0 LDG.E R38, desc[UR12][R18.64] ;  /* 0x0000000c12268981 */ /* 0x000f64000c1e1900 */
[----:B------:R-:W0:Y:S01]  /*0a40*/  @!P3 LDC.64 R10, c[0x0][0x228] ;  /* 0x00008a00ff0abb82 */ /* 0x000e220000000a00 */
[----:B--2---:R-:W-:-:S04]  /*0a50*/  @!P2 IADD3 R6, P0, R27, R6, RZ ;  /* 0x000000061b06a210 */ /* 0x004fc80007f1e0ff */
[----:B------:R-:W-:-:S05]  /*0a60*/  @!P2 IADD3.X R7, R26, R7, RZ, P0, !PT ;  /* 0x000000071a07a210 */ /* 0x000fca00007fe4ff */
[----:B------:R-:W5:Y:S01]  /*0a70*/  @!P2 LDG.E R35, desc[UR12][R6.64] ;  /* 0x0000000c0623a981 */ /* 0x000f62000c1e1900 */
[----:B------:R-:W-:-:S04]  /*0a80*/  @!P2 IADD3 R12, P4, R27, R12, RZ ;  /* 0x0000000c1b0ca210 */ /* 0x000fc80007f9e0ff */
[----:B------:R-:W-:-:S05]  /*0a90*/  @!P2 IADD3.X R13, R26, R13, RZ, P4, !PT ;  /* 0x0000000d1a0da210 */ /* 0x000fca00027fe4ff */
[----:B------:R2:W5:Y:S01]  /*0aa0*/  @!P2 LDG.E R36, desc[UR12][R12.64] ;  /* 0x0000000c0c24a981 */ /* 0x000562000c1e1900 */
[----:B------:R-:W-:Y:S01]  /*0ab0*/  @!P3 IMAD R23, R23, R14, RZ ;  /* 0x0000000e1717b224 */ /* 0x000fe200078e02ff */
[----:B------:R-:W-:Y:S02]  /*0ac0*/  @!P3 MOV R24, R46 ;  /* 0x0000002e0018b202 */ /* 0x000fe40000000f00 */
[----:B------:R-:W-:Y:S01]  /*0ad0*/  @!P3 MOV R25, R49 ;  /* 0x000000310019b202 */ /* 0x000fe20000000f00 */
[C---:B------:R-:W-:Y:S02]  /*0ae0*/  @!P3 IMAD R23, R22.reuse, R15, R23 ;  /* 0x0000000f1617b224 */ /* 0x040fe400078e0217 */
[----:B------:R-:W-:-:S05]  /*0af0*/  @!P3 IMAD.WIDE.U32 R14, R22, R14, R24 ;  /* 0x0000000e160eb225 */ /* 0x000fca00078e0018 */
[----:B------:R-:W-:Y:S02]  /*0b00*/  @!P3 IADD3 R23, R15, R23, RZ ;  /* 0x000000170f17b210 */ /* 0x000fe40007ffe0ff */
[C---:B------:R-:W-:Y:S02]  /*0b10*/  @!P3 SHF.L.U32 R15, R14.reuse, 0x1, RZ ;  /* 0x000000010e0fb819 */ /* 0x040fe400000006ff */
[----:B------:R-:W-:Y:S02]  /*0b20*/  @!P3 SHF.L.U64.HI R14, R14, 0x1, R23 ;  /* 0x000000010e0eb819 */ /* 0x000fe40000010217 */
[C---:B-1----:R-:W-:Y:S02]  /*0b30*/  @!P3 IADD3 R8, P4, R15.reuse, R8, RZ ;  /* 0x000000080f08b210 */ /* 0x042fe40007f9e0ff */
[----:B0-----:R-:W-:Y:S02]  /*0b40*/  @!P3 IADD3 R10, P5, R15, R10, RZ ;  /* 0x0000000a0f0ab210 */ /* 0x001fe40007fbe0ff */
[----:B------:R-:W-:-:S02]  /*0b50*/  @!P3 IADD3.X R9, R14, R9, RZ, P4, !PT ;  /* 0x000000090e09b210 */ /* 0x000fc400027fe4ff */
[----:B------:R-:W-:Y:S01]  /*0b60*/  @!P3 IADD3.X R11, R14, R11, RZ, P5, !PT ;  /* 0x0000000b0e0bb210 */ /* 0x000fe20002ffe4ff */
[----:B------:R-:W-:Y:S01]  /*0b70*/  UMOV UR14, 0x3f800000 ;  /* 0x3f800000000e7882 */ /* 0x000fe20000000000 */
[----:B------:R-:W-:Y:S01]  /*0b80*/  BSSY B0, `(.L_x_932) ;  /* 0x0000025000007945 */ /* 0x000fe20003800000 */
[----:B------:R-:W5:Y:S01]  /*0b90*/  @!P3 LDG.E R37, desc[UR12][R8.64] ;  /* 0x0000000c0825b981 */ /* 0x000f62000c1e1900 */
[----:B------:R-:W-:-:S03]  /*0ba0*/  CS2R R32, SRZ ;  /* 0x0000000000207805 */ /* 0x000fc6000001ff00 */
[----:B------:R0:W5:Y:S01]  /*0bb0*/  @!P3 LDG.E R34, desc[UR12][R10.64] ;  /* 0x0000000c0a22b981 */ /* 0x000162000c1e1900 */
[----:B------:R-:W-:Y:S02]  /*0bc0*/  ISETP.NE.AND P3, PT, RZ, UR11, PT ;  /* 0x0000000bff007c0c */ /* 0x000fe4000bf65270 */
[----:B---3--:R-:W-:-:S13]  /*0bd0*/  R2UR UR17, R4 ;  /* 0x00000000041172ca */ /* 0x008fda00000e0000 */
[----:B------:R-:W-:-:S05]  /*0be0*/  MOV R4, UR17 ;  /* 0x0000001100047c02 */ /* 0x000fca0008000f00 */
[----:B------:R-:W-:-:S05]  /*0bf0*/  FFMA.FTZ R5, -R4, UR17, R5 ;  /* 0x0000001104057c23 */ /* 0x000fca0008010105 */
[----:B------:R-:W-:-:S13]  /*0c00*/  FSETP.GTU.FTZ.AND P0, PT, R5, RZ, PT ;  /* 0x000000ff0500720b */ /* 0x000fda0003f1c000 */
[----:B------:R-:W-:Y:S01]  /*0c10*/  VOTEU.ANY UP0, P0 ;  /* 0x00000000003f7886 */ /* 0x000fe20000000100 */
[----:B------:R-:W-:-:S04]  /*0c20*/  PLOP3.LUT P0, PT, PT, PT, UP0, 0x80, 0x0 ;  /* 0x000000000000781c */ /* 0x000fc80003f0f008 */
[----:B------:R-:W-:-:S09]  /*0c30*/  @UP0 ULDC UR10, c[0x0][0x250] ;  /* 0x00009400000a0ab9 */ /* 0x000fd20000000800 */
[----:B--2---:R-:W-:-:S06]  /*0c40*/  @P0 FADD.FTZ R12, R5, UR10 ;  /* 0x0000000a050c0e21 */ /* 0x004fcc0008010000 */
[----:B------:R-:W1:Y:S01]  /*0c50*/  @P0 MUFU.RSQ R12, R12 ;  /* 0x0000000c000c0308 */ /* 0x000e620000001400 */
[----:B------:R-:W-:Y:S02]  /*0c60*/  CS2R R4, SRZ ;  /* 0x0000000000047805 */ /* 0x000fe4000001ff00 */
[----:B-1----:R-:W-:Y:S02]  /*0c70*/  @P0 R2UR UR10, R12 ;  /* 0x000000000c0a02ca */ /* 0x002fe400000e0000 */
[----:B------:R-:W-:Y:S01]  /*0c80*/  ISETP.GT.U32.AND P0, PT, R44, 0x17f, PT ;  /* 0x0000017f2c00780c */ /* 0x000fe20003f04070 */
[--C-:B0-----:R-:W-:Y:S02]  /*0c90*/  HADD2.F32 R11, -RZ, R40.reuse.H0_H0 ;  /* 0x20000028ff0b7230 */ /* 0x101fe40000004100 */
[----:B------:R-:W-:-:S08]  /*0ca0*/  HADD2.F32 R12, -RZ, R40.H1_H1 ;  /* 0x30000028ff0c7230 */ /* 0x000fd00000004100 */
[----:B------:R-:W-:Y:S02]  /*0cb0*/  @UP0 UMOV UR14, UR10 ;  /* 0x0000000a000e0c82 */ /* 0x000fe40008000000 */
[----:B------:R-:W-:Y:S05]  /*0cc0*/  @P0 BRA `(.L_x_933) ;  /* 0x0000000000400947 */ /* 0x000fea0003800000 */
        /* <DEDUP_REMOVED lines=16> */
.L_x_933:
[----:B------:R-:W-:Y:S05]  /*0dd0*/  BSYNC B0 ;  /* 0x0000000000007941 */ /* 0x000fea0003800000 */
.L_x_932:
[----:B------:R-:W-:Y:S01]  /*0de0*/  FADD.FTZ R11, R11, -UR17 ;  /* 0x800000110b0b7e21 */ /* 0x000fe20008010000 */
[----:B------:R-:W-:Y:S01]  /*0df0*/  FADD.FTZ R7, R12, -UR17 ;  /* 0x800000110c077e21 */ /* 0x000fe20008010000 */
        /* <DEDUP_REMOVED lines=24> */
.L_x_934:
        /* <DEDUP_REMOVED lines=33> */
.L_x_935:
[----:B------:R-:W-:Y:S01]  /*1190*/  FFMA.FTZ R20, R7, R13, R16 ;  /* 0x0000000d07147223 */ /* 0x000fe20000010010 */
[----:B------:R-:W-:Y:S01]  /*11a0*/  FMUL.FTZ R16, R14, R33 ;  /* 0x000000210e107220 */ /* 0x000fe20000410000 */
[----:B------:R-:W-:Y:S01]  /*11b0*/  FADD.FTZ R13, R13, R18 ;  /* 0x000000120d0d7221 */ /* 0x000fe20000010000 */
[--C-:B------:R-:W-:Y:S02]  /*11c0*/  HADD2.F32 R15, -RZ, R36.reuse.H1_H1 ;  /* 0x30000024ff0f7230 */ /* 0x100fe40000004100 */
[----:B------:R-:W-:Y:S01]  /*11d0*/  FMUL.FTZ R17, R12, R5 ;  /* 0x000000050c117220 */ /* 0x000fe20000410000 */
[----:B------:R-:W-:Y:S01]  /*11e0*/  FFMA.FTZ R20, R9, R16, R20 ;  /* 0x0000001009147223 */ /* 0x000fe20000010014 */
[----:B------:R-:W-:Y:S01]  /*11f0*/  FADD.FTZ R16, R13, R16 ;  /* 0x000000100d107221 */ /* 0x000fe20000010000 */
[----:B------:R-:W-:Y:S02]  /*1200*/  HADD2.F32 R13, -RZ, R36.H0_H0 ;  /* 0x20000024ff0d7230 */ /* 0x000fe40000004100 */
[----:B------:R-:W-:Y:S01]  /*1210*/  FADD.FTZ R15, R15, -UR17 ;  /* 0x800000110f0f7e21 */ /* 0x000fe20008010000 */
[----:B------:R-:W-:Y:S01]  /*1220*/  FFMA.FTZ R20, R11, R17, R20 ;  /* 0x000000110b147223 */ /* 0x000fe20000010014 */
[----:B------:R-:W-:Y:S01]  /*1230*/  FADD.FTZ R17, R17, R16 ;  /* 0x0000001011117221 */ /* 0x000fe20000010000 */
        /* <DEDUP_REMOVED lines=24> */
.L_x_936:
[----:B------:R-:W-:Y:S01]  /*13c0*/  FMUL.FTZ R22, R16, R33 ;  /* 0x0000002110167220 */ /* 0x000fe20000410000 */
[--C-:B------:R-:W-:Y:S02]  /*13d0*/  HADD2.F32 R21, -RZ, R37.reuse.H0_H0 ;  /* 0x20000025ff157230 */ /* 0x100fe40000004100 */
[----:B------:R-:W-:Y:S01]  /*13e0*/  FMUL.FTZ R26, R18, R5 ;  /* 0x00000005121a7220 */ /* 0x000fe20000410000 */
[----:B------:R-:W-:Y:S02]  /*13f0*/  HADD2.F32 R23, -RZ, R37.H1_H1 ;  /* 0x30000025ff177230 */ /* 0x000fe40000004100 */
[----:B------:R-:W-:Y:S01]  /*1400*/  FADD.FTZ R19, R17, R22 ;  /* 0x0000001611137221 */ /* 0x000fe20000010000 */
[----:B------:R-:W-:Y:S01]  /*1410*/  FFMA.FTZ R20, R13, R22, R20 ;  /* 0x000000160d147223 */ /* 0x000fe20000010014 */
[----:B------:R-:W-:Y:S01]  /*1420*/  FADD.FTZ R17, R21, -UR17 ;  /* 0x8000001115117e21 */ /* 0x000fe20008010000 */
[--C-:B------:R-:W-:Y:S02]  /*1430*/  HADD2.F32 R22, -RZ, R34.reuse.H0_H0 ;  /* 0x20000022ff167230 */ /* 0x100fe40000004100 */
[----:B------:R-:W-:Y:S01]  /*1440*/  FADD.FTZ R21, R23, -UR17 ;  /* 0x8000001117157e21 */ /* 0x000fe20008010000 */
[----:B------:R-:W-:-:S02]  /*1450*/  HADD2.F32 R24, -RZ, R34.H1_H1 ;  /* 0x30000022ff187230 */ /* 0x000fc40000004100 */
        /* <DEDUP_REMOVED lines=21> */
.L_x_937:
        /* <DEDUP_REMOVED lines=22> */
[----:B------:R-:W-:Y:S01]  /*1710*/  FFMA.FTZ R6, R13, R16, R6 ;  /* 0x000000100d067223 */ /* 0x000fe20000010006 */
[----:B------:R-:W-:Y:S01]  /*1720*/  FADD.FTZ R23, R23, R16 ;  /* 0x0000001017177221 */ /* 0x000fe20000010000 */
[C---:B------:R-:W-:Y:S01]  /*1730*/  ISETP.NE.AND P2, PT, R44.reuse, RZ, PT ;  /* 0x000000ff2c00720c */ /* 0x040fe20003f45270 */
[----:B------:R-:W-:Y:S01]  /*1740*/  FFMA.FTZ R8, R15, R18, R8 ;  /* 0x000000120f087223 */ /* 0x000fe20000010008 */
[----:B------:R-:W-:Y:S01]  /*1750*/  FADD.FTZ R7, R7, R18 ;  /* 0x0000001207077221 */ /* 0x000fe20000010000 */
[----:B------:R-:W-:Y:S01]  /*1760*/  BSSY B0, `(.L_x_938) ;  /* 0x0000042000007945 */ /* 0x000fe20003800000 */
[----:B------:R-:W-:Y:S01]  /*1770*/  ISETP.GT.U32.AND P4, PT, R44, 0xb, PT ;  /* 0x0000000b2c00780c */ /* 0x000fe20003f84070 */
[----:B------:R-:W-:Y:S01]  /*1780*/  FFMA.FTZ R21, R21, R24, R8 ;  /* 0x0000001815157223 */ /* 0x000fe20000010008 */
        /* <DEDUP_REMOVED lines=25> */
[----:B------:R-:W-:Y:S01]  /*1920*/  FADD.FTZ R23, R7, R24 ;  /* 0x0000001807177221 */ /* 0x000fe20000010000 */
[----:B-1----:R-:W-:Y:S01]  /*1930*/  @!P0 FADD.FTZ R25, R25, R26 ;  /* 0x0000001a19198221 */ /* 0x002fe20000010000 */
[----:B------:R-:W-:-:S02]  /*1940*/  ISETP.NE.AND P0, PT, R0, RZ, PT ;  /* 0x000000ff0000720c */ /* 0x000fc40003f05270 */
[----:B------:R-:W-:Y:S01]  /*1950*/  MOV R6, R19 ;  /* 0x0000001300067202 */ /* 0x000fe20000000f00 */
[----:B------:R0:W-:Y:S01]  /*1960*/  STS.128 [R45], R20 ;  /* 0x000000142d007388 */ /* 0x0001e20000000c00 */
[----:B------:R-:W-:-:S09]  /*1970*/  MOV R7, R25 ;  /* 0x0000001900077202 */ /* 0x000fd20000000f00 */
        /* <DEDUP_REMOVED lines=32> */
.L_x_939:
[----:B------:R-:W-:Y:S05]  /*1b80*/  BSYNC B0 ;  /* 0x0000000000007941 */ /* 0x000fea0003800000 */
.L_x_938:
        /* <DEDUP_REMOVED lines=158> */
.L_x_941:
[----:B------:R-:W-:Y:S05]  /*2570*/  BSYNC B0 ;  /* 0x0000000000007941 */ /* 0x000fea0003800000 */
.L_x_940:
        /* <DEDUP_REMOVED lines=20> */
.L_x_943:
[----:B------:R-:W-:Y:S05]  /*26c0*/  BSYNC B0 ;  /* 0x0000000000007941 */ /* 0x000fea0003800000 */
.L_x_942:
[----:B------:R-:W-:Y:S05]  /*26d0*/  @!P0 BRA `(.L_x_944) ;  /* 0x0000001000908947 */ /* 0x000fea0003800000 */
[----:B------:R-:W1:Y:S01]  /*26e0*/  LDC R3, c[0x0][0x10] ;  /* 0x00000400ff037b82 */ /* 0x000e620000000800 */
[----:B--2---:R-:W2:Y:S01]  /*26f0*/  S2R R18, SR_CTAID.Y ;  /* 0x0000000000127919 */ /* 0x004ea20000002600 */
        /* <DEDUP_REMOVED lines=31> */
.L_x_946:
[----:B------:R-:W2:Y:S04]  /*28f0*/  LDG.E.STRONG.GPU R9, desc[UR12][R10.64] ;  /* 0x0000000c0a097981 */ /* 0x000ea8000c1ef900 */
[----:B--2---:R-:W-:Y:S01]  /*2900*/  CCTL.IVALL ;  /* 0x00000000ff00798f */ /* 0x004fe20002000000 */
[----:B------:R-:W-:Y:S05]  /*2910*/  YIELD ;  /* 0x0000000000007946 */ /* 0x000fea0003800000 */
[----:B------:R-:W-:-:S13]  /*2920*/  ISETP.NE.AND P0, PT, R9, R14, PT ;  /* 0x0000000e0900720c */ /* 0x000fda0003f05270 */
[----:B------:R-:W-:Y:S05]  /*2930*/  @P0 BRA `(.L_x_946) ;  /* 0xfffffffc00ec0947 */ /* 0x000fea000383ffff */
.L_x_945:
        /* <DEDUP_REMOVED lines=17> */
.L_x_950:
        /* <DEDUP_REMOVED lines=115> */
.L_x_949:
        /* <DEDUP_REMOVED lines=61> */
.L_x_951:
[----:B------:R-:W-:-:S13]  /*3550*/  ISETP.NE.OR P0, PT, R9, RZ, P0 ;  /* 0x000000ff0900720c */ /* 0x000fda0000705670 */
[----:B------:R-:W-:Y:S05]  /*3560*/  @!P0 BRA `(.L_x_947) ;  /* 0x00000000007c8947 */ /* 0x000fea0003800000 */
.L_x_948:
        /* <DEDUP_REMOVED lines=31> */
.L_x_947:
        /* <DEDUP_REMOVED lines=11> */
.L_x_953:
[----:B------:R-:W-:Y:S05]  /*3810*/  BSYNC B0 ;  /* 0x0000000000007941 */ /* 0x000fea0003800000 */
.L_x_952:
        /* <DEDUP_REMOVED lines=16> */
.L_x_944:
[----:B------:R-:W1:Y:S01]  /*3920*/  S2UR UR11, SR_CgaCtaId ;  /* 0x00000000000b79c3 */ /* 0x000e620000008800 */
[----:B------:R-:W-:Y:S01]  /*3930*/  UMOV UR10, 0x400 ;  /* 0x00000400000a7882 */ /* 0x000fe20000000000 */
[C---:B--2---:R-:W-:Y:S01]  /*3940*/  IADD3 R12, R43.reuse, 0x40, RZ ;  /* 0x000000402b0c7810 */ /* 0x044fe20007ffe0ff */
[--C-:B------:R-:W-:Y:S01]  /*3950*/  HADD2.F32 R16, -RZ, R41.reuse.H0_H0 ;  /* 0x20000029ff107230 */ /* 0x100fe20000004100 */
[----:B------:R-:W-:Y:S01]  /*3960*/  IADD3 R3, R43, 0x60, RZ ;  /* 0x000000602b037810 */ /* 0x000fe20007ffe0ff */
[----:B------:R-:W-:Y:S01]  /*3970*/  HADD2.F32 R41, -RZ, R41.H1_H1 ;  /* 0x30000029ff297230 */ /* 0x000fe20000004100 */
[----:B------:R-:W-:Y:S02]  /*3980*/  SHF.R.S32.HI R15, RZ, 0x1f, R42 ;  /* 0x0000001fff0f7819 */ /* 0x000fe4000001142a */
[----:B------:R-:W-:Y:S02]  /*3990*/  SHF.R.S32.HI R13, RZ, 0x1f, R12 ;  /* 0x0000001fff0d7819 */ /* 0x000fe4000001140c */
[----:B------:R-:W-:Y:S01]  /*39a0*/  SHF.R.S32.HI R10, RZ, 0x1f, R3 ;  /* 0x0000001fff0a7819 */ /* 0x000fe20000011403 */
[----:B-1----:R-:W-:-:S09]  /*39b0*/  ULEA UR10, UR11, UR10, 0x18 ;  /* 0x0000000a0b0a7291 */ /* 0x002fd2000f8ec03f */
[----:B------:R0:W-:Y:S01]  /*39c0*/  @!P2 STS.64 [UR10+0x78], R6 ;  /* 0x00007806ff00a988 */ /* 0x0001e20008000a0a */
[----:B------:R-:W-:Y:S01]  /*39d0*/  BAR.SYNC.DEFER_BLOCKING 0x0 ;  /* 0x0000000000007b1d */ /* 0x000fe20000010000 */
[--C-:B0-----:R-:W-:Y:S02]  /*39e0*/  HADD2.F32 R7, -RZ, R40.reuse.H0_H0 ;  /* 0x20000028ff077230 */ /* 0x101fe40000004100 */
[----:B------:R-:W-:Y:S02]  /*39f0*/  HADD2.F32 R40, -RZ, R40.H1_H1 ;  /* 0x30000028ff287230 */ /* 0x000fe40000004100 */
[----:B------:R-:W-:Y:S02]  /*3a00*/  HADD2.F32 R6, -RZ, R39.H1_H1 ;  /* 0x30000027ff067230 */ /* 0x000fe40000004100 */
[----:B------:R-:W-:Y:S01]  /*3a10*/  FADD.FTZ R7, R7, -UR17 ;  /* 0x8000001107077e21 */ /* 0x000fe20008010000 */
[----:B------:R-:W-:-:S03]  /*3a20*/  FADD.FTZ R40, R40, -UR17 ;  /* 0x8000001128287e21 */ /* 0x000fc60008010000 */
[----:B------:R-:W-:Y:S01]  /*3a30*/  FMUL.FTZ R23, R7, UR14 ;  /* 0x0000000e07177c20 */ /* 0x000fe20008410000 */
[----:B------:R-:W-:Y:S01]  /*3a40*/  FMUL.FTZ R25, R40, UR14 ;  /* 0x0000000e28197c20 */ /* 0x000fe20008410000 */
[----:B------:R-:W0:Y:S01]  /*3a50*/  LDS.64 R8, [UR10+0x78] ;  /* 0x0000780aff087984 */ /* 0x000e220008000a00 */
[----:B------:R-:W-:Y:S02]  /*3a60*/  ULDC.64 UR10, c[0x0][0x290] ;  /* 0x0000a400000a7ab9 */ /* 0x000fe40000000a00 */
[----:B------:R-:W-:Y:S02]  /*3a70*/  ISETP.GE.U32.AND P0, PT, R42, UR10, PT ;  /* 0x0000000a2a007c0c */ /* 0x000fe4000bf06070 */
[----:B------:R-:W-:Y:S02]  /*3a80*/  ISETP.GE.U32.AND P2, PT, R12, UR10, PT ;  /* 0x0000000a0c007c0c */ /* 0x000fe4000bf46070 */
[----:B------:R-:W-:Y:S01]  /*3a90*/  ISETP.GE.U32.AND P5, PT, R3, UR10, PT ;  /* 0x0000000a03007c0c */ /* 0x000fe2000bfa6070 */
[----:B------:R-:W-:Y:S01]  /*3aa0*/  ULDC UR10, c[0x0][0x2bc] ;  /* 0x0000af00000a7ab9 */ /* 0x000fe20000000800 */
[----:B------:R-:W-:-:S02]  /*3ab0*/  ISETP.GE.AND.EX P4, PT, R15, UR11, PT, P0 ;  /* 0x0000000b0f007c0c */ /* 0x000fc4000bf86300 */
[----:B------:R-:W-:Y:S02]  /*3ac0*/  ISETP.GE.AND.EX P0, PT, R13, UR11, PT, P2 ;  /* 0x0000000b0d007c0c */ /* 0x000fe4000bf06320 */
[----:B------:R-:W-:Y:S02]  /*3ad0*/  ISETP.GE.AND.EX P2, PT, R10, UR11, PT, P5 ;  /* 0x0000000b0a007c0c */ /* 0x000fe4000bf46350 */
[----:B------:R-:W-:Y:S01]  /*3ae0*/  ISETP.GT.U32.OR P4, PT, R44, 0x17f, P4 ;  /* 0x0000017f2c00780c */ /* 0x000fe20002784470 */
[----:B0-----:R-:W-:Y:S01]  /*3af0*/  FMUL.FTZ R11, R8, UR10 ;  /* 0x0000000a080b7c20 */ /* 0x001fe20008410000 */
[----:B------:R-:W-:Y:S01]  /*3b00*/  FMUL.FTZ R14, R9, UR10 ;  /* 0x0000000a090e7c20 */ /* 0x000fe20008410000 */
[----:B------:R-:W-:Y:S01]  /*3b10*/  HADD2.F32 R8, -RZ, R39.H0_H0 ;  /* 0x20000027ff087230 */ /* 0x000fe20000004100 */
[----:B------:R-:W-:Y:S09]  /*3b20*/  @!P3 BRA `(.L_x_954) ;  /* 0x000000000048b947 */ /* 0x000ff20003800000 */
        /* <DEDUP_REMOVED lines=18> */
.L_x_954:
        /* <DEDUP_REMOVED lines=21> */
.L_x_956:
[----:B------:R-:W-:Y:S05]  /*3da0*/  BSYNC B0 ;  /* 0x0000000000007941 */ /* 0x000fea0003800000 */
.L_x_955:
[----:B------:R-:W-:Y:S01]  /*3db0*/  FADD.FTZ R16, R16, -UR17 ;  /* 0x8000001110107e21 */ /* 0x000fe20008010000 */
[----:B------:R-:W-:Y:S01]  /*3dc0*/  FADD.FTZ R41, R41, -UR17 ;  /* 0x8000001129297e21 */ /* 0x000fe20008010000 */
[--C-:B------:R-:W-:Y:S02]  /*3dd0*/  HADD2.F32 R6, -RZ, R38.reuse.H0_H0 ;  /* 0x20000026ff067230 */ /* 0x100fe40000004100 */
[----:B------:R-:W-:Y:S02]  /*3de0*/  HADD2.F32 R38, -RZ, R38.H1_H1 ;  /* 0x30000026ff267230 */ /* 0x000fe40000004100 */
[----:B------:R-:W-:Y:S01]  /*3df0*/  FMUL.FTZ R23, R16, UR14 ;  /* 0x0000000e10177c20 */ /* 0x000fe20008410000 */
        /* <DEDUP_REMOVED lines=20> */
.L_x_957:
[----:B------:R-:W-:Y:S04]  /*3f40*/  BSSY B0, `(.L_x_958) ;  /* 0x0000014000007945 */ /* 0x000fe80003800000 */
[----:B------:R-:W-:Y:S05]  /*3f50*/  @P4 BRA `(.L_x_959) ;  /* 0x0000000000484947 */ /* 0x000fea0003800000 */
[C-C-:B------:R-:W-:Y:S01]  /*3f60*/  FFMA.FTZ R7, R11.reuse, R23, R14.reuse ;  /* 0x000000170b077223 */ /* 0x140fe2000001000e */
[----:B------:R-:W-:Y:S01]  /*3f70*/  ULDC.64 UR10, c[0x0][0x288] ;  /* 0x0000a200000a7ab9 */ /* 0x000fe20000000a00 */
[----:B0-----:R-:W-:Y:S01]  /*3f80*/  FFMA.FTZ R9, R11, R41, R14 ;  /* 0x000000290b097223 */ /* 0x001fe2000001000e */
        /* <DEDUP_REMOVED lines=15> */
.L_x_959:
[----:B------:R-:W-:Y:S05]  /*4080*/  BSYNC B0 ;  /* 0x0000000000007941 */ /* 0x000fea0003800000 */
.L_x_958:
[--C-:B------:R-:W-:Y:S01]  /*4090*/  HADD2.F32 R6, -RZ, R36.reuse.H0_H0 ;  /* 0x20000024ff067230 */ /* 0x100fe20000004100 */
[C---:B------:R-:W-:Y:S01]  /*40a0*/  ISETP.GT.U32.OR P0, PT, R44.reuse, 0x17f, P0 ;  /* 0x0000017f2c00780c */ /* 0x040fe20000704470 */
[----:B------:R-:W-:Y:S01]  /*40b0*/  HADD2.F32 R36, -RZ, R36.H1_H1 ;  /* 0x30000024ff247230 */ /* 0x000fe20000004100 */
[----:B------:R-:W-:Y:S01]  /*40c0*/  ISETP.GT.U32.OR P2, PT, R44, 0x17f, P2 ;  /* 0x0000017f2c00780c */ /* 0x000fe20001744470 */
[----:B01----:R-:W-:Y:S02]  /*40d0*/  HADD2.F32 R8, -RZ, R35.H0_H0 ;  /* 0x20000023ff087230 */ /* 0x003fe40000004100 */
[----:B------:R-:W-:Y:S01]  /*40e0*/  FADD.FTZ R7, R6, -UR17 ;  /* 0x8000001106077e21 */ /* 0x000fe20008010000 */
[----:B------:R-:W-:Y:S02]  /*40f0*/  HADD2.F32 R6, -RZ, R37.H0_H0 ;  /* 0x20000025ff067230 */ /* 0x000fe40000004100 */
[----:B------:R-:W-:Y:S01]  /*4100*/  FADD.FTZ R36, R36, -UR17 ;  /* 0x8000001124247e21 */ /* 0x000fe20008010000 */
[----:B------:R-:W-:-:S02]  /*4110*/  HADD2.F32 R16, -RZ, R35.H1_H1 ;  /* 0x30000023ff107230 */ /* 0x000fc40000004100 */
        /* <DEDUP_REMOVED lines=22> */
.L_x_960:
[----:B------:R-:W-:Y:S04]  /*4280*/  BSSY B0, `(.L_x_961) ;  /* 0x0000014000007945 */ /* 0x000fe80003800000 */
[----:B------:R-:W-:Y:S05]  /*4290*/  @P0 BRA `(.L_x_962) ;  /* 0x0000000000480947 */ /* 0x000fea0003800000 */
[C-C-:B------:R-:W-:Y:S01]  /*42a0*/  FFMA.FTZ R7, R11.reuse, R21, R14.reuse ;  /* 0x000000150b077223 */ /* 0x140fe2000001000e */
[----:B------:R-:W-:Y:S01]  /*42b0*/  FFMA.FTZ R9, R11, R23, R14 ;  /* 0x000000170b097223 */ /* 0x000fe2000001000e */
[----:B------:R-:W-:Y:S02]  /*42c0*/  ULDC.64 UR10, c[0x0][0x288] ;  /* 0x0000a200000a7ab9 */ /* 0x000fe40000000a00 */
[----:B------:R-:W-:Y:S02]  /*42d0*/  IMAD R15, R13, UR10, RZ ;  /* 0x0000000a0d0f7c24 */ /* 0x000fe4000f8e02ff */
[----:B------:R-:W-:Y:S01]  /*42e0*/  FFMA.FTZ R7, R8, R33, -R7 ;  /* 0x0000002108077223 */ /* 0x000fe20000010807 */
[----:B------:R-:W-:Y:S01]  /*42f0*/  FFMA.FTZ R13, R16, R5, -R9 ;  /* 0x00000005100d7223 */ /* 0x000fe20000010809 */
[----:B------:R-:W-:Y:S01]  /*4300*/  MOV R8, R46 ;  /* 0x0000002e00087202 */ /* 0x000fe20000000f00 */
[C---:B------:R-:W-:Y:S01]  /*4310*/  IMAD R15, R12.reuse, UR11, R15 ;  /* 0x0000000b0c0f7c24 */ /* 0x040fe2000f8e020f */
[----:B------:R-:W-:Y:S01]  /*4320*/  MOV R9, R49 ;  /* 0x0000003100097202 */ /* 0x000fe20000000f00 */
        /* <DEDUP_REMOVED lines=9> */
.L_x_962:
[----:B------:R-:W-:Y:S05]  /*43c0*/  BSYNC B0 ;  /* 0x0000000000007941 */ /* 0x000fea0003800000 */
.L_x_961:
        /* <DEDUP_REMOVED lines=25> */
.L_x_963:
        /* <DEDUP_REMOVED lines=10> */
[----:B------:R-:W-:Y:S01]  /*4600*/  FMUL.FTZ R6, R11, UR14 ;  /* 0x0000000e0b067c20 */ /* 0x000fe20008410000 */
[----:B------:R-:W-:Y:S01]  /*4610*/  IMAD R5, R3, UR11, R10 ;  /* 0x0000000b03057c24 */ /* 0x000fe2000f8e020a */
[----:B------:R-:W-:Y:S01]  /*4620*/  ULDC.64 UR10, c[0x0][0x210] ;  /* 0x00008400000a7ab9 */ /* 0x000fe20000000a00 */
[----:B------:R-:W-:Y:S01]  /*4630*/  FMUL.FTZ R3, R7, UR14 ;  /* 0x0000000e07037c20 */ /* 0x000fe20008410000 */
[----:B------:R-:W-:Y:S02]  /*4640*/  LEA R4, P0, R46, UR10, 0x1 ;  /* 0x0000000a2e047c11 */ /* 0x000fe4000f8008ff */
[----:B------:R-:W-:Y:S02]  /*4650*/  IADD3 R5, R47, R5, RZ ;  /* 0x000000052f057210 */ /* 0x000fe40007ffe0ff */
[----:B------:R-:W-:Y:S02]  /*4660*/  F2FP.F16.F32.PACK_AB R3, R6, R3 ;  /* 0x000000030603723e */ /* 0x000fe400000000ff */
[----:B------:R-:W-:-:S05]  /*4670*/  LEA.HI.X R5, R46, UR11, R5, 0x1, P0 ;  /* 0x0000000b2e057c11 */ /* 0x000fca00080f0c05 */
[----:B------:R0:W-:Y:S02]  /*4680*/  STG.E desc[UR12][R4.64], R3 ;  /* 0x0000000304007986 */ /* 0x0001e4000c10190c */
.L_x_965:
[----:B------:R-:W-:Y:S05]  /*4690*/  BSYNC B0 ;  /* 0x0000000000007941 */ /* 0x000fea0003800000 */
.L_x_964:
        /* <DEDUP_REMOVED lines=9> */
.L_x_931:
        /* <DEDUP_REMOVED lines=19> */
.L_x_968:
[----:B------:R-:W-:Y:S05]  /*4860*/  BSYNC B0 ;  /* 0x0000000000007941 */ /* 0x000fea0003800000 */
.L_x_967:
        /* <DEDUP_REMOVED lines=11> */
.L_x_970:
[----:B------:R-:W2:Y:S04]  /*4920*/  LDG.E.STRONG.GPU R5, desc[UR12][R2.64] ;  /* 0x0000000c02057981 */ /* 0x000ea8000c1ef900 */
[----:B--2---:R-:W-:Y:S01]  /*4930*/  CCTL.IVALL ;  /* 0x00000000ff00798f */ /* 0x004fe20002000000 */
[----:B------:R-:W-:Y:S05]  /*4940*/  YIELD ;  /* 0x0000000000007946 */ /* 0x000fea0003800000 */
[----:B------:R-:W-:-:S13]  /*4950*/  ISETP.NE.AND P0, PT, R5, R0, PT ;  /* 0x000000000500720c */ /* 0x000fda0003f05270 */
[----:B------:R-:W-:Y:S05]  /*4960*/  @P0 BRA `(.L_x_970) ;  /* 0xfffffffc00ec0947 */ /* 0x000fea000383ffff */
.L_x_969:
        /* <DEDUP_REMOVED lines=24> */
.L_x_971:
        /* <DEDUP_REMOVED lines=25> */
.L_x_972:
        /* <DEDUP_REMOVED lines=16> */
.L_x_3259:


//--------------------- .text._Z35group_norm_nhwc_bwd_one_pass_kernelI11Fp16IOBf16WLi256ELi24ELi384EEv26Group_norm_nhwc_bwd_params --------------------------
	.section	.text._Z35group_norm_nhwc_bwd_one_pass_kernelI11Fp16IOBf16WLi256ELi24ELi384EEv26Group_norm_nhwc_bwd_params,"ax",@progbits
	.align	128
        .global         _Z35group_norm_nhwc_bwd_one_pass_kernelI11Fp16IOBf16WLi256ELi24ELi384EEv26Group_norm_nhwc_bwd_params
        .type           _Z35group_norm_nhwc_bwd_one_pass_kernelI11Fp16IOBf16WLi256ELi24ELi384EEv26Group_norm_nhwc_bwd_params,@function
        .size           _Z35group_norm_nhwc_bwd_one_pass_kernelI11Fp16IOBf16WLi256ELi24ELi384EEv26Group_norm_nhwc_bwd_params,(.L_x_3260 - _Z35group_norm_nhwc_bwd_one_pass_kernelI11Fp16IOBf16WLi256ELi24ELi384EEv26Group_norm_nhwc_bwd_params)
        .other          _Z35group_norm_nhwc_bwd_one_pass_kernelI11Fp16IOBf16WLi256ELi24ELi384EEv26Group_norm_nhwc_bwd_params,@"STO_CUDA_ENTRY STV_DEFAULT"
_Z35group_norm_nhwc_bwd_one_pass_kernelI11Fp16IOBf16WLi256ELi24ELi384EEv26Group_norm_nhwc_bwd_params:
.text._Z35group_norm_nhwc_bwd_one_pass_kernelI11Fp16IOBf16WLi256ELi24ELi384EEv26Group_norm_nhwc_bwd_params:
        /* <DEDUP_REMOVED lines=18> */
[----:B------:R-:W2:Y:S01]  /*0120*/  LDC.64 R60, c[0x0][0x288] ;  /* 0x0000a200ff3c7b82 */ /* 0x000ea20000000a00 */
[----:B------:R-:W-:Y:S01]  /*0130*/  HFMA2.MMA R53, -RZ, RZ, 0, 0 ;  /* 0x00000000ff357435 */ /* 0x000fe200000001ff */
[----:B------:R-:W-:-:S02]  /*0140*/  MOV R36, R54 ;  /* 0x0000003600247202 */ /* 0x000fc40000000f00 */
[----:B------:R-:W-:-:S04]  /*0150*/  IMAD R55, R3, -0xc, R0 ;  /* 0xfffffff403377824 */ /* 0x000fc800078e0200 */
[----:B------:R-:W3:Y:S01]  /*0160*/  S2UR UR6, SR_CgaCtaId ;  /* 0x00000000000679c3 */ /* 0x000ee20000008800 */
[----:B------:R-:W-:Y:S01]  /*0170*/  SHF.L.U32 R55, R55, 0x1, RZ ;  /* 0x0000000137377819 */ /* 0x000fe200000006ff */
[----:B0-----:R-:W-:-:S06]  /*0180*/  IMAD R2, R4, UR7, R3 ;  /* 0x0000000704027c24 */ /* 0x001fcc000f8e0203 */
[----:B------:R-:W0:Y:S01]  /*0190*/  LDC R3, c[0x0][0x10] ;  /* 0x00000400ff037b82 */ /* 0x000e220000000800 */
[----:B------:R-:W-:Y:S02]  /*01a0*/  SHF.R.S32.HI R4, RZ, 0x1f, R2 ;  /* 0x0000001fff047819 */ /* 0x000fe40000011402 */
[----:B------:R-:W-:Y:S01]  /*01b0*/  ISETP.LT.U32.AND P0, PT, R2, UR10, PT ;  /* 0x0000000a02007c0c */ /* 0x000fe2000bf01070 */
[----:B--2---:R-:W-:Y:S01]  /*01c0*/  IMAD.WIDE.U32 R6, R60, 0x3, RZ ;  /* 0x000000033c067825 */ /* 0x004fe200078e00ff */
[----:B------:R-:W-:Y:S02]  /*01d0*/  LEA R9, R61, R61, 0x1 ;  /* 0x0000003d3d097211 */ /* 0x000fe400078e08ff */
[----:B------:R-:W-:Y:S02]  /*01e0*/  ISETP.LT.AND.EX P0, PT, R4, UR11, !P1, P0 ;  /* 0x0000000b04007c0c */ /* 0x000fe4000cf01300 */
[----:B------:R-:W2:Y:S01]  /*01f0*/  LDC R4, c[0x0][0xc] ;  /* 0x00000300ff047b82 */ /* 0x000ea20000000800 */
[----:B------:R-:W-:-:S02]  /*0200*/  IADD3 R9, R7, R9, RZ ;  /* 0x0000000907097210 */ /* 0x000fc40007ffe0ff */
[----:B------:R-:W-:Y:S01]  /*0210*/  LEA.HI R58, P2, R61, R60, RZ, 0x1 ;  /* 0x0000003c3d3a7211 */ /* 0x000fe200078508ff */
[----:B---3--:R-:W-:Y:S01]  /*0220*/  ULEA UR5, UR6, UR5, 0x18 ;  /* 0x0000000506057291 */ /* 0x008fe2000f8ec03f */
[----:B------:R-:W-:Y:S02]  /*0230*/  LEA.HI R59, P3, R9, R6, RZ, 0x1 ;  /* 0x00000006093b7211 */ /* 0x000fe400078708ff */
[----:B------:R-:W-:Y:S02]  /*0240*/  SHF.R.S32.HI R7, RZ, 0x1f, R0 ;  /* 0x0000001fff077819 */ /* 0x000fe40000011400 */
[----:B------:R-:W-:Y:S02]  /*0250*/  IADD3.X R61, RZ, R61, RZ, P2, !PT ;  /* 0x0000003dff3d7210 */ /* 0x000fe400017fe4ff */
[C---:B------:R-:W-:Y:S02]  /*0260*/  IADD3 R69, R2.reuse, 0x20, RZ ;  /* 0x0000002002457810 */ /* 0x040fe40007ffe0ff */
        /* <DEDUP_REMOVED lines=16> */
[----:B------:R-:W-:Y:S02]  /*0370*/  SHF.R.S64 R59, R59, 0x1, R62 ;  /* 0x000000013b3b7819 */ /* 0x000fe4000000103e */
[----:B------:R-:W-:Y:S01]  /*0380*/  ISETP.LT.U32.AND P0, PT, R64, UR10, PT ;  /* 0x0000000a40007c0c */ /* 0x000fe2000bf01070 */
[----:B------:R-:W-:Y:S01]  /*0390*/  ULDC.U8 UR10, c[0x0][0x2a4] ;  /* 0x0000a900000a7ab9 */ /* 0x000fe20000000000 */
[----:B------:R-:W-:-:S02]  /*03a0*/  SHF.R.S32.HI R70, RZ, 0x1f, R64 ;  /* 0x0000001fff467819 */ /* 0x000fc40000011440 */
[----:B------:R-:W-:Y:S02]  /*03b0*/  SHF.R.S32.HI R7, RZ, 0x5, R7 ;  /* 0x00000005ff077819 */ /* 0x000fe40000011407 */
[----:B------:R-:W-:Y:S02]  /*03c0*/  SHF.R.S32.HI R61, RZ, 0x1, R61 ;  /* 0x00000001ff3d7819 */ /* 0x000fe4000001143d */
[C---:B------:R-:W-:Y:S02]  /*03d0*/  IADD3 R63, R2.reuse, 0xc0, RZ ;  /* 0x000000c0023f7810 */ /* 0x040fe40007ffe0ff */
[----:B------:R-:W-:Y:S02]  /*03e0*/  IADD3 R57, R2, 0xe0, RZ ;  /* 0x000000e002397810 */ /* 0x000fe40007ffe0ff */
[----:B------:R-:W-:Y:S02]  /*03f0*/  SHF.R.S32.HI R62, RZ, 0x1, R62 ;  /* 0x00000001ff3e7819 */ /* 0x000fe4000001143e */
[----:B------:R-:W-:-:S02]  /*0400*/  ISETP.LT.AND.EX P5, PT, R74, UR11, !P1, P5 ;  /* 0x0000000b4a007c0c */ /* 0x000fc4000cfa1350 */
[----:B------:R-:W-:Y:S02]  /*0410*/  ISETP.LT.AND.EX P4, PT, R73, UR11, !P1, P4 ;  /* 0x0000000b49007c0c */ /* 0x000fe4000cf81340 */
[----:B------:R-:W-:Y:S02]  /*0420*/  ISETP.LT.AND.EX P3, PT, R72, UR11, !P1, P3 ;  /* 0x0000000b48007c0c */ /* 0x000fe4000cf61330 */
[----:B------:R-:W-:Y:S02]  /*0430*/  ISETP.LT.AND.EX P2, PT, R71, UR11, !P1, P2 ;  /* 0x0000000b47007c0c */ /* 0x000fe4000cf41320 */
[----:B------:R-:W-:Y:S02]  /*0440*/  ISETP.LT.AND.EX P1, PT, R70, UR11, !P1, P0 ;  /* 0x0000000b46007c0c */ /* 0x000fe4000cf21300 */
[----:B------:R-:W-:Y:S02]  /*0450*/  LEA R60, R7, UR5, 0x3 ;  /* 0x00000005073c7c11 */ /* 0x000fe4000f8e18ff */
[----:B------:R-:W-:-:S02]  /*0460*/  SHF.L.U64.HI R61, R58, 0x2, R61 ;  /* 0x000000023a3d7819 */ /* 0x000fc4000001023d */
[----:B------:R-:W-:Y:S02]  /*0470*/  SHF.R.S32.HI R77, RZ, 0x1f, R63 ;  /* 0x0000001fff4d7819 */ /* 0x000fe4000001143f */
[----:B------:R-:W-:Y:S02]  /*0480*/  SHF.R.S32.HI R75, RZ, 0x1f, R57 ;  /* 0x0000001fff4b7819 */ /* 0x000fe40000011439 */
[----:B012---:R-:W-:-:S07]  /*0490*/  SHF.L.U64.HI R62, R59, 0x2, R62 ;  /* 0x000000023b3e7819 */ /* 0x007fce000001023e */
.L_x_1024:
[----:B0-----:R-:W0:Y:S01]  /*04a0*/  LDC R13, c[0x0][0x2a0] ;  /* 0x0000a800ff0d7b82 */ /* 0x001e220000000800 */
[----:B------:R-:W-:Y:S01]  /*04b0*/  LOP3.LUT P6, RZ, R5, 0x2, RZ, 0xc0, !PT ;  /* 0x0000000205ff7812 */ /* 0x000fe200078cc0ff */
[----:B------:R-:W-:Y:S01]  /*04c0*/  ULDC.64 UR12, c[0x0][0x298] ;  /* 0x0000a600000c7ab9 */ /* 0x000fe20000000a00 */
[----:B------:R-:W-:Y:S02]  /*04d0*/  SHF.R.S32.HI R14, RZ, 0x1f, R55 ;  /* 0x0000001fff0e7819 */ /* 0x000fe40000011437 */
[----:B------:R-:W-:Y:S02]  /*04e0*/  CS2R R46, SRZ ;  /* 0x00000000002e7805 */ /* 0x000fe4000001ff00 */
[----:B------:R-:W-:Y:S01]  /*04f0*/  SHF.R.S32.HI R17, RZ, 0x1f, R2 ;  /* 0x0000001fff117819 */ /* 0x000fe20000011402 */
[----:B------:R-:W1:Y:S08]  /*0500*/  @P5 LDC.64 R34, c[0x0][0x230] ;  /* 0x00008c00ff225b82 */ /* 0x000e700000000a00 */
[----:B------:R-:W2:Y:S01]  /*0510*/  @P6 LDC.64 R40, c[0x0][0x230] ;  /* 0x00008c00ff286b82 */ /* 0x000ea20000000a00 */
[----:B0-----:R-:W-:-:S07]  /*0520*/  IABS R11, R13 ;  /* 0x0000000d000b7213 */ /* 0x001fce0000000000 */
[----:B------:R-:W0:Y:S01]  /*0530*/  @P6 LDC.64 R38, c[0x0][0x228] ;  /* 0x00008a00ff266b82 */ /* 0x000e220000000a00 */
[----:B------:R-:W3:Y:S07]  /*0540*/  I2F.RP R8, R11 ;  /* 0x0000000b00087306 */ /* 0x000eee0000209400 */
[----:B------:R-:W4:Y:S08]  /*0550*/  @P5 LDC.64 R32, c[0x0][0x228] ;  /* 0x00008a00ff205b82 */ /* 0x000f300000000a00 */
[----:B------:R-:W4:Y:S01]  /*0560*/  @P4 LDC.64 R30, c[0x0][0x230] ;  /* 0x00008c00ff1e4b82 */ /* 0x000f220000000a00 */
[----:B---3--:R-:W3:Y:S07]  /*0570*/  MUFU.RCP R8, R8 ;  /* 0x0000000800087308 */ /* 0x008eee0000001000 */
[----:B------:R-:W4:Y:S08]  /*0580*/  @P4 LDC.64 R28, c[0x0][0x228] ;  /* 0x00008a00ff1c4b82 */ /* 0x000f300000000a00 */
[----:B------:R-:W4:Y:S01]  /*0590*/  @P3 LDC.64 R26, c[0x0][0x230] ;  /* 0x00008c00ff1a3b82 */ /* 0x000f220000000a00 */
[----:B---3--:R-:W-:-:S04]  /*05a0*/  IADD3 R6, R8, 0xffffffe, RZ ;  /* 0x0ffffffe08067810 */ /* 0x008fc80007ffe0ff */
[----:B------:R3:W1:Y:S03]  /*05b0*/  F2I.FTZ.U32.TRUNC.NTZ R7, R6 ;  /* 0x0000000600077305 */ /* 0x000666000021f000 */
[----:B------:R-:W4:Y:S01]  /*05c0*/  @P3 LDC.64 R24, c[0x0][0x228] ;  /* 0x00008a00ff183b82 */ /* 0x000f220000000a00 */
[----:B---3--:R-:W-:-:S07]  /*05d0*/  MOV R6, RZ ;  /* 0x000000ff00067202 */ /* 0x008fce0000000f00 */
[----:B------:R-:W3:Y:S01]  /*05e0*/  @P2 LDC.64 R22, c[0x0][0x230] ;  /* 0x00008c00ff162b82 */ /* 0x000ee20000000a00 */
[----:B-1----:R-:W-:-:S07]  /*05f0*/  IADD3 R10, RZ, -R7, RZ ;  /* 0x80000007ff0a7210 */ /* 0x002fce0007ffe0ff */
[----:B------:R-:W1:Y:S01]  /*0600*/  @P2 LDC.64 R20, c[0x0][0x228] ;  /* 0x00008a00ff142b82 */ /* 0x000e620000000a00 */
[----:B------:R-:W-:Y:S01]  /*0610*/  IMAD R9, R10, R11, RZ ;  /* 0x0000000b0a097224 */ /* 0x000fe200078e02ff */
[----:B------:R-:W-:-:S03]  /*0620*/  IABS R10, R36 ;  /* 0x00000024000a7213 */ /* 0x000fc60000000000 */
[----:B------:R-:W-:Y:S01]  /*0630*/  IMAD.HI.U32 R7, R7, R9, R6 ;  /* 0x0000000907077227 */ /* 0x000fe200078e0006 */
[----:B------:R-:W-:Y:S02]  /*0640*/  LOP3.LUT R6, R36, R13, RZ, 0x3c, !PT ;  /* 0x0000000d24067212 */ /* 0x000fe400078e3cff */
[----:B------:R-:W1:Y:S03]  /*0650*/  LDC R37, c[0x0][0x2ac] ;  /* 0x0000ab00ff257b82 */ /* 0x000e660000000800 */
        /* <DEDUP_REMOVED lines=10> */
[----:B------:R-:W-:-:S11]  /*0700*/  LOP3.LUT R8, RZ, R13, RZ, 0x33, !PT ;  /* 0x0000000dff087212 */ /* 0x000fd600078e33ff */
[----:B------:R-:W-:Y:S02]  /*0710*/  @P0 IADD3 R7, R7, 0x1, RZ ;  /* 0x0000000107070810 */ /* 0x000fe40007ffe0ff */
[----:B------:R-:W-:Y:S02]  /*0720*/  ISETP.GE.AND P0, PT, R36, RZ, PT ;  /* 0x000000ff2400720c */ /* 0x000fe40003f06270 */
[----:B------:R-:W-:-:S11]  /*0730*/  MOV R11, R7 ;  /* 0x00000007000b7202 */ /* 0x000fd60000000f00 */
[----:B------:R-:W-:Y:S02]  /*0740*/  @!P0 IADD3 R9, -R9, RZ, RZ ;  /* 0x000000ff09098210 */ /* 0x000fe40007ffe1ff */
[----:B------:R-:W-:Y:S02]  /*0750*/  ISETP.GE.AND P0, PT, R6, RZ, PT ;  /* 0x000000ff0600720c */ /* 0x000fe40003f06270 */
[----:B------:R-:W2:Y:S11]  /*0760*/  @P6 LDC.64 R6, c[0x0][0x288] ;  /* 0x0000a200ff066b82 */ /* 0x000eb60000000a00 */
[----:B------:R-:W-:-:S02]  /*0770*/  @!P0 IADD3 R11, -R11, RZ, RZ ;  /* 0x000000ff0b0b8210 */ /* 0x000fc40007ffe1ff */
[----:B------:R-:W-:-:S04]  /*0780*/  ISETP.NE.AND P0, PT, R13, RZ, PT ;  /* 0x000000ff0d00720c */ /* 0x000fc80003f05270 */
[C---:B------:R-:W-:Y:S02]  /*0790*/  SEL R56, R8.reuse, R9, !P0 ;  /* 0x0000000908387207 */ /* 0x040fe40004000000 */
[----:B------:R-:W-:Y:S02]  /*07a0*/  SEL R9, R8, R11, !P0 ;  /* 0x0000000b08097207 */ /* 0x000fe40004000000 */
[----:B------:R-:W0:Y:S01]  /*07b0*/  @P5 LDC.64 R10, c[0x0][0x288] ;  /* 0x0000a200ff0a5b82 */ /* 0x000e220000000a00 */
[----:B------:R-:W-:Y:S01]  /*07c0*/  IMAD R65, R56, 0x18, RZ ;  /* 0x0000001838417824 */ /* 0x000fe200078e02ff */
[----:B------:R-:W-:-:S04]  /*07d0*/  SHF.R.S32.HI R8, RZ, 0x1f, R9 ;  /* 0x0000001fff087819 */ /* 0x000fc80000011409 */
[----:B------:R-:W-:Y:S01]  /*07e0*/  IADD3 R12, P0, R55, R65, RZ ;  /* 0x00000041370c7210 */ /* 0x000fe20007f1e0ff */
[----:B------:R-:W-:-:S03]  /*07f0*/  IMAD R8, R8, UR12, RZ ;  /* 0x0000000c08087c24 */ /* 0x000fc6000f8e02ff */
[----:B------:R-:W-:Y:S01]  /*0800*/  LEA.HI.X.SX32 R13, R65, R14, 0x1, P0 ;  /* 0x0000000e410d7211 */ /* 0x000fe200000f0eff */
[----:B------:R-:W-:Y:S02]  /*0810*/  IMAD R15, R9, UR13, R8 ;  /* 0x0000000d090f7c24 */ /* 0x000fe4000f8e0208 */
[----:B--2---:R-:W-:Y:S02]  /*0820*/  @P6 IMAD R14, R17, R6, RZ ;  /* 0x00000006110e6224 */ /* 0x004fe400078e02ff */
[----:B------:R-:W-:Y:S01]  /*0830*/  IMAD.WIDE.U32 R12, R9, UR12, R12 ;  /* 0x0000000c090c7c25 */ /* 0x000fe2000f8e000c */
[----:B------:R-:W-:Y:S01]  /*0840*/  ULDC.64 UR12, c[0x0][0x290] ;  /* 0x0000a400000c7ab9 */ /* 0x000fe20000000a00 */
[----:B------:R-:W2:Y:S02]  /*0850*/  @P4 LDC.64 R8, c[0x0][0x288] ;  /* 0x0000a200ff084b82 */ /* 0x000ea40000000a00 */
[----:B------:R-:W-:Y:S01]  /*0860*/  @P6 IMAD R17, R2, R7, R14 ;  /* 0x0000000702116224 */ /* 0x000fe200078e020e */
[----:B------:R-:W-:-:S02]  /*0870*/  IADD3 R15, R13, R15, RZ ;  /* 0x0000000f0d0f7210 */ /* 0x000fc40007ffe0ff */
[----:B------:R-:W-:Y:S01]  /*0880*/  @P6 MOV R14, R12 ;  /* 0x0000000c000e6202 */ /* 0x000fe20000000f00 */
[----:B0-----:R-:W-:-:S04]  /*0890*/  @P5 IMAD R18, R74, R10, RZ ;  /* 0x0000000a4a125224 */ /* 0x001fc800078e02ff */
[----:B------:R-:W-:-:S04]  /*08a0*/  @P6 IMAD.WIDE.U32 R6, R2, R6, R14 ;  /* 0x0000000602066225 */ /* 0x000fc800078e000e */
[----:B------:R-:W-:Y:S01]  /*08b0*/  @P5 IMAD R19, R69, R11, R18 ;  /* 0x0000000b45135224 */ /* 0x000fe200078e0212 */
[----:B------:R-:W-:Y:S02]  /*08c0*/  @P6 IADD3 R7, R7, R17, RZ ;  /* 0x0000001107076210 */ /* 0x000fe40007ffe0ff */
[C---:B------:R-:W-:Y:S02]  /*08d0*/  @P6 SHF.L.U32 R17, R6.reuse, 0x1, RZ ;  /* 0x0000000106116819 */ /* 0x040fe400000006ff */
[----:B------:R-:W-:Y:S02]  /*08e0*/  @P6 SHF.L.U64.HI R16, R6, 0x1, R7 ;  /* 0x0000000106106819 */ /* 0x000fe40000010207 */
[----:B------:R-:W-:Y:S02]  /*08f0*/  @P5 MOV R6, R12 ;  /* 0x0000000c00065202 */ /* 0x000fe40000000f00 */
[----:B------:R-:W-:Y:S01]  /*0900*/  @P5 MOV R7, R15 ;  /* 0x0000000f00075202 */ /* 0x000fe20000000f00 */
[----:B--2---:R-:W-:Y:S01]  /*0910*/  @P4 IMAD R18, R73, R8, RZ ;  /* 0x0000000849124224 */ /* 0x004fe200078e02ff */
[----:B------:R-:W-:Y:S01]  /*0920*/  @P6 IADD3 R40, P0, R17, R40, RZ ;  /* 0x0000002811286210 */ /* 0x000fe20007f1e0ff */
[----:B------:R-:W-:-:S03]  /*0930*/  @P5 IMAD.WIDE.U32 R10, R69, R10, R6 ;  /* 0x0000000a450a5225 */ /* 0x000fc600078e0006 */
[----:B------:R-:W-:Y:S01]  /*0940*/  @P6 IADD3.X R41, R16, R41, RZ, P0, !PT ;  /* 0x0000002910296210 */ /* 0x000fe200007fe4ff */
[----:B------:R-:W0:Y:S01]  /*0950*/  @P3 LDC.64 R6, c[0x0][0x288] ;  /* 0x0000a200ff063b82 */ /* 0x000e220000000a00 */
[----:B------:R-:W-:Y:S02]  /*0960*/  @P6 IADD3 R38, P0, R17, R38, RZ ;  /* 0x0000002611266210 */ /* 0x000fe40007f1e0ff */
[----:B------:R-:W-:Y:S01]  /*0970*/  @P5 IADD3 R11, R11, R19, RZ ;  /* 0x000000130b0b5210 */ /* 0x000fe20007ffe0ff */
[----:B------:R-:W-:Y:S01]  /*0980*/  @P4 IMAD R19, R68, R9, R18 ;  /* 0x0000000944134224 */ /* 0x000fe200078e0212 */
[----:B------:R-:W-:Y:S02]  /*0990*/  @P6 IADD3.X R39, R16, R39, RZ, P0, !PT ;  /* 0x0000002710276210 */ /* 0x000fe400007fe4ff */
[C---:B------:R-:W-:Y:S02]  /*09a0*/  @P5 SHF.L.U32 R17, R10.reuse, 0x1, RZ ;  /* 0x000000010a115819 */ /* 0x040fe400000006ff */
[----:B------:R-:W-:-:S02]  /*09b0*/  @P5 SHF.L.U64.HI R16, R10, 0x1, R11 ;  /* 0x000000010a105819 */ /* 0x000fc4000001020b */
[----:B------:R-:W-:Y:S02]  /*09c0*/  @P4 MOV R10, R12 ;  /* 0x0000000c000a4202 */ /* 0x000fe40000000f00 */
[----:B------:R-:W-:Y:S02]  /*09d0*/  @P4 MOV R11, R15 ;  /* 0x0000000f000b4202 */ /* 0x000fe40000000f00 */
[----:B------:R-:W-:Y:S01]  /*09e0*/  @P5 IADD3 R34, P0, R17, R34, RZ ;  /* 0x0000002211225210 */ /* 0x000fe20007f1e0ff */
[----:B------:R-:W-:-:S03]  /*09f0*/  @P4 IMAD.WIDE.U32 R8, R68, R8, R10 ;  /* 0x0000000844084225 */ /* 0x000fc600078e000a */
[----:B------:R-:W-:Y:S01]  /*0a00*/  @P5 IADD3.X R35, R16, R35, RZ, P0, !PT ;  /* 0x0000002310235210 */ /* 0x000fe200007fe4ff */
[----:B------:R-:W2:Y:S01]  /*0a10*/  @P2 LDC.64 R10, c[0x0][0x288] ;  /* 0x0000a200ff0a2b82 */ /* 0x000ea20000000a00 */
[----:B----4-:R-:W-:Y:S02]  /*0a20*/  @P5 IADD3 R32, P0, R17, R32, RZ ;  /* 0x0000002011205210 */ /* 0x010fe40007f1e0ff */
[----:B------:R-:W-:Y:S02]  /*0a30*/  @P4 IADD3 R9, R9, R19, RZ ;  /* 0x0000001309094210 */ /* 0x000fe40007ffe0ff */
[----:B------:R-:W-:Y:S02]  /*0a40*/  @P4 SHF.L.U32 R17, R8, 0x1, RZ ;  /* 0x0000000108114819 */ /* 0x000fe400000006ff */
[----:B------:R-:W-:Y:S01]  /*0a50*/  @P5 IADD3.X R33, R16, R33, RZ, P0, !PT ;  /* 0x0000002110215210 */ /* 0x000fe200007fe4ff */
[----:B0-----:R-:W-:Y:S01]  /*0a60*/  @P3 IMAD R16, R72, R6, RZ ;  /* 0x0000000648103224 */ /* 0x001fe200078e02ff */
[----:B------:R-:W-:-:S02]  /*0a70*/  @P4 SHF.L.U64.HI R18, R8, 0x1, R9 ;  /* 0x0000000108124819 */ /* 0x000fc40000010209 */
[----:B------:R-:W-:Y:S01]  /*0a80*/  @P4 IADD3 R30, P0, R17, R30, RZ ;  /* 0x0000001e111e4210 */ /* 0x000fe20007f1e0ff */
[----:B------:R-:W-:Y:S01]  /*0a90*/  @P3 IMAD R19, R67, R7, R16 ;  /* 0x0000000743133224 */ /* 0x000fe200078e0210 */
[----:B------:R-:W-:Y:S01]  /*0aa0*/  @P3 MOV R16, R12 ;  /* 0x0000000c00103202 */ /* 0x000fe20000000f00 */
[----:B------:R-:W0:Y:S01]  /*0ab0*/  @P1 LDC.64 R8, c[0x0][0x288] ;  /* 0x0000a200ff081b82 */ /* 0x000e220000000a00 */
[C---:B------:R-:W-:Y:S02]  /*0ac0*/  @P4 IADD3.X R31, R18.reuse, R31, RZ, P0, !PT ;  /* 0x0000001f121f4210 */ /* 0x040fe400007fe4ff */
[----:B------:R-:W-:Y:S02]  /*0ad0*/  @P4 IADD3 R28, P0, R17, R28, RZ ;  /* 0x0000001c111c4210 */ /* 0x000fe40007f1e0ff */
[----:B------:R-:W-:Y:S02]  /*0ae0*/  @P3 MOV R17, R15 ;  /* 0x0000000f00113202 */ /* 0x000fe40000000f00 */
[----:B------:R-:W-:Y:S01]  /*0af0*/  @P4 IADD3.X R29, R18, R29, RZ, P0, !PT ;  /* 0x0000001d121d4210 */ /* 0x000fe200007fe4ff */
[----:B------:R-:W-:-:S04]  /*0b00*/  @P3 IMAD.WIDE.U32 R6, R67, R6, R16 ;  /* 0x0000000643063225 */ /* 0x000fc800078e0010 */
[----:B--2---:R-:W-:Y:S01]  /*0b10*/  @P2 IMAD R18, R71, R10, RZ ;  /* 0x0000000a47122224 */ /* 0x004fe200078e02ff */
[----:B------:R-:W-:Y:S02]  /*0b20*/  @P3 IADD3 R7, R7, R19, RZ ;  /* 0x0000001307073210 */ /* 0x000fe40007ffe0ff */
[----:B------:R-:W-:Y:S01]  /*0b30*/  @P3 SHF.L.U32 R17, R6, 0x1, RZ ;  /* 0x0000000106113819 */ /* 0x000fe200000006ff */
[----:B------:R-:W-:Y:S01]  /*0b40*/  @P2 IMAD R43, R66, R11, R18 ;  /* 0x0000000b422b2224 */ /* 0x000fe200078e0212 */
[----:B------:R-:W-:Y:S01]  /*0b50*/  @P3 SHF.L.U64.HI R16, R6, 0x1, R7 ;  /* 0x0000000106103819 */ /* 0x000fe20000010207 */
[----:B------:R-:W2:Y:S01]  /*0b60*/  @P1 LDC.64 R18, c[0x0][0x230] ;  /* 0x00008c00ff121b82 */ /* 0x000ea20000000a00 */
[----:B------:R-:W-:Y:S02]  /*0b70*/  @P2 MOV R6, R12 ;  /* 0x0000000c00062202 */ /* 0x000fe40000000f00 */
[----:B------:R-:W-:Y:S02]  /*0b80*/  @P2 MOV R7, R15 ;  /* 0x0000000f00072202 */ /* 0x000fe40000000f00 */
[----:B------:R-:W-:Y:S01]  /*0b90*/  @P3 IADD3 R26, P0, R17, R26, RZ ;  /* 0x0000001a111a3210 */ /* 0x000fe20007f1e0ff */
[----:B------:R-:W-:-:S03]  /*0ba0*/  @P2 IMAD.WIDE.U32 R10, R66, R10, R6 ;  /* 0x0000000a420a2225 */ /* 0x000fc600078e0006 */
[----:B------:R-:W-:Y:S01]  /*0bb0*/  @P3 IADD3.X R27, R16, R27, RZ, P0, !PT ;  /* 0x0000001b101b3210 */ /* 0x000fe200007fe4ff */
[----:B------:R-:W4:Y:S01]  /*0bc0*/  @P1 LDC.64 R6, c[0x0][0x228] ;  /* 0x00008a00ff061b82 */ /* 0x000f220000000a00 */
[----:B------:R-:W-:Y:S01]  /*0bd0*/  @P3 IADD3 R24, P0, R17, R24, RZ ;  /* 0x0000001811183210 */ /* 0x000fe20007f1e0ff */
[----:B0-----:R-:W-:Y:S01]  /*0be0*/  @P1 IMAD R17, R70, R8, RZ ;  /* 0x0000000846111224 */ /* 0x001fe200078e02ff */
        /* <DEDUP_REMOVED lines=8> */
[----:B---3--:R-:W-:-:S03]  /*0c70*/  @P2 IADD3 R22, P0, R43, R22, RZ ;  /* 0x000000162b162210 */ /* 0x008fc60007f1e0ff */
[----:B------:R-:W-:Y:S01]  /*0c80*/  @P1 IMAD.WIDE.U32 R10, R64, R8, R10 ;  /* 0x00000008400a1225 */ /* 0x000fe200078e000a */
[----:B------:R-:W-:Y:S02]  /*0c90*/  @P2 IADD3.X R23, R42, R23, RZ, P0, !PT ;  /* 0x000000172a172210 */ /* 0x000fe400007fe4ff */
[----:B-1----:R-:W-:Y:S02]  /*0ca0*/  @P2 IADD3 R20, P0, R43, R20, RZ ;  /* 0x000000142b142210 */ /* 0x002fe40007f1e0ff */
[----:B------:R-:W-:Y:S02]  /*0cb0*/  @P1 IADD3 R11, R11, R9, RZ ;  /* 0x000000090b0b1210 */ /* 0x000fe40007ffe0ff */
[----:B------:R-:W-:Y:S02]  /*0cc0*/  SHF.R.U32.HI R16, RZ, 0x3, R17 ;  /* 0x00000003ff107819 */ /* 0x000fe40000011611 */
[----:B------:R-:W-:Y:S02]  /*0cd0*/  @P1 SHF.L.U32 R9, R10, 0x1, RZ ;  /* 0x000000010a091819 */ /* 0x000fe400000006ff */
[----:B------:R-:W-:Y:S01]  /*0ce0*/  @P2 IADD3.X R21, R42, R21, RZ, P0, !PT ;  /* 0x000000152a152210 */ /* 0x000fe200007fe4ff */
[----:B------:R-:W-:Y:S01]  /*0cf0*/  IMAD R37, R37, UR7, R16 ;  /* 0x0000000725257c24 */ /* 0x000fe2000f8e0210 */
[----:B------:R-:W-:-:S02]  /*0d00*/  @P1 SHF.L.U64.HI R10, R10, 0x1, R11 ;  /* 0x000000010a0a1819 */ /* 0x000fc4000001020b */
[----:B--2---:R-:W-:Y:S02]  /*0d10*/  @P1 IADD3 R18, P0, R9, R18, RZ ;  /* 0x0000001209121210 */ /* 0x004fe40007f1e0ff */
        /* <DEDUP_REMOVED lines=10> */
[----:B------:R-:W-:Y:S02]  /*0dc0*/  MOV R37, RZ ;  /* 0x000000ff00257202 */ /* 0x000fe40000000f00 */
[----:B------:R-:W-:Y:S02]  /*0dd0*/  CS2R R44, SRZ ;  /* 0x00000000002c7805 */ /* 0x000fe4000001ff00 */
[----:B------:R-:W-:Y:S01]  /*0de0*/  ISETP.LT.U32.AND P0, PT, R0, 0x180, !P0 ;  /* 0x000001800000780c */ /* 0x000fe20004701070 */
[----:B------:R-:W5:Y:S04]  /*0df0*/  @P5 LDG.E R51, desc[UR8][R32.64] ;  /* 0x0000000820335981 */ /* 0x000f68000c1e1900 */
[----:B------:R-:W5:Y:S04]  /*0e00*/  @P4 LDG.E R50, desc[UR8][R28.64] ;  /* 0x000000081c324981 */ /* 0x000f68000c1e1900 */
[----:B------:R-:W5:Y:S04]  /*0e10*/  @P2 LDG.E R44, desc[UR8][R22.64] ;  /* 0x00000008162c2981 */ /* 0x000f68000c1e1900 */
[----:B------:R-:W0:Y:S01]  /*0e20*/  @P0 LDC.64 R10, c[0x0][0x288] ;  /* 0x0000a200ff0a0b82 */ /* 0x000e220000000a00 */
[----:B------:R-:W-:Y:S01]  /*0e30*/  @P0 MOV R17, R15 ;  /* 0x0000000f00110202 */ /* 0x000fe20000000f00 */
[----:B------:R-:W5:Y:S04]  /*0e40*/  @P2 LDG.E R48, desc[UR8][R20.64] ;  /* 0x0000000814302981 */ /* 0x000f68000c1e1900 */
[----:B------:R-:W5:Y:S02]  /*0e50*/  @P3 LDG.E R49, desc[UR8][R24.64] ;  /* 0x0000000818313981 */ /* 0x000f64000c1e1900 */
[----:B------:R-:W1:Y:S02]  /*0e60*/  @P0 LDC.64 R8, c[0x0][0x230] ;  /* 0x00008c00ff080b82 */ /* 0x000e640000000a00 */
[----:B------:R-:W5:Y:S01]  /*0e70*/  @P1 LDG.E R47, desc[UR8][R6.64] ;  /* 0x00000008062f1981 */ /* 0x000f62000c1e1900 */
        /* <DEDUP_REMOVED lines=9> */
[----:B------:R-:W-:-:S05]  /*0f10*/  @P0 IADD3.X R9, R16, R9, RZ, P6, !PT ;  /* 0x0000000910090210 */ /* 0x000fca00037fe4ff */
[----:B------:R-:W5:Y:S01]  /*0f20*/  @P0 LDG.E R37, desc[UR8][R8.64] ;  /* 0x0000000808250981 */ /* 0x000f62000c1e1900 */
[----:B0-----:R-:W-:-:S04]  /*0f30*/  @P0 IADD3 R10, P6, R17, R10, RZ ;  /* 0x0000000a110a0210 */ /* 0x001fc80007fde0ff */
[----:B------:R-:W-:-:S05]  /*0f40*/  @P0 IADD3.X R11, R16, R11, RZ, P6, !PT ;  /* 0x0000000b100b0210 */ /* 0x000fca00037fe4ff */
[----:B------:R0:W5:Y:S01]  /*0f50*/  @P0 LDG.E R46, desc[UR8][R10.64] ;  /* 0x000000080a2e0981 */ /* 0x000162000c1e1900 */
[----:B------:R-:W-:-:S04]  /*0f60*/  ISETP.GE.U32.AND P0, PT, R57, UR12, PT ;  /* 0x0000000c39007c0c */ /* 0x000fc8000bf06070 */
[----:B------:R-:W-:-:S04]  /*0f70*/  ISETP.GE.AND.EX P0, PT, R75, UR13, PT, P0 ;  /* 0x0000000d4b007c0c */ /* 0x000fc8000bf06300 */
[----:B------:R-:W-:-:S13]  /*0f80*/  ISETP.LT.U32.AND P0, PT, R0, 0x180, !P0 ;  /* 0x000001800000780c */ /* 0x000fda0004701070 */
[----:B0-----:R-:W0:Y:S01]  /*0f90*/  @P0 LDC.64 R10, c[0x0][0x288] ;  /* 0x0000a200ff0a0b82 */ /* 0x001e220000000a00 */
[----:B------:R-:W-:-:S07]  /*0fa0*/  @P0 MOV R17, R15 ;  /* 0x0000000f00110202 */ /* 0x000fce0000000f00 */
[----:B------:R-:W1:Y:S01]  /*0fb0*/  @P0 LDC.64 R8, c[0x0][0x230] ;  /* 0x00008c00ff080b82 */ /* 0x000e620000000a00 */
[----:B0-----:R-:W-:-:S04]  /*0fc0*/  @P0 IMAD R16, R75, R10, RZ ;  /* 0x0000000a4b100224 */ /* 0x001fc800078e02ff */
[----:B------:R-:W-:Y:S01]  /*0fd0*/  @P0 IMAD R43, R57, R11, R16 ;  /* 0x0000000b392b0224 */ /* 0x000fe200078e0210 */
[----:B------:R-:W-:-:S05]  /*0fe0*/  @P0 MOV R16, R12 ;  /* 0x0000000c00100202 */ /* 0x000fca0000000f00 */
[----:B------:R-:W-:Y:S02]  /*0ff0*/  @P0 IMAD.WIDE.U32 R16, R57, R10, R16 ;  /* 0x0000000a39100225 */ /* 0x000fe400078e0010 */
[----:B------:R-:W0:Y:S03]  /*1000*/  @P0 LDC.64 R10, c[0x0][0x228] ;  /* 0x00008a00ff0a0b82 */ /* 0x000e260000000a00 */
[----:B------:R-:W-:Y:S02]  /*1010*/  @P0 IADD3 R43, R17, R43, RZ ;  /* 0x0000002b112b0210 */ /* 0x000fe40007ffe0ff */
[C---:B------:R-:W-:Y:S02]  /*1020*/  @P0 SHF.L.U32 R17, R16.reuse, 0x1, RZ ;  /* 0x0000000110110819 */ /* 0x040fe400000006ff */
[----:B------:R-:W-:Y:S02]  /*1030*/  @P0 SHF.L.U64.HI R16, R16, 0x1, R43 ;  /* 0x0000000110100819 */ /* 0x000fe4000001022b */
        /* <DEDUP_REMOVED lines=21> */
[----:B------:R-:W-:-:S02]  /*1190*/  MOV R7, RZ ;  /* 0x000000ff00077202 */ /* 0x000fc40000000f00 */
[----:B------:R-:W-:Y:S02]  /*11a0*/  MOV R10, RZ ;  /* 0x000000ff000a7202 */ /* 0x000fe40000000f00 */
        /* <DEDUP_REMOVED lines=15> */
[----:B------:R-:W2:Y:S04]  /*12a0*/  @P0 LDG.E.U16 R21, desc[UR8][R10.64] ;  /* 0x000000080a150981 */ /* 0x000ea8000c1e1500 */
[----:B------:R-:W3:Y:S01]  /*12b0*/  @P0 LDG.E.U16 R20, desc[UR8][R10.64+0x2] ;  /* 0x000002080a140981 */ /* 0x000ee2000c1e1500 */
[----:B0-----:R-:W-:-:S05]  /*12c0*/  IMAD.WIDE R18, R65, 0x2, R18 ;  /* 0x0000000241127825 */ /* 0x001fca00078e0212 */
[----:B------:R-:W4:Y:S04]  /*12d0*/  LDG.E.U16 R7, desc[UR8][R18.64] ;  /* 0x0000000812077981 */ /* 0x000f28000c1e1500 */
[----:B------:R-:W4:Y:S01]  /*12e0*/  LDG.E.U16 R17, desc[UR8][R18.64+0x2] ;  /* 0x0000020812117981 */ /* 0x000f22000c1e1500 */
[----:B--2---:R-:W-:Y:S02]  /*12f0*/  @P0 SHF.L.U32 R8, R21, 0x10, RZ ;  /* 0x0000001015080819 */ /* 0x004fe400000006ff */
[----:B---3--:R-:W-:Y:S02]  /*1300*/  @P0 SHF.L.U32 R9, R20, 0x10, RZ ;  /* 0x0000001014090819 */ /* 0x008fe400000006ff */
[----:B----4-:R-:W-:Y:S02]  /*1310*/  SHF.L.U32 R7, R7, 0x10, RZ ;  /* 0x0000001007077819 */ /* 0x010fe400000006ff */
[----:B------:R-:W-:-:S07]  /*1320*/  SHF.L.U32 R10, R17, 0x10, RZ ;  /* 0x00000010110a7819 */ /* 0x000fce00000006ff */
.L_x_975:
[----:B------:R-:W-:Y:S05]  /*1330*/  BSYNC B0 ;  /* 0x0000000000007941 */ /* 0x000fea0003800000 */
.L_x_974:
        /* <DEDUP_REMOVED lines=36> */
.L_x_976:
        /* <DEDUP_REMOVED lines=26> */
.L_x_977:
[----:B------:R-:W-:Y:S01]  /*1720*/  FFMA.FTZ R21, R18, R25, R11 ;  /* 0x0000001912157223 */ /* 0x000fe2000001000b */
[----:B------:R-:W-:Y:S01]  /*1730*/  FADD.FTZ R11, RZ, R24 ;  /* 0x00000018ff0b7221 */ /* 0x000fe20000010000 */
[----:B------:R-:W-:Y:S01]  /*1740*/  FMUL.FTZ R24, R22, R7 ;  /* 0x0000000716187220 */ /* 0x000fe20000410000 */
[----:B------:R-:W-:Y:S01]  /*1750*/  FADD.FTZ R25, R25, R28 ;  /* 0x0000001c19197221 */ /* 0x000fe20000010000 */
[C---:B------:R-:W-:Y:S01]  /*1760*/  FFMA.FTZ R26, R23.reuse, R22, R26 ;  /* 0x00000016171a7223 */ /* 0x040fe2000001001a */
[----:B------:R-:W-:Y:S01]  /*1770*/  FADD.FTZ R28, RZ, R19 ;  /* 0x00000013ff1c7221 */ /* 0x000fe20000010000 */
[----:B------:R-:W-:Y:S01]  /*1780*/  FFMA.FTZ R30, R23, R24, R21 ;  /* 0x00000018171e7223 */ /* 0x000fe20000010015 */
[--C-:B------:R-:W-:Y:S02]  /*1790*/  HADD2.F32 R21, -RZ, R40.reuse.H0_H0 ;  /* 0x20000028ff157230 */ /* 0x100fe40000004100 */
[----:B------:R-:W-:Y:S01]  /*17a0*/  FFMA.FTZ R23, R18, R19, RZ ;  /* 0x0000001312177223 */ /* 0x000fe200000100ff */
[----:B------:R-:W-:-:S02]  /*17b0*/  HADD2.F32 R19, -RZ, R40.H1_H1 ;  /* 0x30000028ff137230 */ /* 0x000fc40000004100 */
[----:B------:R-:W-:Y:S01]  /*17c0*/  FADD.FTZ R22, R11, R22 ;  /* 0x000000160b167221 */ /* 0x000fe20000010000 */
[----:B------:R-:W-:Y:S01]  /*17d0*/  FMUL.FTZ R11, R17, R10 ;  /* 0x0000000a110b7220 */ /* 0x000fe20000410000 */
[----:B------:R-:W-:Y:S01]  /*17e0*/  FADD.FTZ R21, -R16, R21 ;  /* 0x0000001510157221 */ /* 0x000fe20000010100 */
[----:B------:R-:W-:Y:S01]  /*17f0*/  FFMA.FTZ R18, R20, R17, R23 ;  /* 0x0000001114127223 */ /* 0x000fe20000010017 */
[----:B------:R-:W-:Y:S01]  /*1800*/  FADD.FTZ R27, -R16, R19 ;  /* 0x00000013101b7221 */ /* 0x000fe20000010100 */
[----:B------:R-:W-:Y:S01]  /*1810*/  FADD.FTZ R24, R25, R24 ;  /* 0x0000001819187221 */ /* 0x000fe20000010000 */
[-C--:B------:R-:W-:Y:S01]  /*1820*/  FMUL.FTZ R23, R21, R6.reuse ;  /* 0x0000000615177220 */ /* 0x080fe20000410000 */
[----:B------:R-:W-:Y:S01]  /*1830*/  FADD.FTZ R17, R28, R17 ;  /* 0x000000111c117221 */ /* 0x000fe20000010000 */
[----:B------:R-:W-:Y:S01]  /*1840*/  FFMA.FTZ R20, R20, R11, R30 ;  /* 0x0000000b14147223 */ /* 0x000fe2000001001e */
[--C-:B------:R-:W-:Y:S02]  /*1850*/  HADD2.F32 R25, -RZ, R50.reuse.H0_H0 ;  /* 0x20000032ff197230 */ /* 0x100fe40000004100 */
        /* <DEDUP_REMOVED lines=21> */
.L_x_978:
[----:B------:R-:W-:Y:S01]  /*19b0*/  FADD.FTZ R24, R11, R24 ;  /* 0x000000180b187221 */ /* 0x000fe20000010000 */
[----:B------:R-:W-:Y:S01]  /*19c0*/  FMUL.FTZ R27, R25, R7 ;  /* 0x00000007191b7220 */ /* 0x000fe20000410000 */
[----:B------:R-:W-:Y:S01]  /*19d0*/  FADD.FTZ R22, R22, R25 ;  /* 0x0000001916167221 */ /* 0x000fe20000010000 */
[----:B------:R-:W-:Y:S01]  /*19e0*/  FFMA.FTZ R26, R23, R25, R26 ;  /* 0x00000019171a7223 */ /* 0x000fe2000001001a */
[----:B------:R-:W-:Y:S01]  /*19f0*/  FADD.FTZ R11, R17, R19 ;  /* 0x00000013110b7221 */ /* 0x000fe20000010000 */
[--C-:B------:R-:W-:Y:S02]  /*1a00*/  HADD2.F32 R17, -RZ, R41.reuse.H0_H0 ;  /* 0x20000029ff117230 */ /* 0x100fe40000004100 */
[----:B------:R-:W-:Y:S01]  /*1a10*/  FFMA.FTZ R18, R21, R19, R18 ;  /* 0x0000001315127223 */ /* 0x000fe20000010012 */
[----:B------:R-:W-:Y:S02]  /*1a20*/  HADD2.F32 R25, -RZ, R41.H1_H1 ;  /* 0x30000029ff197230 */ /* 0x000fe40000004100 */
[----:B------:R-:W-:Y:S01]  /*1a30*/  FFMA.FTZ R20, R23, R27, R20 ;  /* 0x0000001b17147223 */ /* 0x000fe20000010014 */
[----:B------:R-:W-:Y:S01]  /*1a40*/  FMUL.FTZ R19, R19, R10 ;  /* 0x0000000a13137220 */ /* 0x000fe20000410000 */
[----:B------:R-:W-:Y:S01]  /*1a50*/  FADD.FTZ R24, R24, R27 ;  /* 0x0000001b18187221 */ /* 0x000fe20000010000 */
[C---:B------:R-:W-:Y:S01]  /*1a60*/  FADD.FTZ R17, -R16.reuse, R17 ;  /* 0x0000001110117221 */ /* 0x040fe20000010100 */
[----:B------:R-:W-:Y:S01]  /*1a70*/  FADD.FTZ R29, -R16, R25 ;  /* 0x00000019101d7221 */ /* 0x000fe20000010100 */
[----:B------:R-:W-:Y:S01]  /*1a80*/  FFMA.FTZ R21, R21, R19, R20 ;  /* 0x0000001315157223 */ /* 0x000fe20000010014 */
[----:B------:R-:W-:Y:S01]  /*1a90*/  FADD.FTZ R24, R19, R24 ;  /* 0x0000001813187221 */ /* 0x000fe20000010000 */
[----:B------:R-:W-:-:S02]  /*1aa0*/  HADD2.F32 R23, -RZ, R49.H0_H0 ;  /* 0x20000031ff177230 */ /* 0x000fc40000004100 */
[-C--:B------:R-:W-:Y:S01]  /*1ab0*/  FMUL.FTZ R27, R17, R6.reuse ;  /* 0x00000006111b7220 */ /* 0x080fe20000410000 */
[----:B------:R-:W-:Y:S02]  /*1ac0*/  HADD2.F32 R19, -RZ, R49.H1_H1 ;  /* 0x30000031ff137230 */ /* 0x000fe40000004100 */
[----:B------:R-:W-:Y:S01]  /*1ad0*/  FMUL.FTZ R20, R29, R6 ;  /* 0x000000061d147220 */ /* 0x000fe20000410000 */
[----:B------:R-:W-:Y:S01]  /*1ae0*/  HADD2.F32 R25, -RZ, R44.H0_H0 ;  /* 0x2000002cff197230 */ /* 0x000fe20000004100 */
        /* <DEDUP_REMOVED lines=19> */
.L_x_979:
[----:B------:R-:W-:Y:S02]  /*1c20*/  HADD2.F32 R29, -RZ, R44.H1_H1 ;  /* 0x3000002cff1d7230 */ /* 0x000fe40000004100 */
[----:B------:R-:W-:Y:S01]  /*1c30*/  FMUL.FTZ R28, R23, R7 ;  /* 0x00000007171c7220 */ /* 0x000fe20000410000 */
[----:B------:R-:W-:Y:S01]  /*1c40*/  FADD.FTZ R25, -R16, R25 ;  /* 0x0000001910197221 */ /* 0x000fe20000010100 */
[----:B------:R-:W-:Y:S01]  /*1c50*/  FADD.FTZ R17, R22, R23 ;  /* 0x0000001716117221 */ /* 0x000fe20000010000 */
[C---:B------:R-:W-:Y:S01]  /*1c60*/  FFMA.FTZ R23, R27.reuse, R23, R26 ;  /* 0x000000171b177223 */ /* 0x040fe2000001001a */
[----:B------:R-:W-:Y:S01]  /*1c70*/  FADD.FTZ R31, -R16, R29 ;  /* 0x0000001d101f7221 */ /* 0x000fe20000010100 */
[----:B------:R-:W-:Y:S01]  /*1c80*/  FFMA.FTZ R27, R27, R28, R21 ;  /* 0x0000001c1b1b7223 */ /* 0x000fe20000010015 */
[----:B------:R-:W-:Y:S01]  /*1c90*/  FADD.FTZ R26, R24, R28 ;  /* 0x0000001c181a7221 */ /* 0x000fe20000010000 */
[--C-:B------:R-:W-:Y:S02]  /*1ca0*/  HADD2.F32 R24, -RZ, R48.reuse.H0_H0 ;  /* 0x20000030ff187230 */ /* 0x100fe40000004100 */
[----:B------:R-:W-:Y:S01]  /*1cb0*/  FMUL.FTZ R25, R25, R6 ;  /* 0x0000000619197220 */ /* 0x000fe20000410000 */
[----:B------:R-:W-:-:S02]  /*1cc0*/  HADD2.F32 R21, -RZ, R48.H1_H1 ;  /* 0x30000030ff157230 */ /* 0x000fc40000004100 */
        /* <DEDUP_REMOVED lines=21> */
.L_x_980:
[----:B------:R-:W-:Y:S01]  /*1e20*/  FFMA.FTZ R30, R20, R29, R27 ;  /* 0x0000001d141e7223 */ /* 0x000fe2000001001b */
[----:B------:R-:W-:Y:S01]  /*1e30*/  FMUL.FTZ R28, R24, R7 ;  /* 0x00000007181c7220 */ /* 0x000fe20000410000 */
[----:B------:R-:W-:Y:S01]  /*1e40*/  FADD.FTZ R29, R29, R26 ;  /* 0x0000001a1d1d7221 */ /* 0x000fe20000010000 */
[----:B------:R-:W-:Y:S01]  /*1e50*/  FFMA.FTZ R27, R20, R19, R18 ;  /* 0x00000013141b7223 */ /* 0x000fe20000010012 */
[----:B------:R-:W-:Y:S01]  /*1e60*/  FADD.FTZ R26, R11, R19 ;  /* 0x000000130b1a7221 */ /* 0x000fe20000010000 */
[--C-:B------:R-:W-:Y:S02]  /*1e70*/  HADD2.F32 R19, -RZ, R39.reuse.H0_H0 ;  /* 0x20000027ff137230 */ /* 0x100fe40000004100 */
[----:B------:R-:W-:Y:S01]  /*1e80*/  FADD.FTZ R18, R29, R28 ;  /* 0x0000001c1d127221 */ /* 0x000fe20000010000 */
[----:B------:R-:W-:Y:S02]  /*1e90*/  HADD2.F32 R31, -RZ, R39.H1_H1 ;  /* 0x30000027ff1f7230 */ /* 0x000fe40000004100 */
[----:B------:R-:W-:Y:S01]  /*1ea0*/  FFMA.FTZ R11, R25, R28, R30 ;  /* 0x0000001c190b7223 */ /* 0x000fe2000001001e */
[----:B------:R-:W-:Y:S01]  /*1eb0*/  FMUL.FTZ R29, R21, R10 ;  /* 0x0000000a151d7220 */ /* 0x000fe20000410000 */
[C---:B------:R-:W-:Y:S01]  /*1ec0*/  FADD.FTZ R19, -R16.reuse, R19 ;  /* 0x0000001310137221 */ /* 0x040fe20000010100 */
[----:B------:R-:W-:Y:S01]  /*1ed0*/  FFMA.FTZ R23, R25, R24, R23 ;  /* 0x0000001819177223 */ /* 0x000fe20000010017 */
[----:B------:R-:W-:Y:S01]  /*1ee0*/  FADD.FTZ R31, -R16, R31 ;  /* 0x0000001f101f7221 */ /* 0x000fe20000010100 */
        /* <DEDUP_REMOVED lines=25> */
.L_x_981:
[----:B------:R-:W-:Y:S01]  /*2080*/  FMUL.FTZ R30, R18, R7 ;  /* 0x00000007121e7220 */ /* 0x000fe20000410000 */
[----:B------:R-:W-:Y:S01]  /*2090*/  FFMA.FTZ R25, R22, R21, R27 ;  /* 0x0000001516197223 */ /* 0x000fe2000001001b */
[--C-:B------:R-:W-:Y:S02]  /*20a0*/  HADD2.F32 R31, -RZ, R37.reuse.H0_H0 ;  /* 0x20000025ff1f7230 */ /* 0x100fe40000004100 */
[----:B------:R-:W-:Y:S01]  /*20b0*/  FADD.FTZ R17, R17, R24 ;  /* 0x0000001811117221 */ /* 0x000fe20000010000 */
        /* <DEDUP_REMOVED lines=32> */
.L_x_982:
[----:B------:R-:W-:Y:S01]  /*22c0*/  FMUL.FTZ R30, R26, R7 ;  /* 0x000000071a1e7220 */ /* 0x000fe20000410000 */
[----:B------:R-:W-:Y:S01]  /*22d0*/  FFMA.FTZ R34, R19, R18, R23 ;  /* 0x0000001213227223 */ /* 0x000fe20000010017 */
[--C-:B------:R-:W-:Y:S02]  /*22e0*/  HADD2.F32 R23, -RZ, R38.reuse.H0_H0 ;  /* 0x20000026ff177230 */ /* 0x100fe40000004100 */
[----:B------:R-:W-:Y:S01]  /*22f0*/  FFMA.FTZ R31, R27, R30, R28 ;  /* 0x0000001e1b1f7223 */ /* 0x000fe2000001001c */
[----:B------:R-:W-:Y:S01]  /*2300*/  FMUL.FTZ R28, R21, R10 ;  /* 0x0000000a151c7220 */ /* 0x000fe20000410000 */
[----:B------:R-:W-:Y:S01]  /*2310*/  FADD.FTZ R29, R29, R30 ;  /* 0x0000001e1d1d7221 */ /* 0x000fe20000010000 */
[----:B------:R-:W-:Y:S01]  /*2320*/  FADD.FTZ R23, -R16, R23 ;  /* 0x0000001710177221 */ /* 0x000fe20000010100 */
[----:B------:R-:W-:Y:S02]  /*2330*/  HADD2.F32 R30, -RZ, R45.H0_H0 ;  /* 0x2000002dff1e7230 */ /* 0x000fe40000004100 */
[----:B------:R-:W-:Y:S01]  /*2340*/  FFMA.FTZ R19, R24, R28, R31 ;  /* 0x0000001c18137223 */ /* 0x000fe2000001001f */
[----:B------:R-:W-:Y:S01]  /*2350*/  FADD.FTZ R28, R28, R29 ;  /* 0x0000001d1c1c7221 */ /* 0x000fe20000010000 */
[----:B------:R-:W-:-:S05]  /*2360*/  HADD2.F32 R29, -RZ, R38.H1_H1 ;  /* 0x30000026ff1d7230 */ /* 0x000fca0000004100 */
[----:B------:R-:W-:Y:S01]  /*2370*/  FADD.FTZ R31, -R16, R29 ;  /* 0x0000001d101f7221 */ /* 0x000fe20000010100 */
[-C--:B------:R-:W-:Y:S01]  /*2380*/  FMUL.FTZ R29, R23, R6.reuse ;  /* 0x00000006171d7220 */ /* 0x080fe20000410000 */
[----:B------:R-:W-:Y:S02]  /*2390*/  HADD2.F32 R23, -RZ, R45.H1_H1 ;  /* 0x3000002dff177230 */ /* 0x000fe40000004100 */
        /* <DEDUP_REMOVED lines=20> */
.L_x_983:
        /* <DEDUP_REMOVED lines=18> */
[----:B------:R-:W-:Y:S01]  /*2600*/  FFMA.FTZ R21, R32, R23, R25 ;  /* 0x0000001720157223 */ /* 0x000fe20000010019 */
[----:B------:R-:W2:Y:S01]  /*2610*/  SHFL.DOWN PT, R33, R19, 0x1, 0x1f ;  /* 0x08201f0013217f89 */ /* 0x000ea200000e0000 */
[----:B------:R-:W-:Y:S01]  /*2620*/  FFMA.FTZ R20, R29, R30, R34 ;  /* 0x0000001e1d147223 */ /* 0x000fe20000010022 */
[----:B------:R-:W-:Y:S01]  /*2630*/  FADD.FTZ R22, R17, R30 ;  /* 0x0000001e11167221 */ /* 0x000fe20000010000 */
[----:B------:R-:W-:Y:S01]  /*2640*/  FADD.FTZ R23, R18, R23 ;  /* 0x0000001712177221 */ /* 0x000fe20000010000 */
[----:B------:R-:W-:Y:S01]  /*2650*/  BSSY B0, `(.L_x_984) ;  /* 0x000003d000007945 */ /* 0x000fe20003800000 */
[----:B0-----:R-:W-:-:S06]  /*2660*/  ULEA UR5, UR11, UR5, 0x18 ;  /* 0x000000050b057291 */ /* 0x001fcc000f8ec03f */
[----:B------:R-:W-:-:S05]  /*2670*/  LEA R11, R0, UR5, 0x4 ;  /* 0x00000005000b7c11 */ /* 0x000fca000f8e20ff */
[----:B------:R-:W-:Y:S01]  /*2680*/  STS.128 [R11], R20 ;  /* 0x000000140b007388 */ /* 0x000fe20000000c00 */
        /* <DEDUP_REMOVED lines=23> */
[----:B------:R-:W-:-:S10]  /*2800*/  MOV R18, R28 ;  /* 0x0000001c00127202 */ /* 0x000fd40000000f00 */
        /* <DEDUP_REMOVED lines=9> */
[----:B------:R-:W-:-:S02]  /*28a0*/  FADD.FTZ R18, R19, R33 ;  /* 0x0000002113127221 */ /* 0x000fc40000010000 */
[----:B------:R-:W0:Y:S01]  /*28b0*/  LDS.128 R32, [UR5+0x40] ;  /* 0x00004005ff207984 */ /* 0x000e220008000c00 */
[----:B-1----:R-:W-:Y:S01]  /*28c0*/  FADD.FTZ R17, R17, R28 ;  /* 0x0000001c11117221 */ /* 0x002fe20000010000 */
[----:B------:R-:W-:-:S03]  /*28d0*/  FADD.FTZ R18, R18, R29 ;  /* 0x0000001d12127221 */ /* 0x000fc60000010000 */
[----:B------:R-:W-:Y:S01]  /*28e0*/  FADD.FTZ R17, R17, R30 ;  /* 0x0000001e11117221 */ /* 0x000fe20000010000 */
[----:B------:R-:W-:Y:S02]  /*28f0*/  FADD.FTZ R18, R18, R31 ;  /* 0x0000001f12127221 */ /* 0x000fe40000010000 */
[----:B------:R-:W1:Y:S01]  /*2900*/  LDS.128 R28, [UR5+0x50] ;  /* 0x00005005ff1c7984 */ /* 0x000e620008000c00 */
[----:B--2---:R-:W-:Y:S01]  /*2910*/  FADD.FTZ R17, R17, R24 ;  /* 0x0000001811117221 */ /* 0x004fe20000010000 */
[----:B------:R-:W-:-:S03]  /*2920*/  FADD.FTZ R18, R18, R25 ;  /* 0x0000001912127221 */ /* 0x000fc60000010000 */
        /* <DEDUP_REMOVED lines=15> */
.L_x_985:
[----:B------:R-:W-:Y:S05]  /*2a20*/  BSYNC B0 ;  /* 0x0000000000007941 */ /* 0x000fea0003800000 */
.L_x_984:
        /* <DEDUP_REMOVED lines=161> */
.L_x_987:
[----:B------:R-:W-:Y:S05]  /*3440*/  BSYNC B0 ;  /* 0x0000000000007941 */ /* 0x000fea0003800000 */
.L_x_986:
        /* <DEDUP_REMOVED lines=16> */
.L_x_989:
[----:B------:R-:W-:Y:S05]  /*3550*/  BSYNC B0 ;  /* 0x0000000000007941 */ /* 0x000fea0003800000 */
.L_x_988:
        /* <DEDUP_REMOVED lines=34> */
.L_x_992:
[----:B-1----:R-:W2:Y:S04]  /*3780*/  LDG.E.STRONG.GPU R11, desc[UR8][R22.64] ;  /* 0x00000008160b7981 */ /* 0x002ea8000c1ef900 */
[----:B--2---:R-:W-:Y:S01]  /*3790*/  CCTL.IVALL ;  /* 0x00000000ff00798f */ /* 0x004fe20002000000 */
[----:B------:R-:W-:Y:S05]  /*37a0*/  YIELD ;  /* 0x0000000000007946 */ /* 0x000fea0003800000 */
[----:B------:R-:W-:-:S13]  /*37b0*/  ISETP.NE.AND P6, PT, R11, R26, PT ;  /* 0x0000001a0b00720c */ /* 0x000fda0003fc5270 */
[----:B------:R-:W-:Y:S05]  /*37c0*/  @P6 BRA `(.L_x_992) ;  /* 0xfffffffc00ec6947 */ /* 0x000fea000383ffff */
.L_x_991:
[----:B------:R-:W-:Y:S01]  /*37d0*/  ISETP.NE.AND P6, PT, R4, RZ, PT ;  /* 0x000000ff0400720c */ /* 0x000fe20003fc5270 */
[----:B------:R-:W-:Y:S05]  /*37e0*/  WARPSYNC.ALL ;  /* 0x0000000000007948 */ /* 0x000fea0003800000 */
[----:B------:R-:W-:Y:S07]  /*37f0*/  BAR.SYNC.DEFER_BLOCKING 0x0 ;  /* 0x0000000000007b1d */ /* 0x000fee0000010000 */
[----:B------:R-:W-:Y:S05]  /*3800*/  @!P6 BRA `(.L_x_990) ;  /* 0x00000010000ce947 */ /* 0x000fea0003800000 */
[C---:B------:R-:W-:Y:S02]  /*3810*/  IADD3 R17, R4.reuse, -0x1, RZ ;  /* 0xffffffff04117810 */ /* 0x040fe40007ffe0ff */
[----:B-1----:R-:W-:Y:S02]  /*3820*/  LOP3.LUT R24, R4, 0x3, RZ, 0xc0, !PT ;  /* 0x0000000304187812 */ /* 0x002fe400078ec0ff */
        /* <DEDUP_REMOVED lines=17> */
.L_x_996:
        /* <DEDUP_REMOVED lines=115> */
.L_x_995:
        /* <DEDUP_REMOVED lines=63> */
.L_x_997:
[----:B------:R-:W-:-:S04]  /*4460*/  LOP3.LUT P6, RZ, R5, 0x1, RZ, 0xc0, !PT ;  /* 0x0000000105ff7812 */ /* 0x000fc800078cc0ff */
[----:B------:R-:W-:-:S13]  /*4470*/  ISETP.NE.OR P6, PT, R17, RZ, P6 ;  /* 0x000000ff1100720c */ /* 0x000fda00037c5670 */
[----:B------:R-:W-:Y:S05]  /*4480*/  @!P6 BRA `(.L_x_993) ;  /* 0x00000000007ce947 */ /* 0x000fea0003800000 */
.L_x_994:
        /* <DEDUP_REMOVED lines=31> */
.L_x_993:
        /* <DEDUP_REMOVED lines=10> */
.L_x_999:
[----:B------:R-:W-:Y:S05]  /*4720*/  BSYNC B0 ;  /* 0x0000000000007941 */ /* 0x000fea0003800000 */
.L_x_998:
        /* <DEDUP_REMOVED lines=17> */
.L_x_990:
        /* <DEDUP_REMOVED lines=42> */
.L_x_1000:
[----:B------:R-:W-:Y:S01]  /*4ae0*/  LOP3.LUT P0, RZ, R5, 0x2, RZ, 0xc0, !PT ;  /* 0x0000000205ff7812 */ /* 0x000fe2000780c0ff */
[----:B------:R-:W-:-:S12]  /*4af0*/  BSSY B0, `(.L_x_1001) ;  /* 0x0000015000007945 */ /* 0x000fd80003800000 */
[----:B------:R-:W-:Y:S05]  /*4b00*/  @!P0 BRA `(.L_x_1002) ;  /* 0x00000000004c8947 */ /* 0x000fea0003800000 */
[----:B------:R-:W-:Y:S01]  /*4b10*/  SHF.R.S32.HI R21, RZ, 0x1f, R2 ;  /* 0x0000001fff157819 */ /* 0x000fe20000011402 */
[----:B------:R-:W-:Y:S01]  /*4b20*/  ULDC.64 UR12, c[0x0][0x288] ;  /* 0x0000a200000c7ab9 */ /* 0x000fe20000000a00 */
[----:B------:R-:W-:Y:S01]  /*4b30*/  MOV R18, R12 ;  /* 0x0000000c00127202 */ /* 0x000fe20000000f00 */
[--C-:B------:R-:W-:Y:S01]  /*4b40*/  FFMA.FTZ R29, R17, R29, R22.reuse ;  /* 0x0000001d111d7223 */ /* 0x100fe20000010016 */
[----:B------:R-:W-:Y:S01]  /*4b50*/  MOV R19, R15 ;  /* 0x0000000f00137202 */ /* 0x000fe20000000f00 */
[----:B------:R-:W-:Y:S02]  /*4b60*/  IMAD R21, R21, UR12, RZ ;  /* 0x0000000c15157c24 */ /* 0x000fe4000f8e02ff */
[----:B------:R-:W-:Y:S01]  /*4b70*/  FFMA.FTZ R26, R17, R26, R22 ;  /* 0x0000001a111a7223 */ /* 0x000fe20000010016 */
[----:B------:R-:W-:Y:S01]  /*4b80*/  FFMA.FTZ R29, R24, R7, -R29 ;  /* 0x00000007181d7223 */ /* 0x000fe2000001081d */
[----:B------:R-:W-:-:S04]  /*4b90*/  IMAD.WIDE.U32 R18, R2, UR12, R18 ;  /* 0x0000000c02127c25 */ /* 0x000fc8000f8e0012 */
[----:B------:R-:W-:Y:S01]  /*4ba0*/  FFMA.FTZ R27, R27, R10, -R26 ;  /* 0x0000000a1b1b7223 */ /* 0x000fe2000001081a */
[----:B------:R-:W-:Y:S01]  /*4bb0*/  IMAD R21, R2, UR13, R21 ;  /* 0x0000000d02157c24 */ /* 0x000fe2000f8e0215 */
[----:B------:R-:W-:Y:S02]  /*4bc0*/  ULDC.64 UR12, c[0x0][0x210] ;  /* 0x00008400000c7ab9 */ /* 0x000fe40000000a00 */
[----:B------:R-:W-:Y:S02]  /*4bd0*/  LEA R20, P0, R18, UR12, 0x1 ;  /* 0x0000000c12147c11 */ /* 0x000fe4000f8008ff */
[----:B------:R-:W-:Y:S01]  /*4be0*/  IADD3 R21, R19, R21, RZ ;  /* 0x0000001513157210 */ /* 0x000fe20007ffe0ff */
[----:B------:R-:W-:-:S03]  /*4bf0*/  FMUL.FTZ R19, R29, R6 ;  /* 0x000000061d137220 */ /* 0x000fc60000410000 */
[----:B------:R-:W-:Y:S01]  /*4c00*/  LEA.HI.X R21, R18, UR13, R21, 0x1, P0 ;  /* 0x0000000d12157c11 */ /* 0x000fe200080f0c15 */
[----:B------:R-:W-:-:S05]  /*4c10*/  FMUL.FTZ R18, R27, R6 ;  /* 0x000000061b127220 */ /* 0x000fca0000410000 */
[----:B------:R-:W-:-:S05]  /*4c20*/  F2FP.F16.F32.PACK_AB R19, R18, R19 ;  /* 0x000000131213723e */ /* 0x000fca00000000ff */
[----:B------:R0:W-:Y:S02]  /*4c30*/  STG.E desc[UR8][R20.64], R19 ;  /* 0x0000001314007986 */ /* 0x0001e4000c101908 */
.L_x_1002:
[----:B------:R-:W-:Y:S05]  /*4c40*/  BSYNC B0 ;  /* 0x0000000000007941 */ /* 0x000fea0003800000 */
.L_x_1001:
        /* <DEDUP_REMOVED lines=28> */
.L_x_1003:
[----:B------:R-:W-:Y:S04]  /*4e10*/  BSSY B0, `(.L_x_1004) ;  /* 0x0000014000007945 */ /* 0x000fe80003800000 */
[----:B------:R-:W-:Y:S05]  /*4e20*/  @!P5 BRA `(.L_x_1005) ;  /* 0x000000000048d947 */ /* 0x000fea0003800000 */
[----:B------:R-:W-:Y:S01]  /*4e30*/  ULDC.64 UR12, c[0x0][0x288] ;  /* 0x0000a200000c7ab9 */ /* 0x000fe20000000a00 */
[----:B------:R-:W-:Y:S01]  /*4e40*/  MOV R18, R12 ;  /* 0x0000000c00127202 */ /* 0x000fe20000000f00 */
[----:B0-----:R-:W-:Y:S01]  /*4e50*/  IMAD R20, R74, UR12, RZ ;  /* 0x0000000c4a147c24 */ /* 0x001fe2000f8e02ff */
[----:B------:R-:W-:Y:S01]  /*4e60*/  MOV R19, R15 ;  /* 0x0000000f00137202 */ /* 0x000fe20000000f00 */
[C-C-:B------:R-:W-:Y:S01]  /*4e70*/  FFMA.FTZ R29, R17.reuse, R29, R22.reuse ;  /* 0x0000001d111d7223 */ /* 0x140fe20000010016 */
[----:B------:R-:W-:Y:S01]  /*4e80*/  FFMA.FTZ R26, R17, R26, R22 ;  /* 0x0000001a111a7223 */ /* 0x000fe20000010016 */
[C---:B------:R-:W-:Y:S02]  /*4e90*/  IMAD R21, R69.reuse, UR13, R20 ;  /* 0x0000000d45157c24 */ /* 0x040fe4000f8e0214 */
[----:B------:R-:W-:Y:S01]  /*4ea0*/  IMAD.WIDE.U32 R18, R69, UR12, R18 ;  /* 0x0000000c45127c25 */ /* 0x000fe2000f8e0012 */
[----:B------:R-:W-:-:S03]  /*4eb0*/  ULDC.64 UR12, c[0x0][0x210] ;  /* 0x00008400000c7ab9 */ /* 0x000fc60000000a00 */
[----:B------:R-:W-:Y:S01]  /*4ec0*/  FFMA.FTZ R29, R24, R7, -R29 ;  /* 0x00000007181d7223 */ /* 0x000fe2000001081d */
[----:B------:R-:W-:Y:S01]  /*4ed0*/  FFMA.FTZ R51, R51, R10, -R26 ;  /* 0x0000000a33337223 */ /* 0x000fe2000001081a */
[----:B------:R-:W-:Y:S02]  /*4ee0*/  IADD3 R21, R19, R21, RZ ;  /* 0x0000001513157210 */ /* 0x000fe40007ffe0ff */
[----:B------:R-:W-:Y:S01]  /*4ef0*/  FMUL.FTZ R19, R29, R6 ;  /* 0x000000061d137220 */ /* 0x000fe20000410000 */
[----:B------:R-:W-:-:S04]  /*4f00*/  LEA R20, P0, R18, UR12, 0x1 ;  /* 0x0000000c12147c11 */ /* 0x000fc8000f8008ff */
[----:B------:R-:W-:Y:S01]  /*4f10*/  LEA.HI.X R21, R18, UR13, R21, 0x1, P0 ;  /* 0x0000000d12157c11 */ /* 0x000fe200080f0c15 */
[----:B------:R-:W-:-:S05]  /*4f20*/  FMUL.FTZ R18, R51, R6 ;  /* 0x0000000633127220 */ /* 0x000fca0000410000 */
[----:B------:R-:W-:-:S05]  /*4f30*/  F2FP.F16.F32.PACK_AB R19, R18, R19 ;  /* 0x000000131213723e */ /* 0x000fca00000000ff */
[----:B------:R1:W-:Y:S02]  /*4f40*/  STG.E desc[UR8][R20.64], R19 ;  /* 0x0000001314007986 */ /* 0x0003e4000c101908 */
.L_x_1005:
[----:B------:R-:W-:Y:S05]  /*4f50*/  BSYNC B0 ;  /* 0x0000000000007941 */ /* 0x000fea0003800000 */
.L_x_1004:
        /* <DEDUP_REMOVED lines=27> */
.L_x_1006:
[----:B------:R-:W-:Y:S04]  /*5110*/  BSSY B0, `(.L_x_1007) ;  /* 0x0000014000007945 */ /* 0x000fe80003800000 */
        /* <DEDUP_REMOVED lines=19> */
.L_x_1008:
[----:B------:R-:W-:Y:S05]  /*5250*/  BSYNC B0 ;  /* 0x0000000000007941 */ /* 0x000fea0003800000 */
.L_x_1007:
        /* <DEDUP_REMOVED lines=27> */
.L_x_1009:
        /* <DEDUP_REMOVED lines=20> */
.L_x_1011:
[----:B------:R-:W-:Y:S05]  /*5550*/  BSYNC B0 ;  /* 0x0000000000007941 */ /* 0x000fea0003800000 */
.L_x_1010:
        /* <DEDUP_REMOVED lines=27> */
.L_x_1012:
        /* <DEDUP_REMOVED lines=20> */
.L_x_1014:
[----:B------:R-:W-:Y:S05]  /*5850*/  BSYNC B0 ;  /* 0x0000000000007941 */ /* 0x000fea0003800000 */
.L_x_1013:
        /* <DEDUP_REMOVED lines=27> */
.L_x_1015:
        /* <DEDUP_REMOVED lines=14> */
[----:B------:R-:W-:Y:S02]  /*5af0*/  FFMA.FTZ R18, R17, R39, R22 ;  /* 0x0000002711127223 */ /* 0x000fe40000010016 */
[----:B------:R-:W-:Y:S02]  /*5b00*/  FMUL.FTZ R19, R19, R6 ;  /* 0x0000000613137220 */ /* 0x000fe40000410000 */
[----:B------:R-:W-:-:S04]  /*5b10*/  FFMA.FTZ R47, R47, R10, -R18 ;  /* 0x0000000a2f2f7223 */ /* 0x000fc80000010812 */
[----:B------:R-:W-:-:S05]  /*5b20*/  FMUL.FTZ R18, R47, R6 ;  /* 0x000000062f127220 */ /* 0x000fca0000410000 */
[----:B------:R-:W-:-:S05]  /*5b30*/  F2FP.F16.F32.PACK_AB R19, R18, R19 ;  /* 0x000000131213723e */ /* 0x000fca00000000ff */
[----:B------:R1:W-:Y:S02]  /*5b40*/  STG.E desc[UR8][R20.64], R19 ;  /* 0x0000001314007986 */ /* 0x0003e4000c101908 */
.L_x_1017:
[----:B------:R-:W-:Y:S05]  /*5b50*/  BSYNC B0 ;  /* 0x0000000000007941 */ /* 0x000fea0003800000 */
.L_x_1016:
[----:B------:R-:W-:Y:S02]  /*5b60*/  HADD2.F32 R37, -RZ, R37.H1_H1 ;  /* 0x30000025ff257230 */ /* 0x000fe40000004100 */
        /* <DEDUP_REMOVED lines=13> */
[----:B01----:R-:W-:-:S05]  /*5c40*/  FMUL.FTZ R19, R11, -1.4426950216293334961 ;  /* 0xbfb8aa3b0b137820 */ /* 0x003fca0000410000 */
        /* <DEDUP_REMOVED lines=14> */
.L_x_1018:
[----:B------:R-:W-:Y:S01]  /*5d30*/  ISETP.GE.U32.AND P0, PT, R30, UR12, PT ;  /* 0x0000000c1e007c0c */ /* 0x000fe2000bf06070 */
[----:B------:R-:W-:Y:S03]  /*5d40*/  BSSY B0, `(.L_x_1019) ;  /* 0x0000016000007945 */ /* 0x000fe60003800000 */
[----:B------:R-:W-:-:S04]  /*5d50*/  ISETP.GE.AND.EX P0, PT, R31, UR13, PT, P0 ;  /* 0x0000000d1f007c0c */ /* 0x000fc8000bf06300 */
[----:B------:R-:W-:-:S13]  /*5d60*/  ISETP.LT.U32.AND P0, PT, R0, 0x180, !P0 ;  /* 0x000001800000780c */ /* 0x000fda0004701070 */
        /* <DEDUP_REMOVED lines=19> */
.L_x_1020:
[----:B------:R-:W-:Y:S05]  /*5ea0*/  BSYNC B0 ;  /* 0x0000000000007941 */ /* 0x000fea0003800000 */
.L_x_1019:
[--C-:B--2---:R-:W-:Y:S01]  /*5eb0*/  HADD2.F32 R11, -RZ, R38.reuse.H0_H0 ;  /* 0x20000026ff0b7230 */ /* 0x104fe20000004100 */
[----:B------:R-:W-:Y:S01]  /*5ec0*/  ISETP.GE.U32.AND P0, PT, R57, UR12, PT ;  /* 0x0000000c39007c0c */ /* 0x000fe2000bf06070 */
[----:B01----:R-:W-:-:S03]  /*5ed0*/  HADD2.F32 R19, -RZ, R38.H1_H1 ;  /* 0x30000026ff137230 */ /* 0x003fc60000004100 */
        /* <DEDUP_REMOVED lines=27> */
.L_x_1021:
        /* <DEDUP_REMOVED lines=19> */
.L_x_1023:
[----:B------:R-:W-:Y:S05]  /*61c0*/  BSYNC B0 ;  /* 0x0000000000007941 */ /* 0x000fea0003800000 */
.L_x_1022:
[----:B------:R-:W-:Y:S02]  /*61d0*/  IADD3 R36, R3, R36, RZ ;  /* 0x0000002403247210 */ /* 0x000fe40007ffe0ff */
[----:B------:R-:W-:Y:S02]  /*61e0*/  IADD3 R53, R53, 0x1, RZ ;  /* 0x0000000135357810 */ /* 0x000fe40007ffe0ff */
[----:B------:R-:W-:-:S13]  /*61f0*/  ISETP.GE.AND P0, PT, R36, UR4, PT ;  /* 0x0000000424007c0c */ /* 0x000fda000bf06270 */
[----:B------:R-:W-:Y:S05]  /*6200*/  @!P0 BRA `(.L_x_1024) ;  /* 0xffffffa000a48947 */ /* 0x000fea000383ffff */
.L_x_973:
[----:B0-----:R-:W0:Y:S01]  /*6210*/  LDC R6, c[0x0][0xc] ;  /* 0x00000300ff067b82 */ /* 0x001e220000000800 */
[----:B------:R-:W-:Y:S01]  /*6220*/  ISETP.NE.AND P2, PT, R0, RZ, PT ;  /* 0x000000ff0000720c */ /* 0x000fe20003f45270 */
[----:B------:R-:W-:Y:S06]  /*6230*/  BSSY B0, `(.L_x_1025) ;  /* 0x0000015000007945 */ /* 0x000fec0003800000 */
[----:B------:R-:W1:Y:S08]  /*6240*/  LDC R7, c[0x0][0x10] ;  /* 0x00000400ff077b82 */ /* 0x000e700000000800 */
[----:B------:R-:W2:Y:S01]  /*6250*/  LDC.64 R2, c[0x0][0x258] ;  /* 0x00009600ff027b82 */ /* 0x000ea20000000a00 */
[----:B0-----:R-:W-:-:S02]  /*6260*/  IADD3 R4, R6, -0x1, RZ ;  /* 0xffffffff06047810 */ /* 0x001fc40007ffe0ff */
[----:B------:R-:W-:Y:S02]  /*6270*/  ISETP.NE.AND P1, PT, R6, 0x1, PT ;  /* 0x000000010600780c */ /* 0x000fe40003f25270 */
[----:B------:R-:W-:Y:S02]  /*6280*/  ISETP.NE.AND P0, PT, R4, UR7, PT ;  /* 0x0000000704007c0c */ /* 0x000fe4000bf05270 */
[C---:B-1----:R-:W-:Y:S02]  /*6290*/  IADD3 R5, R7.reuse, -0x1, RZ ;  /* 0xffffffff07057810 */ /* 0x042fe40007ffe0ff */
        /* <DEDUP_REMOVED lines=14> */
.L_x_1026:
[----:B------:R-:W-:Y:S05]  /*6380*/  BSYNC B0 ;  /* 0x0000000000007941 */ /* 0x000fea0003800000 */
.L_x_1025:
[----:B------:R-:W-:Y:S05]  /*6390*/  @P0 EXIT ;  /* 0x000000000000094d */ /* 0x000fea0003800000 */
[----:B------:R-:W-:Y:S05]  /*63a0*/  @P2 BRA `(.L_x_1027) ;  /* 0x0000000000202947 */ /* 0x000fea0003800000 */
[----:B------:R-:W-:-:S05]  /*63b0*/  IMAD R4, R6, R7, RZ ;  /* 0x0000000706047224 */ /* 0x000fca00078e02ff */
[----:B------:R-:W-:-:S13]  /*63c0*/  ISETP.NE.AND P0, PT, R4, -0x1, PT ;  /* 0xffffffff0400780c */ /* 0x000fda0003f05270 */
[----:B------:R-:W-:Y:S05]  /*63d0*/  @!P0 BRA `(.L_x_1027) ;  /* 0x0000000000148947 */ /* 0x000fea0003800000 */
.L_x_1028:
[----:B0-----:R-:W2:Y:S04]  /*63e0*/  LDG.E.STRONG.GPU R5, desc[UR8][R2.64] ;  /* 0x0000000802057981 */ /* 0x001ea8000c1ef900 */
[----:B--2---:R-:W-:Y:S01]  /*63f0*/  CCTL.IVALL ;  /* 0x00000000ff00798f */ /* 0x004fe20002000000 */
[----:B------:R-:W-:Y:S05]  /*6400*/  YIELD ;  /* 0x0000000000007946 */ /* 0x000fea0003800000 */
[----:B------:R-:W-:-:S13]  /*6410*/  ISETP.NE.AND P0, PT, R5, R4, PT ;  /* 0x000000040500720c */ /* 0x000fda0003f05270 */
[----:B------:R-:W-:Y:S05]  /*6420*/  @P0 BRA `(.L_x_1028) ;  /* 0xfffffffc00ec0947 */ /* 0x000fea000383ffff */
.L_x_1027:
        /* <DEDUP_REMOVED lines=25> */
.L_x_1029:
[----:B------:R-:W-:-:S04]  /*65c0*/  LEA R6, P0, R0, UR4, 0x2 ;  /* 0x0000000400067c11 */ /* 0x000fc8000f8010ff */
[----:B------:R-:W-:Y:S02]  /*65d0*/  LEA.HI.X R7, R0, UR5, R7, 0x2, P0 ;  /* 0x0000000500077c11 */ /* 0x000fe400080f1407 */
[-C--:B------:R-:W-:Y:S02]  /*65e0*/  LEA R8, P0, R25, R6.reuse, 0x2 ;  /* 0x0000000619087211 */ /* 0x080fe400078010ff */
[-C--:B------:R-:W-:Y:S01]  /*65f0*/  LEA R12, P2, R27, R6.reuse, 0x2 ;  /* 0x000000061b0c7211 */ /* 0x080fe200078410ff */
[----:B--2---:R2:W3:Y:S01]  /*6600*/  LDG.E R2, desc[UR8][R6.64] ;  /* 0x0000000806027981 */ /* 0x0044e2000c1e1900 */
        /* <DEDUP_REMOVED lines=8> */
[----:B------:R-:W-:-:S04]  /*6690*/  IADD3 R0, R0, 0x180, RZ ;  /* 0x0000018000007810 */ /* 0x000fc80007ffe0ff */
[----:B------:R-:W-:Y:S02]  /*66a0*/  ISETP.GT.U32.AND P0, PT, R25, R0, PT ;  /* 0x000000001900720c */ /* 0x000fe40003f04070 */
[----:B--2---:R-:W-:-:S04]  /*66b0*/  SHF.R.S32.HI R7, RZ, 0x1f, R0 ;  /* 0x0000001fff077819 */ /* 0x004fc80000011400 */
[----:B------:R-:W-:Y:S02]  /*66c0*/  ISETP.GT.AND.EX P0, PT, R18, R7, PT, P0 ;  /* 0x000000071200720c */ /* 0x000fe40003f04300 */
[----:B---3--:R-:W-:Y:S01]  /*66d0*/  F2FP.BF16.F32.PACK_AB R19, R9, R2 ;  /* 0x000000020913723e */ /* 0x008fe200000010ff */
[----:B0-----:R-:W-:-:S04]  /*66e0*/  IMAD.WIDE R2, R5, 0x2, R14 ;  /* 0x0000000205027825 */ /* 0x001fc800078e020e */
[----:B-1----:R-:W-:Y:S01]  /*66f0*/  IMAD.WIDE R4, R5, 0x2, R16 ;  /* 0x0000000205047825 */ /* 0x002fe200078e0210 */
[----:B----4-:R-:W-:Y:S01]  /*6700*/  F2FP.BF16.F32.PACK_AB R21, R13, R10 ;  /* 0x0000000a0d15723e */ /* 0x010fe200000010ff */
[----:B------:R2:W-:Y:S04]  /*6710*/  STG.E desc[UR8][R2.64], R19 ;  /* 0x0000001302007986 */ /* 0x0005e8000c101908 */
[----:B------:R2:W-:Y:S01]  /*6720*/  STG.E desc[UR8][R4.64], R21 ;  /* 0x0000001504007986 */ /* 0x0005e2000c101908 */
[----:B------:R-:W-:Y:S05]  /*6730*/  @P0 BRA `(.L_x_1029) ;  /* 0xfffffffc00a00947 */ /* 0x000fea000383ffff */
[----:B------:R-:W-:Y:S05]  /*6740*/  EXIT ;  /* 0x000000000000794d */ /* 0x000fea0003800000 */
.L_x_1030:
        /* <DEDUP_REMOVED lines=11> */
.L_x_3260:


//--------------------- .text._Z35group_norm_nhwc_bwd_one_pass_kernelI11Fp16IOBf16WLi512ELi24ELi384EEv26Group_norm_nhwc_bwd_params --------------------------
	.section	.text._Z35group_norm_nhwc_bwd_one_pass_kernelI11Fp16IOBf16WLi512ELi24ELi384EEv26Group_norm_nhwc_bwd_params,"ax",@progbits
	.align	128
        .global         _Z35group_norm_nhwc_bwd_one_pass_kernelI11Fp16IOBf16WLi512ELi24ELi384EEv26Group_norm_nhwc_bwd_params
        .type           _Z35group_norm_nhwc_bwd_one_pass_kernelI11Fp16IOBf16WLi512ELi24ELi384EEv26Group_norm_nhwc_bwd_params,@function
        .size           _Z35group_norm_nhwc_bwd_one_pass_kernelI11Fp16IOBf16WLi512ELi24ELi384EEv26Group_norm_nhwc_bwd_params,(.L_x_3261 - _Z35group_norm_nhwc_bwd_one_pass_kernelI11Fp16IOBf16WLi512ELi24ELi384EEv26Group_norm_nhwc_bwd_params)
        .other          _Z35group_norm_nhwc_bwd_one_pass_kernelI11Fp16IOBf16WLi512ELi24ELi384EEv26Group_norm_nhwc_bwd_params,@"STO_CUDA_ENTRY STV_DEFAULT"
_Z35group_norm_nhwc_bwd_one_pass_kernelI11Fp16IOBf16WLi512ELi24ELi384EEv26Group_norm_nhwc_bwd_params:
.text._Z35group_norm_nhwc_bwd_one_pass_kernelI11Fp16IOBf16WLi512ELi24ELi384EEv26Group_norm_nhwc_bwd_params:
        /* <DEDUP_REMOVED lines=116> */
.L_x_1114:
        /* <DEDUP_REMOVED lines=180> */
[----:B------:R-:W-:-:S04]  /*1280*/  LOP3.LUT P5, RZ, R88, 0x8, RZ, 0xc0, !PT ;  /* 0x0000000858ff7812 */ /* 0x000fc800078ac0ff */
[----:B------:R-:W-:Y:S02]  /*1290*/  P2R R115, PR, RZ, 0x20 ;  /* 0x00000020ff737803 */ /* 0x000fe40000000000 */
[----:B------:R-:W-:-:S04]  /*12a0*/  LOP3.LUT P5, RZ, R88, 0x10, RZ, 0xc0, !PT ;  /* 0x0000001058ff7812 */ /* 0x000fc800078ac0ff */
[----:B------:R-:W-:Y:S02]  /*12b0*/  P2R R116, PR, RZ, 0x20 ;  /* 0x00000020ff747803 */ /* 0x000fe40000000000 */
[----:B------:R-:W-:-:S04]  /*12c0*/  LOP3.LUT P5, RZ, R88, 0x20, RZ, 0xc0, !PT ;  /* 0x0000002058ff7812 */ /* 0x000fc800078ac0ff */
[----:B------:R-:W-:Y:S02]  /*12d0*/  P2R R125, PR, RZ, 0x20 ;  /* 0x00000020ff7d7803 */ /* 0x000fe40000000000 */
[----:B------:R-:W-:Y:S01]  /*12e0*/  LOP3.LUT P5, RZ, R88, 0x40, RZ, 0xc0, !PT ;  /* 0x0000004058ff7812 */ /* 0x000fe200078ac0ff */
[----:B0-----:R-:W-:-:S03]  /*12f0*/  @P4 IMAD R16, R19, R38, RZ ;  /* 0x0000002613104224 */ /* 0x001fc600078e02ff */
[----:B------:R-:W-:Y:S01]  /*1300*/  P2R R126, PR, RZ, 0x20 ;  /* 0x00000020ff7e7803 */ /* 0x000fe20000000000 */
[----:B------:R-:W-:Y:S01]  /*1310*/  @P4 IMAD.WIDE.U32 R36, R76, R38, R36 ;  /* 0x000000264c244225 */ /* 0x000fe200078e0024 */
[----:B------:R-:W-:-:S03]  /*1320*/  LOP3.LUT P5, RZ, R88, 0x80, RZ, 0xc0, !PT ;  /* 0x0000008058ff7812 */ /* 0x000fc600078ac0ff */
        /* <DEDUP_REMOVED lines=97> */
[----:B------:R-:W-:Y:S02]  /*1940*/  MOV R22, RZ ;  /* 0x000000ff00167202 */ /* 0x000fe40000000f00 */
[----:B------:R-:W-:Y:S02]  /*1950*/  IADD3 R24, R28, 0x1c0, RZ ;  /* 0x000001c01c187810 */ /* 0x000fe40007ffe0ff */
[----:B-1----:R-:W-:-:S04]  /*1960*/  @P0 IADD3 R108, P6, R37, R108, RZ ;  /* 0x0000006c256c0210 */ /* 0x002fc80007fde0ff */
[----:B------:R-:W-:Y:S02]  /*1970*/  @P0 IADD3.X R109, R20, R109, RZ, P6, !PT ;  /* 0x0000006d146d0210 */ /* 0x000fe400037fe4ff */
[----:B------:R-:W-:Y:S02]  /*1980*/  MOV R20, RZ ;  /* 0x000000ff00147202 */ /* 0x000fe40000000f00 */
[----:B------:R-:W-:Y:S01]  /*1990*/  SHF.R.S32.HI R26, RZ, 0x1f, R24 ;  /* 0x0000001fff1a7819 */ /* 0x000fe20000011418 */
[----:B------:R-:W5:Y:S04]  /*19a0*/  @P0 LDG.E R22, desc[UR8][R108.64] ;  /* 0x000000086c160981 */ /* 0x000f68000c1e1900 */
[----:B------:R0:W5:Y:S01]  /*19b0*/  @P0 LDG.E R20, desc[UR8][R106.64] ;  /* 0x000000086a140981 */ /* 0x000162000c1e1900 */
[----:B------:R-:W-:-:S04]  /*19c0*/  ISETP.GE.U32.AND P0, PT, R24, UR12, PT ;  /* 0x0000000c18007c0c */ /* 0x000fc8000bf06070 */
[----:B------:R-:W-:-:S04]  /*19d0*/  ISETP.GE.AND.EX P0, PT, R26, UR13, PT, P0 ;  /* 0x0000000d1a007c0c */ /* 0x000fc8000bf06300 */
[----:B------:R-:W-:-:S13]  /*19e0*/  ISETP.LT.U32.AND P0, PT, R86, 0x180, !P0 ;  /* 0x000001805600780c */ /* 0x000fda0004701070 */
[----:B------:R-:W1:Y:S08]  /*19f0*/  @P0 LDC.64 R36, c[0x0][0x288] ;  /* 0x0000a200ff240b82 */ /* 0x000e700000000a00 */
[----:B------:R-:W2:Y:S01]  /*1a00*/  @P0 LDC.64 R110, c[0x0][0x230] ;  /* 0x00008c00ff6e0b82 */ /* 0x000ea20000000a00 */
        /* <DEDUP_REMOVED lines=9> */
[----:B--2---:R-:W-:-:S04]  /*1aa0*/  @P0 IADD3 R110, P6, R37, R110, RZ ;  /* 0x0000006e256e0210 */ /* 0x004fc80007fde0ff */
        /* <DEDUP_REMOVED lines=32> */
[----:B------:R0:W5:Y:S04]  /*1cb0*/  @P0 LDG.E R28, desc[UR8][R106.64] ;  /* 0x000000086a1c0981 */ /* 0x000168000c1e1900 */
[----:B------:R1:W5:Y:S01]  /*1cc0*/  @P0 LDG.E R30, desc[UR8][R108.64] ;  /* 0x000000086c1e0981 */ /* 0x000362000c1e1900 */
[----:B------:R-:W-:-:S06]  /*1cd0*/  CS2R R112, SRZ ;  /* 0x0000000000707805 */ /* 0x000fcc000001ff00 */
[----:B------:R-:W5:Y:S01]  /*1ce0*/  @P5 LDG.E R112, desc[UR8][R118.64] ;  /* 0x0000000876705981 */ /* 0x000f62000c1e1900 */
[----:B0-----:R-:W-:Y:S02]  /*1cf0*/  CS2R R106, SRZ ;  /* 0x00000000006a7805 */ /* 0x001fe4000001ff00 */
[----:B-1----:R-:W-:Y:S02]  /*1d00*/  CS2R R108, SRZ ;  /* 0x00000000006c7805 */ /* 0x002fe4000001ff00 */
[----:B------:R-:W-:Y:S01]  /*1d10*/  LOP3.LUT P6, RZ, R88, 0x2, RZ, 0xc0, !PT ;  /* 0x0000000258ff7812 */ /* 0x000fe200078cc0ff */
[----:B--2---:R-:W-:-:S05]  /*1d20*/  FFMA.FTZ R110, -R36, R36, R37 ;  /* 0x00000024246e7223 */ /* 0x004fca0000010125 */
[----:B------:R-:W-:-:S13]  /*1d30*/  FSETP.GTU.FTZ.AND P0, PT, R110, RZ, PT ;  /* 0x000000ff6e00720b */ /* 0x000fda0003f1c000 */
[----:B------:R-:W0:Y:S02]  /*1d40*/  @P0 LDC R127, c[0x0][0x250] ;  /* 0x00009400ff7f0b82 */ /* 0x000e240000000800 */
[----:B0-----:R-:W-:Y:S01]  /*1d50*/  @P0 FADD.FTZ R127, R110, R127 ;  /* 0x0000007f6e7f0221 */ /* 0x001fe20000010000 */
[----:B------:R-:W-:-:S06]  /*1d60*/  CS2R R110, SRZ ;  /* 0x00000000006e7805 */ /* 0x000fcc000001ff00 */
[----:B------:R0:W5:Y:S01]  /*1d70*/  @P5 LDG.E R111, desc[UR8][R104.64] ;  /* 0x00000008686f5981 */ /* 0x000162000c1e1900 */
[----:B------:R-:W-:-:S13]  /*1d80*/  ISETP.NE.AND P5, PT, R126, RZ, PT ;  /* 0x000000ff7e00720c */ /* 0x000fda0003fa5270 */
[----:B------:R1:W5:Y:S04]  /*1d90*/  @P5 LDG.E R113, desc[UR8][R102.64] ;  /* 0x0000000866715981 */ /* 0x000368000c1e1900 */
[----:B------:R2:W5:Y:S01]  /*1da0*/  @P5 LDG.E R110, desc[UR8][R100.64] ;  /* 0x00000008646e5981 */ /* 0x000562000c1e1900 */
[----:B------:R-:W-:-:S13]  /*1db0*/  ISETP.NE.AND P5, PT, R125, RZ, PT ;  /* 0x000000ff7d00720c */ /* 0x000fda0003fa5270 */
[----:B------:R3:W5:Y:S04]  /*1dc0*/  @P5 LDG.E R108, desc[UR8][R98.64] ;  /* 0x00000008626c5981 */ /* 0x000768000c1e1900 */
[----:B------:R4:W5:Y:S01]  /*1dd0*/  @P5 LDG.E R107, desc[UR8][R96.64] ;  /* 0x00000008606b5981 */ /* 0x000962000c1e1900 */
[----:B------:R-:W-:Y:S02]  /*1de0*/  ISETP.NE.AND P5, PT, R116, RZ, PT ;  /* 0x000000ff7400720c */ /* 0x000fe40003fa5270 */
[----:B0-----:R-:W-:Y:S02]  /*1df0*/  CS2R R104, SRZ ;  /* 0x0000000000687805 */ /* 0x001fe4000001ff00 */
[----:B-1----:R-:W-:-:S09]  /*1e00*/  CS2R R102, SRZ ;  /* 0x0000000000667805 */ /* 0x002fd2000001ff00 */
[----:B------:R0:W5:Y:S04]  /*1e10*/  @P5 LDG.E R109, desc[UR8][R94.64] ;  /* 0x000000085e6d5981 */ /* 0x000168000c1e1900 */
[----:B------:R1:W5:Y:S01]  /*1e20*/  @P5 LDG.E R106, desc[UR8][R92.64] ;  /* 0x000000085c6a5981 */ /* 0x000362000c1e1900 */
[----:B------:R-:W-:Y:S02]  /*1e30*/  ISETP.NE.AND P5, PT, R115, RZ, PT ;  /* 0x000000ff7300720c */ /* 0x000fe40003fa5270 */
[----:B--2---:R-:W-:Y:S02]  /*1e40*/  CS2R R100, SRZ ;  /* 0x0000000000647805 */ /* 0x004fe4000001ff00 */
[----:B---3--:R-:W-:Y:S02]  /*1e50*/  CS2R R98, SRZ ;  /* 0x0000000000627805 */ /* 0x008fe4000001ff00 */
[----:B----4-:R-:W-:-:S02]  /*1e60*/  CS2R R96, SRZ ;  /* 0x0000000000607805 */ /* 0x010fc4000001ff00 */
[----:B0-----:R-:W-:Y:S01]  /*1e70*/  CS2R R94, SRZ ;  /* 0x00000000005e7805 */ /* 0x001fe2000001ff00 */
[----:B------:R-:W5:Y:S01]  /*1e80*/  @P6 LDG.E R100, desc[UR8][R60.64] ;  /* 0x000000083c646981 */ /* 0x000f62000c1e1900 */
[----:B-1----:R-:W-:-:S03]  /*1e90*/  CS2R R92, SRZ ;  /* 0x00000000005c7805 */ /* 0x002fc6000001ff00 */
[----:B------:R-:W5:Y:S04]  /*1ea0*/  @P6 LDG.E R99, desc[UR8][R58.64] ;  /* 0x000000083a636981 */ /* 0x000f68000c1e1900 */
[----:B------:R0:W5:Y:S04]  /*1eb0*/  @P5 LDG.E R104, desc[UR8][R90.64] ;  /* 0x000000085a685981 */ /* 0x000168000c1e1900 */
[----:B------:R1:W5:Y:S01]  /*1ec0*/  @P5 LDG.E R103, desc[UR8][R66.64] ;  /* 0x0000000842675981 */ /* 0x000362000c1e1900 */
[----:B------:R-:W-:-:S03]  /*1ed0*/  ISETP.NE.AND P5, PT, R89, RZ, PT ;  /* 0x000000ff5900720c */ /* 0x000fc60003fa5270 */
[----:B------:R1:W5:Y:S01]  /*1ee0*/  @P4 LDG.E R96, desc[UR8][R52.64] ;  /* 0x0000000834604981 */ /* 0x000362000c1e1900 */
[----:B0-----:R-:W-:-:S03]  /*1ef0*/  CS2R R90, SRZ ;  /* 0x00000000005a7805 */ /* 0x001fc6000001ff00 */
        /* <DEDUP_REMOVED lines=9> */
[----:B------:R-:W-:-:S06]  /*1f90*/  MOV R114, 0x3f800000 ;  /* 0x3f80000000727802 */ /* 0x000fcc0000000f00 */
[----:B------:R1:W0:Y:S01]  /*1fa0*/  @P0 MUFU.RSQ R114, R127 ;  /* 0x0000007f00720308 */ /* 0x0002220000001400 */
        /* <DEDUP_REMOVED lines=9> */
[----:B01----:R-:W-:Y:S05]  /*2040*/  @P0 BRA `(.L_x_1033) ;  /* 0x0000000000400947 */ /* 0x003fea0003800000 */
        /* <DEDUP_REMOVED lines=16> */
.L_x_1033:
[----:B------:R-:W-:Y:S05]  /*2150*/  BSYNC B0 ;  /* 0x0000000000007941 */ /* 0x000fea0003800000 */
.L_x_1032:
        /* <DEDUP_REMOVED lines=36> */
.L_x_1034:
[----:B------:R-:W-:Y:S01]  /*23a0*/  FMUL.FTZ R38, R43, R118 ;  /* 0x000000762b267220 */ /* 0x000fe20000410000 */
[----:B------:R-:W-:Y:S01]  /*23b0*/  FMUL.FTZ R54, R51, R114 ;  /* 0x0000007233367220 */ /* 0x000fe20000410000 */
[C---:B------:R-:W-:Y:S01]  /*23c0*/  FFMA.FTZ R52, R40.reuse, R43, RZ ;  /* 0x0000002b28347223 */ /* 0x040fe200000100ff */
        /* <DEDUP_REMOVED lines=23> */
.L_x_1035:
[C---:B------:R-:W-:Y:S01]  /*2540*/  FFMA.FTZ R44, R42.reuse, R41, R39 ;  /* 0x000000292a2c7223 */ /* 0x040fe20000010027 */
[----:B------:R-:W-:Y:S01]  /*2550*/  FADD.FTZ R46, R41, R38 ;  /* 0x00000026292e7221 */ /* 0x000fe20000010000 */
[----:B------:R-:W-:Y:S01]  /*2560*/  FADD.FTZ R40, RZ, R43 ;  /* 0x0000002bff287221 */ /* 0x000fe20000010000 */
[----:B------:R-:W-:Y:S01]  /*2570*/  FFMA.FTZ R42, R42, R45, RZ ;  /* 0x0000002d2a2a7223 */ /* 0x000fe200000100ff */
[----:B------:R-:W-:Y:S01]  /*2580*/  FADD.FTZ R38, RZ, R45 ;  /* 0x0000002dff267221 */ /* 0x000fe20000010000 */
[----:B------:R-:W-:Y:S01]  /*2590*/  FMUL.FTZ R39, R55, R118 ;  /* 0x0000007637277220 */ /* 0x000fe20000410000 */
[--C-:B------:R-:W-:Y:S02]  /*25a0*/  HADD2.F32 R43, -RZ, R108.reuse.H0_H0 ;  /* 0x2000006cff2b7230 */ /* 0x100fe40000004100 */
[----:B------:R-:W-:Y:S01]  /*25b0*/  FADD.FTZ R48, R40, R55 ;  /* 0x0000003728307221 */ /* 0x000fe20000010000 */
[----:B------:R-:W-:Y:S02]  /*25c0*/  HADD2.F32 R45, -RZ, R108.H1_H1 ;  /* 0x3000006cff2d7230 */ /* 0x000fe40000004100 */
[----:B------:R-:W-:Y:S01]  /*25d0*/  FFMA.FTZ R40, R54, R39, R44 ;  /* 0x0000002736287223 */ /* 0x000fe2000001002c */
[----:B------:R-:W-:Y:S01]  /*25e0*/  FMUL.FTZ R41, R57, R116 ;  /* 0x0000007439297220 */ /* 0x000fe20000410000 */
[----:B------:R-:W-:Y:S01]  /*25f0*/  FADD.FTZ R43, -R36, R43 ;  /* 0x0000002b242b7221 */ /* 0x000fe20000010100 */
[----:B------:R-:W-:Y:S01]  /*2600*/  FFMA.FTZ R52, R54, R55, R52 ;  /* 0x0000003736347223 */ /* 0x000fe20000010034 */
[----:B------:R-:W-:Y:S01]  /*2610*/  FADD.FTZ R45, -R36, R45 ;  /* 0x0000002d242d7221 */ /* 0x000fe20000010100 */
[----:B------:R-:W-:Y:S01]  /*2620*/  FADD.FTZ R50, R38, R57 ;  /* 0x0000003926327221 */ /* 0x000fe20000010000 */
[----:B------:R-:W-:Y:S01]  /*2630*/  FFMA.FTZ R54, R56, R57, R42 ;  /* 0x0000003938367223 */ /* 0x000fe2000001002a */
        /* <DEDUP_REMOVED lines=25> */
.L_x_1036:
[----:B------:R-:W-:Y:S01]  /*27d0*/  FADD.FTZ R45, R41, R38 ;  /* 0x00000026292d7221 */ /* 0x000fe20000010000 */
[--C-:B------:R-:W-:Y:S02]  /*27e0*/  HADD2.F32 R41, -RZ, R109.reuse.H0_H0 ;  /* 0x2000006dff297230 */ /* 0x100fe40000004100 */
[----:B------:R-:W-:Y:S01]  /*27f0*/  FMUL.FTZ R40, R39, R118 ;  /* 0x0000007627287220 */ /* 0x000fe20000410000 */
        /* <DEDUP_REMOVED lines=34> */
.L_x_1037:
[----:B------:R-:W-:Y:S01]  /*2a20*/  FMUL.FTZ R38, R45, R118 ;  /* 0x000000762d267220 */ /* 0x000fe20000410000 */
[----:B------:R-:W-:Y:S01]  /*2a30*/  FADD.FTZ R58, R58, R45 ;  /* 0x0000002d3a3a7221 */ /* 0x000fe20000010000 */
[----:B------:R-:W-:Y:S01]  /*2a40*/  FFMA.FTZ R60, R53, R45, R60 ;  /* 0x0000002d353c7223 */ /* 0x000fe2000001003c */
[--C-:B------:R-:W-:Y:S02]  /*2a50*/  HADD2.F32 R43, -RZ, R104.reuse.H0_H0 ;  /* 0x20000068ff2b7230 */ /* 0x100fe40000004100 */
[----:B------:R-:W-:Y:S01]  /*2a60*/  FADD.FTZ R41, R39, R40 ;  /* 0x0000002827297221 */ /* 0x000fe20000010000 */
[----:B------:R-:W-:Y:S02]  /*2a70*/  HADD2.F32 R45, -RZ, R104.H1_H1 ;  /* 0x30000068ff2d7230 */ /* 0x000fe40000004100 */
[----:B------:R-:W-:Y:S01]  /*2a80*/  FFMA.FTZ R39, R53, R38, R51 ;  /* 0x0000002635277223 */ /* 0x000fe20000010033 */
[----:B------:R-:W-:Y:S01]  /*2a90*/  FMUL.FTZ R40, R47, R116 ;  /* 0x000000742f287220 */ /* 0x000fe20000410000 */
[C---:B------:R-:W-:Y:S01]  /*2aa0*/  FADD.FTZ R43, -R36.reuse, R43 ;  /* 0x0000002b242b7221 */ /* 0x040fe20000010100 */
[C---:B------:R-:W-:Y:S01]  /*2ab0*/  FFMA.FTZ R54, R55.reuse, R47, R54 ;  /* 0x0000002f37367223 */ /* 0x040fe20000010036 */
[----:B------:R-:W-:Y:S01]  /*2ac0*/  FADD.FTZ R45, -R36, R45 ;  /* 0x0000002d242d7221 */ /* 0x000fe20000010100 */
        /* <DEDUP_REMOVED lines=26> */
.L_x_1038:
        /* <DEDUP_REMOVED lines=37> */
.L_x_1039:
        /* <DEDUP_REMOVED lines=37> */
.L_x_1040:
[--C-:B------:R-:W-:Y:S02]  /*3110*/  HADD2.F32 R41, -RZ, R101.reuse.H0_H0 ;  /* 0x20000065ff297230 */ /* 0x100fe40000004100 */
[----:B------:R-:W-:Y:S01]  /*3120*/  FMUL.FTZ R38, R49, R118 ;  /* 0x0000007631267220 */ /* 0x000fe20000410000 */
[----:B------:R-:W-:Y:S02]  /*3130*/  HADD2.F32 R45, -RZ, R101.H1_H1 ;  /* 0x30000065ff2d7230 */ /* 0x000fe40000004100 */
[----:B------:R-:W-:Y:S01]  /*3140*/  FADD.FTZ R46, R52, R47 ;  /* 0x0000002f342e7221 */ /* 0x000fe20000010000 */
[--C-:B------:R-:W-:Y:S02]  /*3150*/  HADD2.F32 R43, -RZ, R98.reuse.H0_H0 ;  /* 0x20000062ff2b7230 */ /* 0x100fe40000004100 */
[----:B------:R-:W-:Y:S01]  /*3160*/  FADD.FTZ R47, -R36, R41 ;  /* 0x00000029242f7221 */ /* 0x000fe20000010100 */
[----:B------:R-:W-:Y:S01]  /*3170*/  FFMA.FTZ R44, R62, R38, R55 ;  /* 0x000000263e2c7223 */ /* 0x000fe20000010037 */
[----:B------:R-:W-:Y:S01]  /*3180*/  FADD.FTZ R51, -R36, R45 ;  /* 0x0000002d24337221 */ /* 0x000fe20000010100 */
[----:B------:R-:W-:Y:S01]  /*3190*/  FADD.FTZ R48, R57, R38 ;  /* 0x0000002639307221 */ /* 0x000fe20000010000 */
[----:B------:R-:W-:-:S02]  /*31a0*/  HADD2.F32 R41, -RZ, R98.H1_H1 ;  /* 0x30000062ff297230 */ /* 0x000fc40000004100 */
        /* <DEDUP_REMOVED lines=22> */
.L_x_1041:
[----:B------:R-:W-:Y:S01]  /*3310*/  FFMA.FTZ R51, R59, R45, R44 ;  /* 0x0000002d3b337223 */ /* 0x000fe2000001002c */
[----:B------:R-:W-:Y:S01]  /*3320*/  FMUL.FTZ R47, R43, R118 ;  /* 0x000000762b2f7220 */ /* 0x000fe20000410000 */
[----:B------:R-:W-:Y:S01]  /*3330*/  FADD.FTZ R48, R45, R48 ;  /* 0x000000302d307221 */ /* 0x000fe20000010000 */
[----:B------:R-:W-:Y:S01]  /*3340*/  FFMA.FTZ R53, R62, R49, R60 ;  /* 0x000000313e357223 */ /* 0x000fe2000001003c */
[----:B------:R-:W-:Y:S01]  /*3350*/  FADD.FTZ R56, R42, R49 ;  /* 0x000000312a387221 */ /* 0x000fe20000010000 */
[----:B------:R-:W-:Y:S01]  /*3360*/  FFMA.FTZ R45, R40, R47, R51 ;  /* 0x0000002f282d7223 */ /* 0x000fe20000010033 */
[--C-:B------:R-:W-:Y:S02]  /*3370*/  HADD2.F32 R49, -RZ, R96.reuse.H0_H0 ;  /* 0x20000060ff317230 */ /* 0x100fe40000004100 */
[----:B------:R-:W-:Y:S01]  /*3380*/  FADD.FTZ R47, R48, R47 ;  /* 0x0000002f302f7221 */ /* 0x000fe20000010000 */
[----:B------:R-:W-:Y:S02]  /*3390*/  HADD2.F32 R51, -RZ, R96.H1_H1 ;  /* 0x30000060ff337230 */ /* 0x000fe40000004100 */
[----:B------:R-:W-:Y:S01]  /*33a0*/  FMUL.FTZ R42, R41, R116 ;  /* 0x00000074292a7220 */ /* 0x000fe20000410000 */
[----:B------:R-:W-:Y:S01]  /*33b0*/  FFMA.FTZ R55, R59, R39, R58 ;  /* 0x000000273b377223 */ /* 0x000fe2000001003a */
        /* <DEDUP_REMOVED lines=27> */
.L_x_1042:
        /* <DEDUP_REMOVED lines=32> */
.L_x_1043:
[----:B------:R-:W-:Y:S01]  /*3770*/  FFMA.FTZ R59, R44, R52, R51 ;  /* 0x000000342c3b7223 */ /* 0x000fe20000010033 */
[----:B------:R-:W-:Y:S01]  /*3780*/  FMUL.FTZ R51, R49, R118 ;  /* 0x0000007631337220 */ /* 0x000fe20000410000 */
[----:B------:R-:W-:Y:S01]  /*3790*/  FFMA.FTZ R53, R40, R43, R53 ;  /* 0x0000002b28357223 */ /* 0x000fe20000010035 */
[----:B------:R-:W-:Y:S01]  /*37a0*/  FADD.FTZ R56, R56, R43 ;  /* 0x0000002b38387221 */ /* 0x000fe20000010000 */
[----:B------:R-:W-:Y:S01]  /*37b0*/  FADD.FTZ R52, R52, R57 ;  /* 0x0000003934347221 */ /* 0x000fe20000010000 */
[----:B------:R-:W-:Y:S01]  /*37c0*/  FFMA.FTZ R43, R48, R51, R59 ;  /* 0x00000033302b7223 */ /* 0x000fe2000001003b */
[--C-:B------:R-:W-:Y:S02]  /*37d0*/  HADD2.F32 R57, -RZ, R92.reuse.H0_H0 ;  /* 0x2000005cff397230 */ /* 0x100fe40000004100 */
[----:B------:R-:W-:Y:S01]  /*37e0*/  FMUL.FTZ R40, R39, R116 ;  /* 0x0000007427287220 */ /* 0x000fe20000410000 */
[----:B------:R-:W-:Y:S02]  /*37f0*/  HADD2.F32 R59, -RZ, R92.H1_H1 ;  /* 0x3000005cff3b7230 */ /* 0x000fe40000004100 */
[----:B------:R-:W-:Y:S01]  /*3800*/  FADD.FTZ R51, R52, R51 ;  /* 0x0000003334337221 */ /* 0x000fe20000010000 */
[----:B------:R-:W-:Y:S01]  /*3810*/  FFMA.FTZ R55, R38, R41, R55 ;  /* 0x0000002926377223 */ /* 0x000fe20000010037 */
[----:B------:R-:W-:Y:S01]  /*3820*/  FADD.FTZ R57, -R36, R57 ;  /* 0x0000003924397221 */ /* 0x000fe20000010100 */
[----:B------:R-:W-:Y:S01]  /*3830*/  FFMA.FTZ R67, R46, R40, R43 ;  /* 0x000000282e437223 */ /* 0x000fe2000001002b */
[----:B------:R-:W-:Y:S01]  /*3840*/  FADD.FTZ R59, -R36, R59 ;  /* 0x0000003b243b7221 */ /* 0x000fe20000010100 */
        /* <DEDUP_REMOVED lines=24> */
.L_x_1044:
        /* <DEDUP_REMOVED lines=32> */
.L_x_1045:
        /* <DEDUP_REMOVED lines=38> */
.L_x_1046:
[----:B------:R-:W-:Y:S01]  /*3e30*/  FADD.FTZ R124, R54, R45 ;  /* 0x0000002d367c7221 */ /* 0x000fe20000010000 */
[----:B------:R-:W-:Y:S01]  /*3e40*/  FMUL.FTZ R55, R47, R118 ;  /* 0x000000762f377220 */ /* 0x000fe20000410000 */
[----:B------:R-:W-:Y:S01]  /*3e50*/  FFMA.FTZ R45, R48, R49, R65 ;  /* 0x00000031302d7223 */ /* 0x000fe20000010041 */
[--C-:B------:R-:W-:Y:S02]  /*3e60*/  HADD2.F32 R63, -RZ, R20.reuse.H0_H0 ;  /* 0x20000014ff3f7230 */ /* 0x100fe40000004100 */
[----:B------:R-:W-:Y:S01]  /*3e70*/  FMUL.FTZ R54, R53, R116 ;  /* 0x0000007435367220 */ /* 0x000fe20000410000 */
[----:B------:R-:W-:Y:S02]  /*3e80*/  HADD2.F32 R65, -RZ, R20.H1_H1 ;  /* 0x30000014ff417230 */ /* 0x000fe40000004100 */
[----:B------:R-:W-:Y:S01]  /*3e90*/  FFMA.FTZ R61, R42, R55, R67 ;  /* 0x000000372a3d7223 */ /* 0x000fe20000010043 */
[----:B------:R-:W-:Y:S01]  /*3ea0*/  FADD.FTZ R55, R126, R55 ;  /* 0x000000377e377221 */ /* 0x000fe20000010000 */
[----:B------:R-:W-:Y:S01]  /*3eb0*/  FADD.FTZ R63, -R36, R63 ;  /* 0x0000003f243f7221 */ /* 0x000fe20000010100 */
[----:B------:R-:W-:Y:S01]  /*3ec0*/  FADD.FTZ R48, R66, R49 ;  /* 0x0000003142307221 */ /* 0x000fe20000010000 */
        /* <DEDUP_REMOVED lines=26> */
.L_x_1047:
[----:B------:R-:W-:Y:S01]  /*4070*/  FMUL.FTZ R61, R49, R118 ;  /* 0x00000076313d7220 */ /* 0x000fe20000410000 */
[--C-:B------:R-:W-:Y:S02]  /*4080*/  HADD2.F32 R63, -RZ, R24.reuse.H0_H0 ;  /* 0x20000018ff3f7230 */ /* 0x100fe40000004100 */
[----:B------:R-:W-:Y:S01]  /*4090*/  FFMA.FTZ R59, R46, R39, R59 ;  /* 0x000000272e3b7223 */ /* 0x000fe2000001003b */
[----:B------:R-:W-:Y:S02]  /*40a0*/  HADD2.F32 R65, -RZ, R24.H1_H1 ;  /* 0x30000018ff417230 */ /* 0x000fe40000004100 */
[----:B------:R-:W-:Y:S01]  /*40b0*/  FADD.FTZ R46, R124, R39 ;  /* 0x000000277c2e7221 */ /* 0x000fe20000010000 */
[----:B------:R-:W-:Y:S01]  /*40c0*/  FFMA.FTZ R39, R54, R61, R67 ;  /* 0x0000003d36277223 */ /* 0x000fe20000010043 */
[----:B------:R-:W-:Y:S01]  /*40d0*/  FADD.FTZ R61, R66, R61 ;  /* 0x0000003d423d7221 */ /* 0x000fe20000010000 */
[----:B------:R-:W-:Y:S01]  /*40e0*/  FMUL.FTZ R58, R55, R116 ;  /* 0x00000074373a7220 */ /* 0x000fe20000410000 */
[C---:B------:R-:W-:Y:S01]  /*40f0*/  FADD.FTZ R63, -R36.reuse, R63 ;  /* 0x0000003f243f7221 */ /* 0x040fe20000010100 */
[----:B------:R-:W-:-:S02]  /*4100*/  FADD.FTZ R65, -R36, R65 ;  /* 0x0000004124417221 */ /* 0x000fc40000010100 */
[----:B------:R-:W-:Y:S01]  /*4110*/  FFMA.FTZ R125, R56, R58, R39 ;  /* 0x0000003a387d7223 */ /* 0x000fe20000010027 */
[----:B------:R-:W-:Y:S01]  /*4120*/  FADD.FTZ R126, R58, R61 ;  /* 0x0000003d3a7e7221 */ /* 0x000fe20000010000 */
[-C--:B------:R-:W-:Y:S01]  /*4130*/  FMUL.FTZ R58, R63, R114.reuse ;  /* 0x000000723f3a7220 */ /* 0x080fe20000410000 */
[----:B------:R-:W-:Y:S01]  /*4140*/  FMUL.FTZ R60, R65, R114 ;  /* 0x00000072413c7220 */ /* 0x000fe20000410000 */
[--C-:B------:R-:W-:Y:S02]  /*4150*/  HADD2.F32 R61, -RZ, R26.reuse.H0_H0 ;  /* 0x2000001aff3d7230 */ /* 0x100fe40000004100 */
        /* <DEDUP_REMOVED lines=20> */
.L_x_1048:
[----:B------:R-:W-:Y:S01]  /*42a0*/  FMUL.FTZ R63, R61, R118 ;  /* 0x000000763d3f7220 */ /* 0x000fe20000410000 */
[----:B------:R-:W-:Y:S01]  /*42b0*/  FMUL.FTZ R62, R39, R116 ;  /* 0x00000074273e7220 */ /* 0x000fe20000410000 */
[----:B------:R-:W-:Y:S02]  /*42c0*/  HADD2.F32 R67, -RZ, R30.H1_H1 ;  /* 0x3000001eff437230 */ /* 0x000fe40000004100 */
[----:B------:R-:W-:Y:S01]  /*42d0*/  FFMA.FTZ R65, R58, R63, R125 ;  /* 0x0000003f3a417223 */ /* 0x000fe2000001007d */
[----:B------:R-:W-:-:S03]  /*42e0*/  FADD.FTZ R63, R126, R63 ;  /* 0x0000003f7e3f7221 */ /* 0x000fc60000010000 */
[----:B------:R-:W-:Y:S01]  /*42f0*/  FFMA.FTZ R125, R60, R62, R65 ;  /* 0x0000003e3c7d7223 */ /* 0x000fe20000010041 */
[----:B------:R-:W-:Y:S01]  /*4300*/  FADD.FTZ R126, R62, R63 ;  /* 0x0000003f3e7e7221 */ /* 0x000fe20000010000 */
[--C-:B------:R-:W-:Y:S02]  /*4310*/  HADD2.F32 R63, -RZ, R28.reuse.H0_H0 ;  /* 0x2000001cff3f7230 */ /* 0x100fe40000004100 */
[----:B------:R-:W-:-:S03]  /*4320*/  HADD2.F32 R65, -RZ, R28.H1_H1 ;  /* 0x3000001cff417230 */ /* 0x000fc60000004100 */
[C---:B------:R-:W-:Y:S02]  /*4330*/  FADD.FTZ R63, -R36.reuse, R63 ;  /* 0x0000003f243f7221 */ /* 0x040fe40000010100 */
[----:B------:R-:W-:Y:S02]  /*4340*/  FADD.FTZ R65, -R36, R65 ;  /* 0x0000004124417221 */ /* 0x000fe40000010100 */
[-C--:B------:R-:W-:Y:S01]  /*4350*/  FMUL.FTZ R64, R63, R114.reuse ;  /* 0x000000723f407220 */ /* 0x080fe20000410000 */
[----:B------:R-:W-:Y:S02]  /*4360*/  HADD2.F32 R63, -RZ, R30.H0_H0 ;  /* 0x2000001eff3f7230 */ /* 0x000fe40000004100 */
[----:B------:R-:W-:Y:S01]  /*4370*/  FMUL.FTZ R62, R65, R114 ;  /* 0x00000072413e7220 */ /* 0x000fe20000410000 */
[----:B------:R-:W-:Y:S06]  /*4380*/  @!P0 BRA `(.L_x_1049) ;  /* 0x0000000000488947 */ /* 0x000fec0003800000 */
[----:B------:R-:W-:-:S04]  /*4390*/  FFMA.FTZ R65, R64, R118, R89 ;  /* 0x0000007640417223 */ /* 0x000fc80000010059 */
[----:B------:R-:W-:-:S06]  /*43a0*/  FMUL.FTZ R66, R65, -1.4426950216293334961 ;  /* 0xbfb8aa3b41427820 */ /* 0x000fcc0000410000 */
[----:B------:R-:W0:Y:S02]  /*43b0*/  MUFU.EX2 R66, R66 ;  /* 0x0000004200427308 */ /* 0x000e240000000800 */
[----:B0-----:R-:W-:-:S06]  /*43c0*/  FADD.FTZ R115, R66, 1 ;  /* 0x3f80000042737421 */ /* 0x001fcc0000010000 */
[----:B------:R-:W0:Y:S02]  /*43d0*/  MUFU.RCP R124, R115 ;  /* 0x00000073007c7308 */ /* 0x000e240000001000 */
[----:B0-----:R-:W-:Y:S01]  /*43e0*/  FMUL.FTZ R63, R63, R124 ;  /* 0x0000007c3f3f7220 */ /* 0x001fe20000410000 */
[----:B------:R-:W-:-:S04]  /*43f0*/  FADD.FTZ R124, -R124, 1 ;  /* 0x3f8000007c7c7421 */ /* 0x000fc80000010100 */
        /* <DEDUP_REMOVED lines=11> */
.L_x_1049:
        /* <DEDUP_REMOVED lines=34> */
[----:B------:R-:W-:Y:S01]  /*46d0*/  FFMA.FTZ R64, R64, R63, R45 ;  /* 0x0000003f40407223 */ /* 0x000fe2000001002d */
        /* <DEDUP_REMOVED lines=26> */
[----:B------:R-:W-:Y:S01]  /*4880*/  FADD.FTZ R66, R48, R63 ;  /* 0x0000003f30427221 */ /* 0x000fe20000010000 */
[----:B------:R-:W-:-:S02]  /*4890*/  MOV R38, R124 ;  /* 0x0000007c00267202 */ /* 0x000fc40000000f00 */
[----:B------:R-:W-:Y:S02]  /*48a0*/  MOV R39, R119 ;  /* 0x0000007700277202 */ /* 0x000fe40000000f00 */
[----:B------:R0:W-:Y:S07]  /*48b0*/  STS.128 [R115], R64 ;  /* 0x0000004073007388 */ /* 0x0001ee0000000c00 */
        /* <DEDUP_REMOVED lines=33> */
.L_x_1051:
[----:B------:R-:W-:Y:S05]  /*4ad0*/  BSYNC B0 ;  /* 0x0000000000007941 */ /* 0x000fea0003800000 */
.L_x_1050:
        /* <DEDUP_REMOVED lines=164> */
.L_x_1053:
[----:B------:R-:W-:Y:S05]  /*5520*/  BSYNC B0 ;  /* 0x0000000000007941 */ /* 0x000fea0003800000 */
.L_x_1052:
        /* <DEDUP_REMOVED lines=13> */
.L_x_1055:
[----:B------:R-:W-:Y:S05]  /*5600*/  BSYNC B0 ;  /* 0x0000000000007941 */ /* 0x000fea0003800000 */
.L_x_1054:
        /* <DEDUP_REMOVED lines=33> */
.L_x_1058:
[----:B-1----:R-:W2:Y:S04]  /*5820*/  LDG.E.STRONG.GPU R44, desc[UR8][R40.64] ;  /* 0x00000008282c7981 */ /* 0x002ea8000c1ef900 */
[----:B--2---:R-:W-:Y:S01]  /*5830*/  CCTL.IVALL ;  /* 0x00000000ff00798f */ /* 0x004fe20002000000 */
[----:B------:R-:W-:Y:S05]  /*5840*/  YIELD ;  /* 0x0000000000007946 */ /* 0x000fea0003800000 */
[----:B------:R-:W-:-:S13]  /*5850*/  ISETP.NE.AND P6, PT, R44, R49, PT ;  /* 0x000000312c00720c */ /* 0x000fda0003fc5270 */
[----:B------:R-:W-:Y:S05]  /*5860*/  @P6 BRA `(.L_x_1058) ;  /* 0xfffffffc00ec6947 */ /* 0x000fea000383ffff */
.L_x_1057:
        /* <DEDUP_REMOVED lines=22> */
.L_x_1062:
        /* <DEDUP_REMOVED lines=115> */
.L_x_1061:
        /* <DEDUP_REMOVED lines=63> */
.L_x_1063:
[----:B------:R-:W-:-:S04]  /*64f0*/  LOP3.LUT P6, RZ, R88, 0x1, RZ, 0xc0, !PT ;  /* 0x0000000158ff7812 */ /* 0x000fc800078cc0ff */
[----:B------:R-:W-:-:S13]  /*6500*/  ISETP.NE.OR P6, PT, R48, RZ, P6 ;  /* 0x000000ff3000720c */ /* 0x000fda00037c5670 */
[----:B------:R-:W-:Y:S05]  /*6510*/  @!P6 BRA `(.L_x_1059) ;  /* 0x00000000007ce947 */ /* 0x000fea0003800000 */
.L_x_1060:
        /* <DEDUP_REMOVED lines=31> */
.L_x_1059:
        /* <DEDUP_REMOVED lines=10> */
.L_x_1065:
[----:B------:R-:W-:Y:S05]  /*67b0*/  BSYNC B0 ;  /* 0x0000000000007941 */ /* 0x000fea0003800000 */
.L_x_1064:
        /* <DEDUP_REMOVED lines=17> */
.L_x_1056:
        /* <DEDUP_REMOVED lines=10> */
[----:B------:R-:W-:Y:S02]  /*6970*/  HADD2.F32 R53, -RZ, R113.H0_H0 ;  /* 0x20000071ff357230 */ /* 0x000fe40000004100 */
        /* <DEDUP_REMOVED lines=31> */
.L_x_1066:
        /* <DEDUP_REMOVED lines=19> */
[----:B------:R-:W-:-:S05]  /*6ca0*/  F2FP.F16.F32.PACK_AB R39, R38, R39 ;  /* 0x000000272627723e */ /* 0x000fca00000000ff */
[----:B------:R0:W-:Y:S02]  /*6cb0*/  STG.E desc[UR8][R40.64], R39 ;  /* 0x0000002728007986 */ /* 0x0001e4000c101908 */
.L_x_1068:
[----:B------:R-:W-:Y:S05]  /*6cc0*/  BSYNC B0 ;  /* 0x0000000000007941 */ /* 0x000fea0003800000 */
.L_x_1067:
        /* <DEDUP_REMOVED lines=28> */
.L_x_1069:
        /* <DEDUP_REMOVED lines=21> */
.L_x_1071:
[----:B------:R-:W-:Y:S05]  /*6fe0*/  BSYNC B0 ;  /* 0x0000000000007941 */ /* 0x000fea0003800000 */
.L_x_1070:
[----:B------:R-:W-:Y:S01]  /*6ff0*/  ISETP.NE.AND P0, PT, RZ, UR10, PT ;  /* 0x0000000aff007c0c */ /* 0x000fe2000bf05270 */
[C---:B------:R-:W-:Y:S01]  /*7000*/  FADD.FTZ R55, -R36.reuse, R55 ;  /* 0x0000003724377221 */ /* 0x040fe20000010100 */
[----:B------:R-:W-:Y:S01]  /*7010*/  FADD.FTZ R57, -R36, R57 ;  /* 0x0000003924397221 */ /* 0x000fe20000010100 */
[----:B------:R-:W-:Y:S02]  /*7020*/  HADD2.F32 R47, -RZ, R107.H0_H0 ;  /* 0x2000006bff2f7230 */ /* 0x000fe40000004100 */
[----:B------:R-:W-:Y:S02]  /*7030*/  HADD2.F32 R53, -RZ, R109.H0_H0 ;  /* 0x2000006dff357230 */ /* 0x000fe40000004100 */
        /* <DEDUP_REMOVED lines=23> */
.L_x_1072:
        /* <DEDUP_REMOVED lines=21> */
.L_x_1074:
[----:B------:R-:W-:Y:S05]  /*7300*/  BSYNC B0 ;  /* 0x0000000000007941 */ /* 0x000fea0003800000 */
.L_x_1073:
        /* <DEDUP_REMOVED lines=28> */
.L_x_1075:
        /* <DEDUP_REMOVED lines=21> */
.L_x_1077:
[----:B------:R-:W-:Y:S05]  /*7620*/  BSYNC B0 ;  /* 0x0000000000007941 */ /* 0x000fea0003800000 */
.L_x_1076:
        /* <DEDUP_REMOVED lines=28> */
.L_x_1078:
        /* <DEDUP_REMOVED lines=21> */
.L_x_1080:
[----:B------:R-:W-:Y:S05]  /*7940*/  BSYNC B0 ;  /* 0x0000000000007941 */ /* 0x000fea0003800000 */
.L_x_1079:
        /* <DEDUP_REMOVED lines=28> */
.L_x_1081:
        /* <DEDUP_REMOVED lines=21> */
.L_x_1083:
[----:B------:R-:W-:Y:S05]  /*7c60*/  BSYNC B0 ;  /* 0x0000000000007941 */ /* 0x000fea0003800000 */
.L_x_1082:
        /* <DEDUP_REMOVED lines=28> */
.L_x_1084:
[----:B------:R-:W-:Y:S01]  /*7e30*/  LOP3.LUT P0, RZ, R88, 0x2, RZ, 0xc0, !PT ;  /* 0x0000000258ff7812 */ /* 0x000fe2000780c0ff */
[----:B------:R-:W-:-:S12]  /*7e40*/  BSSY B0, `(.L_x_1085) ;  /* 0x0000014000007945 */ /* 0x000fd80003800000 */
        /* <DEDUP_REMOVED lines=19> */
.L_x_1086:
[----:B------:R-:W-:Y:S05]  /*7f80*/  BSYNC B0 ;  /* 0x0000000000007941 */ /* 0x000fea0003800000 */
.L_x_1085:
        /* <DEDUP_REMOVED lines=28> */
.L_x_1087:
        /* <DEDUP_REMOVED lines=20> */
.L_x_1089:
[----:B------:R-:W-:Y:S05]  /*8290*/  BSYNC B0 ;  /* 0x0000000000007941 */ /* 0x000fea0003800000 */
.L_x_1088:
[C---:B------:R-:W-:Y:S01]  /*82a0*/  FADD.FTZ R55, -R36.reuse, R55 ;  /* 0x0000003724377221 */ /* 0x040fe20000010100 */
[----:B------:R-:W-:Y:S01]  /*82b0*/  FADD.FTZ R57, -R36, R57 ;  /* 0x0000003924397221 */ /* 0x000fe20000010100 */
[----:B------:R-:W-:Y:S02]  /*82c0*/  HADD2.F32 R47, -RZ, R95.H0_H0 ;  /* 0x2000005fff2f7230 */ /* 0x000fe40000004100 */
[----:B------:R-:W-:Y:S02]  /*82d0*/  HADD2.F32 R53, -RZ, R97.H0_H0 ;  /* 0x20000061ff357230 */ /* 0x000fe40000004100 */
        /* <DEDUP_REMOVED lines=23> */
.L_x_1090:
        /* <DEDUP_REMOVED lines=20> */
.L_x_1092:
[----:B------:R-:W-:Y:S05]  /*8590*/  BSYNC B0 ;  /* 0x0000000000007941 */ /* 0x000fea0003800000 */
.L_x_1091:
        /* <DEDUP_REMOVED lines=27> */
.L_x_1093:
        /* <DEDUP_REMOVED lines=8> */
[----:B------:R-:W-:Y:S01]  /*87d0*/  ULDC.64 UR12, c[0x0][0x210] ;  /* 0x00008400000c7ab9 */ /* 0x000fe20000000a00 */
[----:B------:R-:W-:Y:S01]  /*87e0*/  FFMA.FTZ R46, R42, R56, R43 ;  /* 0x000000382a2e7223 */ /* 0x000fe2000001002b */
[----:B------:R-:W-:Y:S02]  /*87f0*/  LEA R38, P0, R40, UR12, 0x1 ;  /* 0x0000000c28267c11 */ /* 0x000fe4000f8008ff */
[----:B------:R-:W-:Y:S01]  /*8800*/  IADD3 R39, R41, R39, RZ ;  /* 0x0000002729277210 */ /* 0x000fe20007ffe0ff */
[----:B------:R-:W-:-:S03]  /*8810*/  FFMA.FTZ R49, R49, R116, -R46 ;  /* 0x0000007431317223 */ /* 0x000fc6000001082e */
[----:B------:R-:W-:Y:S01]  /*8820*/  LEA.HI.X R39, R40, UR13, R39, 0x1, P0 ;  /* 0x0000000d28277c11 */ /* 0x000fe200080f0c27 */
[----:B------:R-:W-:-:S04]  /*8830*/  FFMA.FTZ R40, R42, R54, R43 ;  /* 0x000000362a287223 */ /* 0x000fc8000001002b */
[----:B------:R-:W-:Y:S01]  /*8840*/  FFMA.FTZ R47, R47, R118, -R40 ;  /* 0x000000762f2f7223 */ /* 0x000fe20000010828 */
[----:B------:R-:W-:-:S03]  /*8850*/  FMUL.FTZ R40, R49, R114 ;  /* 0x0000007231287220 */ /* 0x000fc60000410000 */
[----:B------:R-:W-:-:S05]  /*8860*/  FMUL.FTZ R41, R47, R114 ;  /* 0x000000722f297220 */ /* 0x000fca0000410000 */
[----:B------:R-:W-:-:S05]  /*8870*/  F2FP.F16.F32.PACK_AB R41, R40, R41 ;  /* 0x000000292829723e */ /* 0x000fca00000000ff */
[----:B------:R0:W-:Y:S02]  /*8880*/  STG.E desc[UR8][R38.64], R41 ;  /* 0x0000002926007986 */ /* 0x0001e4000c101908 */
.L_x_1095:
[----:B------:R-:W-:Y:S05]  /*8890*/  BSYNC B0 ;  /* 0x0000000000007941 */ /* 0x000fea0003800000 */
.L_x_1094:
        /* <DEDUP_REMOVED lines=27> */
.L_x_1096:
[----:B------:R-:W-:Y:S04]  /*8a50*/  BSSY B0, `(.L_x_1097) ;  /* 0x0000014000007945 */ /* 0x000fe80003800000 */
[----:B------:R-:W-:Y:S05]  /*8a60*/  @!P2 BRA `(.L_x_1098) ;  /* 0x000000000048a947 */ /* 0x000fea0003800000 */
[----:B------:R-:W-:Y:S01]  /*8a70*/  ULDC.64 UR12, c[0x0][0x288] ;  /* 0x0000a200000c7ab9 */ /* 0x000fe20000000a00 */
[----:B0-----:R-:W-:Y:S01]  /*8a80*/  MOV R38, R120 ;  /* 0x0000007800267202 */ /* 0x001fe20000000f00 */
[----:B------:R-:W-:Y:S01]  /*8a90*/  IMAD R49, R23, UR12, RZ ;  /* 0x0000000c17317c24 */ /* 0x000fe2000f8e02ff */
[----:B-1234-:R-:W-:Y:S01]  /*8aa0*/  MOV R39, R123 ;  /* 0x0000007b00277202 */ /* 0x01efe20000000f00 */
        /* <DEDUP_REMOVED lines=14> */
.L_x_1098:
[----:B------:R-:W-:Y:S05]  /*8b90*/  BSYNC B0 ;  /* 0x0000000000007941 */ /* 0x000fea0003800000 */
.L_x_1097:
        /* <DEDUP_REMOVED lines=27> */
.L_x_1099:
        /* <DEDUP_REMOVED lines=20> */
.L_x_1101:
[----:B------:R-:W-:Y:S05]  /*8e90*/  BSYNC B0 ;  /* 0x0000000000007941 */ /* 0x000fea0003800000 */
.L_x_1100:
        /* <DEDUP_REMOVED lines=29> */
.L_x_1102:
        /* <DEDUP_REMOVED lines=23> */
[----:B------:R-:W-:-:S05]  /*91e0*/  F2FP.F16.F32.PACK_AB R41, R16, R41 ;  /* 0x000000291029723e */ /* 0x000fca00000000ff */
[----:B------:R0:W-:Y:S02]  /*91f0*/  STG.E desc[UR8][R38.64], R41 ;  /* 0x0000002926007986 */ /* 0x0001e4000c101908 */
.L_x_1104:
[----:B------:R-:W-:Y:S05]  /*9200*/  BSYNC B0 ;  /* 0x0000000000007941 */ /* 0x000fea0003800000 */
.L_x_1103:
[----:B------:R-:W-:Y:S01]  /*9210*/  FADD.FTZ R51, -R36, R51 ;  /* 0x0000003324337221 */ /* 0x000fe20000010100 */
[----:B------:R-:W-:Y:S01]  /*9220*/  IADD3 R50, R44, 0x1a0, RZ ;  /* 0x000001a02c327810 */ /* 0x000fe20007ffe0ff */
        /* <DEDUP_REMOVED lines=25> */
.L_x_1105:
        /* <DEDUP_REMOVED lines=8> */
[----:B0-----:R-:W-:Y:S01]  /*9440*/  MOV R38, R120 ;  /* 0x0000007800267202 */ /* 0x001fe20000000f00 */
[----:B------:R-:W-:Y:S01]  /*9450*/  IMAD R16, R31, UR14, RZ ;  /* 0x0000000e1f107c24 */ /* 0x000fe2000f8e02ff */
[----:B------:R-:W-:Y:S01]  /*9460*/  MOV R39, R123 ;  /* 0x0000007b00277202 */ /* 0x000fe20000000f00 */
        /* <DEDUP_REMOVED lines=12> */
[----:B------:R-:W-:-:S05]  /*9530*/  F2FP.F16.F32.PACK_AB R41, R16, R41 ;  /* 0x000000291029723e */ /* 0x000fca00000000ff */
[----:B------:R1:W-:Y:S02]  /*9540*/  STG.E desc[UR8][R38.64], R41 ;  /* 0x0000002926007986 */ /* 0x0003e4000c101908 */
.L_x_1107:
[----:B------:R-:W-:Y:S05]  /*9550*/  BSYNC B0 ;  /* 0x0000000000007941 */ /* 0x000fea0003800000 */
.L_x_1106:
[----:B------:R-:W-:Y:S01]  /*9560*/  FADD.FTZ R49, -R36, R49 ;  /* 0x0000003124317221 */ /* 0x000fe20000010100 */
[----:B01----:R-:W-:Y:S01]  /*9570*/  IADD3 R38, R44, 0x1c0, RZ ;  /* 0x000001c02c267810 */ /* 0x003fe20007ffe0ff */
        /* <DEDUP_REMOVED lines=25> */
.L_x_1108:
        /* <DEDUP_REMOVED lines=27> */
.L_x_1110:
[----:B------:R-:W-:Y:S05]  /*98c0*/  BSYNC B0 ;  /* 0x0000000000007941 */ /* 0x000fea0003800000 */
.L_x_1109:
        /* <DEDUP_REMOVED lines=25> */
.L_x_1111:
        /* <DEDUP_REMOVED lines=22> */
.L_x_1113:
[----:B------:R-:W-:Y:S05]  /*9bc0*/  BSYNC B0 ;  /* 0x0000000000007941 */ /* 0x000fea0003800000 */
.L_x_1112:
[----:B------:R-:W-:Y:S02]  /*9bd0*/  IADD3 R32, R27, R32, RZ ;  /* 0x000000201b207210 */ /* 0x000fe40007ffe0ff */
[----:B------:R-:W-:Y:S02]  /*9be0*/  IADD3 R34, R34, 0x1, RZ ;  /* 0x0000000122227810 */ /* 0x000fe40007ffe0ff */
[----:B------:R-:W-:-:S13]  /*9bf0*/  ISETP.GE.AND P0, PT, R32, UR4, PT ;  /* 0x0000000420007c0c */ /* 0x000fda000bf06270 */
[----:B------:R-:W-:Y:S05]  /*9c00*/  @!P0 BRA `(.L_x_1114) ;  /* 0xffffff6800cc8947 */ /* 0x000fea000383ffff */
.L_x_1031:
        /* <DEDUP_REMOVED lines=23> */
.L_x_1116:
[----:B------:R-:W-:Y:S05]  /*9d80*/  BSYNC B0 ;  /* 0x0000000000007941 */ /* 0x000fea0003800000 */
.L_x_1115:
[----:B------:R-:W-:Y:S05]  /*9d90*/  @P0 EXIT ;  /* 0x000000000000094d */ /* 0x000fea0003800000 */
[----:B------:R-:W-:Y:S05]  /*9da0*/  @P2 BRA `(.L_x_1117) ;  /* 0x0000000000202947 */ /* 0x000fea0003800000 */
[----:B------:R-:W-:-:S05]  /*9db0*/  IMAD R0, R6, R7, RZ ;  /* 0x0000000706007224 */ /* 0x000fca00078e02ff */
[----:B------:R-:W-:-:S13]  /*9dc0*/  ISETP.NE.AND P0, PT, R0, -0x1, PT ;  /* 0xffffffff0000780c */ /* 0x000fda0003f05270 */
[----:B------:R-:W-:Y:S05]  /*9dd0*/  @!P0 BRA `(.L_x_1117) ;  /* 0x0000000000148947 */ /* 0x000fea0003800000 */
.L_x_1118:
[----:B-1----:R-:W2:Y:S04]  /*9de0*/  LDG.E.STRONG.GPU R5, desc[UR8][R2.64] ;  /* 0x0000000802057981 */ /* 0x002ea8000c1ef900 */
[----:B--2---:R-:W-:Y:S01]  /*9df0*/  CCTL.IVALL ;  /* 0x00000000ff00798f */ /* 0x004fe20002000000 */
[----:B------:R-:W-:Y:S05]  /*9e00*/  YIELD ;  /* 0x0000000000007946 */ /* 0x000fea0003800000 */
[----:B------:R-:W-:-:S13]  /*9e10*/  ISETP.NE.AND P0, PT, R5, R0, PT ;  /* 0x000000000500720c */ /* 0x000fda0003f05270 */
[----:B------:R-:W-:Y:S05]  /*9e20*/  @P0 BRA `(.L_x_1118) ;  /* 0xfffffffc00ec0947 */ /* 0x000fea000383ffff */
.L_x_1117:
        /* <DEDUP_REMOVED lines=24> */
.L_x_1119:
        /* <DEDUP_REMOVED lines=25> */
.L_x_1120:
        /* <DEDUP_REMOVED lines=12> */
.L_x_3261:


//--------------------- .text._Z35group_norm_nhwc_bwd_one_pass_kernelI11Fp16IOFp16WLi64ELi24ELi384EEv26Group_norm_nhwc_bwd_params --------------------------
	.section	.text._Z35group_norm_nhwc_bwd_one_pass_kernelI11Fp16IOFp16WLi64ELi24ELi384EEv26Group_norm_nhwc_bwd_params,"ax",@progbits
	.align	128
        .global         _Z35group_norm_nhwc_bwd_one_pass_kernelI11Fp16IOFp16WLi64ELi24ELi384EEv26Group_norm_nhwc_bwd_params
        .type           _Z35group_norm_nhwc_bwd_one_pass_kernelI11Fp16IOFp16WLi64ELi24ELi384EEv26Group_norm_nhwc_bwd_params,@function
        .size           _Z35group_norm_nhwc_bwd_one_pass_kernelI11Fp16IOFp16WLi64ELi24ELi384EEv26Group_norm_nhwc_bwd_params,(.L_x_3262 - _Z35group_norm_nhwc_bwd_one_pass_kernelI11Fp16IOFp16WLi64ELi24ELi384EEv26Group_norm_nhwc_bwd_params)
        .other          _Z35group_norm_nhwc_bwd_one_pass_kernelI11Fp16IOFp16WLi64ELi24ELi384EEv26Group_norm_nhwc_bwd_params,@"STO_CUDA_ENTRY STV_DEFAULT"
_Z35group_norm_nhwc_bwd_one_pass_kernelI11Fp16IOFp16WLi64ELi24ELi384EEv26Group_norm_nhwc_bwd_params:
.text._Z35group_norm_nhwc_bwd_one_pass_kernelI11Fp16IOFp16WLi64ELi24ELi384EEv26Group_norm_nhwc_bwd_params:
        /* <DEDUP_REMOVED lines=48> */
.L_x_1148:
        /* <DEDUP_REMOVED lines=120> */
.L_x_1123:
[----:B------:R-:W-:Y:S05]  /*0a80*/  BSYNC B0 ;  /* 0x0000000000007941 */ /* 0x000fea0003800000 */
.L_x_1122:
        /* <DEDUP_REMOVED lines=33> */
.L_x_1124:
        /* <DEDUP_REMOVED lines=26> */
.L_x_1125:
        /* <DEDUP_REMOVED lines=85> */
.L_x_1127:
[----:B------:R-:W-:Y:S05]  /*1390*/  BSYNC B0 ;  /* 0x0000000000007941 */ /* 0x000fea0003800000 */
.L_x_1126:
        /* <DEDUP_REMOVED lines=158> */
.L_x_1129:
[----:B------:R-:W-:Y:S05]  /*1d80*/  BSYNC B0 ;  /* 0x0000000000007941 */ /* 0x000fea0003800000 */
.L_x_1128:
        /* <DEDUP_REMOVED lines=20> */
.L_x_1131:
[----:B------:R-:W-:Y:S05]  /*1ed0*/  BSYNC B0 ;  /* 0x0000000000007941 */ /* 0x000fea0003800000 */
.L_x_1130:
        /* <DEDUP_REMOVED lines=34> */
.L_x_1134:
[----:B------:R-:W2:Y:S04]  /*2100*/  LDG.E.STRONG.GPU R10, desc[UR14][R8.64] ;  /* 0x0000000e080a7981 */ /* 0x000ea8000c1ef900 */
[----:B--2---:R-:W-:Y:S01]  /*2110*/  CCTL.IVALL ;  /* 0x00000000ff00798f */ /* 0x004fe20002000000 */
[----:B------:R-:W-:Y:S05]  /*2120*/  YIELD ;  /* 0x0000000000007946 */ /* 0x000fea0003800000 */
[----:B------:R-:W-:-:S13]  /*2130*/  ISETP.NE.AND P0, PT, R10, R13, PT ;  /* 0x0000000d0a00720c */ /* 0x000fda0003f05270 */
[----:B------:R-:W-:Y:S05]  /*2140*/  @P0 BRA `(.L_x_1134) ;  /* 0xfffffffc00ec0947 */ /* 0x000fea000383ffff */
.L_x_1133:
        /* <DEDUP_REMOVED lines=17> */
.L_x_1138:
        /* <DEDUP_REMOVED lines=115> */
.L_x_1137:
        /* <DEDUP_REMOVED lines=61> */
.L_x_1139:
[----:B------:R-:W-:-:S13]  /*2d60*/  ISETP.NE.OR P0, PT, R17, RZ, P0 ;  /* 0x000000ff1100720c */ /* 0x000fda0000705670 */
[----:B------:R-:W-:Y:S05]  /*2d70*/  @!P0 BRA `(.L_x_1135) ;  /* 0x00000000007c8947 */ /* 0x000fea0003800000 */
.L_x_1136:
        /* <DEDUP_REMOVED lines=31> */
.L_x_1135:
        /* <DEDUP_REMOVED lines=11> */
.L_x_1141:
[----:B------:R-:W-:Y:S05]  /*3020*/  BSYNC B0 ;  /* 0x0000000000007941 */ /* 0x000fea0003800000 */
.L_x_1140:
        /* <DEDUP_REMOVED lines=16> */
.L_x_1132:
        /* <DEDUP_REMOVED lines=40> */
.L_x_1142:
        /* <DEDUP_REMOVED lines=20> */
.L_x_1144:
[----:B------:R-:W-:Y:S05]  /*34f0*/  BSYNC B0 ;  /* 0x0000000000007941 */ /* 0x000fea0003800000 */
.L_x_1143:
        /* <DEDUP_REMOVED lines=23> */
.L_x_1145:
        /* <DEDUP_REMOVED lines=23> */
.L_x_1147:
[----:B------:R-:W-:Y:S05]  /*37e0*/  BSYNC B0 ;  /* 0x0000000000007941 */ /* 0x000fea0003800000 */
.L_x_1146:
[----:B------:R-:W-:Y:S01]  /*37f0*/  ULDC UR8, c[0x0][0x10] ;  /* 0x0000040000087ab9 */ /* 0x000fe20000000800 */
[----:B------:R-:W-:Y:S02]  /*3800*/  UIADD3 UR4, UR4, 0x1, URZ ;  /* 0x0000000104047890 */ /* 0x000fe4000fffe03f */
[----:B------:R-:W-:-:S04]  /*3810*/  UIADD3 UR7, UR8, UR7, URZ ;  /* 0x0000000708077290 */ /* 0x000fc8000fffe03f */
[----:B------:R-:W-:-:S06]  /*3820*/  UISETP.GE.AND UP0, UPT, UR7, UR5, UPT ;  /* 0x000000050700728c */ /* 0x000fcc000bf06270 */
[----:B------:R-:W-:-:S13]  /*3830*/  PLOP3.LUT P0, PT, PT, PT, UP0, 0x80, 0x0 ;  /* 0x000000000000781c */ /* 0x000fda0003f0f008 */
[----:B------:R-:W-:Y:S05]  /*3840*/  @!P0 BRA `(.L_x_1148) ;  /* 0xffffffc800ac8947 */ /* 0x000fea000383ffff */
.L_x_1121:
        /* <DEDUP_REMOVED lines=19> */
.L_x_1150:
[----:B------:R-:W-:Y:S05]  /*3980*/  BSYNC B0 ;  /* 0x0000000000007941 */ /* 0x000fea0003800000 */
.L_x_1149:
        /* <DEDUP_REMOVED lines=11> */
.L_x_1152:
[----:B------:R-:W2:Y:S04]  /*3a40*/  LDG.E.STRONG.GPU R5, desc[UR14][R2.64] ;  /* 0x0000000e02057981 */ /* 0x000ea8000c1ef900 */
[----:B--2---:R-:W-:Y:S01]  /*3a50*/  CCTL.IVALL ;  /* 0x00000000ff00798f */ /* 0x004fe20002000000 */
[----:B------:R-:W-:Y:S05]  /*3a60*/  YIELD ;  /* 0x0000000000007946 */ /* 0x000fea0003800000 */
[----:B------:R-:W-:-:S13]  /*3a70*/  ISETP.NE.AND P0, PT, R5, R0, PT ;  /* 0x000000000500720c */ /* 0x000fda0003f05270 */
[----:B------:R-:W-:Y:S05]  /*3a80*/  @P0 BRA `(.L_x_1152) ;  /* 0xfffffffc00ec0947 */ /* 0x000fea000383ffff */
.L_x_1151:
        /* <DEDUP_REMOVED lines=24> */
.L_x_1153:
        /* <DEDUP_REMOVED lines=19> */
[----:B--2---:R-:W-:Y:S02]  /*3d40*/  F2FP.F16.F32.PACK_AB R3, R16, R3 ;  /* 0x000000031003723e */ /* 0x004fe400000000ff */
[----:B---3--:R-:W-:-:S03]  /*3d50*/  F2FP.F16.F32.PACK_AB R23, R21, R18 ;  /* 0x000000121517723e */ /* 0x008fc600000000ff */
[----:B------:R2:W-:Y:S04]  /*3d60*/  STG.E desc[UR14][R10.64], R3 ;  /* 0x000000030a007986 */ /* 0x0005e8000c10190e */
[----:B------:R2:W-:Y:S02]  /*3d70*/  STG.E desc[UR14][R12.64], R23 ;  /* 0x000000170c007986 */ /* 0x0005e4000c10190e */
[----:B------:R-:W-:Y:S05]  /*3d80*/  @P0 BRA `(.L_x_1153) ;  /* 0xfffffffc00a00947 */ /* 0x000fea000383ffff */
[----:B------:R-:W-:Y:S05]  /*3d90*/  EXIT ;  /* 0x000000000000794d */ /* 0x000fea0003800000 */
.L_x_1154:
        /* <DEDUP_REMOVED lines=14> */
.L_x_3262:


//--------------------- .text._Z35group_norm_nhwc_bwd_one_pass_kernelI11Fp16IOFp16WLi128ELi24ELi384EEv26Group_norm_nhwc_bwd_params --------------------------
	.section	.text._Z35group_norm_nhwc_bwd_one_pass_kernelI11Fp16IOFp16WLi128ELi24ELi384EEv26Group_norm_nhwc_bwd_params,"ax",@progbits
	.align	128
        .global         _Z35group_norm_nhwc_bwd_one_pass_kernelI11Fp16IOFp16WLi128ELi24ELi384EEv26Group_norm_nhwc_bwd_params
        .type           _Z35group_norm_nhwc_bwd_one_pass_kernelI11Fp16IOFp16WLi128ELi24ELi384EEv26Group_norm_nhwc_bwd_params,@function
        .size           _Z35group_norm_nhwc_bwd_one_pass_kernelI11Fp16IOFp16WLi128ELi24ELi384EEv26Group_norm_nhwc_bwd_params,(.L_x_3263 - _Z35group_norm_nhwc_bwd_one_pass_kernelI11Fp16IOFp16WLi128ELi24ELi384EEv26Group_norm_nhwc_bwd_params)
        .other          _Z35group_norm_nhwc_bwd_one_pass_kernelI11Fp16IOFp16WLi128ELi24ELi384EEv26Group_norm_nhwc_bwd_params,@"STO_CUDA_ENTRY STV_DEFAULT"
_Z35group_norm_nhwc_bwd_one_pass_kernelI11Fp16IOFp16WLi128ELi24ELi384EEv26Group_norm_nhwc_bwd_params:
.text._Z35group_norm_nhwc_bwd_one_pass_kernelI11Fp16IOFp16WLi128ELi24ELi384EEv26Group_norm_nhwc_bwd_params:
        /* <DEDUP_REMOVED lines=45> */
.L_x_1190:
        /* <DEDUP_REMOVED lines=176> */
.L_x_1157:
[----:B------:R-:W-:Y:S05]  /*0dd0*/  BSYNC B0 ;  /* 0x0000000000007941 */ /* 0x000fea0003800000 */
.L_x_1156:
        /* <DEDUP_REMOVED lines=26> */
.L_x_1158:
        /* <DEDUP_REMOVED lines=33> */
.L_x_1159:
        /* <DEDUP_REMOVED lines=35> */
.L_x_1160:
        /* <DEDUP_REMOVED lines=31> */
.L_x_1161:
        /* <DEDUP_REMOVED lines=93> */
.L_x_1163:
[----:B------:R-:W-:Y:S05]  /*1b80*/  BSYNC B0 ;  /* 0x0000000000007941 */ /* 0x000fea0003800000 */
.L_x_1162:
        /* <DEDUP_REMOVED lines=158> */
.L_x_1165:
[----:B------:R-:W-:Y:S05]  /*2570*/  BSYNC B0 ;  /* 0x0000000000007941 */ /* 0x000fea0003800000 */
.L_x_1164:
        /* <DEDUP_REMOVED lines=20> */
.L_x_1167:
[----:B------:R-:W-:Y:S05]  /*26c0*/  BSYNC B0 ;  /* 0x0000000000007941 */ /* 0x000fea0003800000 */
.L_x_1166:
        /* <DEDUP_REMOVED lines=34> */
.L_x_1170:
[----:B------:R-:W2:Y:S04]  /*28f0*/  LDG.E.STRONG.GPU R9, desc[UR12][R10.64] ;  /* 0x0000000c0a097981 */ /* 0x000ea8000c1ef900 */
[----:B--2---:R-:W-:Y:S01]  /*2900*/  CCTL.IVALL ;  /* 0x00000000ff00798f */ /* 0x004fe20002000000 */
[----:B------:R-:W-:Y:S05]  /*2910*/  YIELD ;  /* 0x0000000000007946 */ /* 0x000fea0003800000 */
[----:B------:R-:W-:-:S13]  /*2920*/  ISETP.NE.AND P0, PT, R9, R14, PT ;  /* 0x0000000e0900720c */ /* 0x000fda0003f05270 */
[----:B------:R-:W-:Y:S05]  /*2930*/  @P0 BRA `(.L_x_1170) ;  /* 0xfffffffc00ec0947 */ /* 0x000fea000383ffff */
.L_x_1169:
        /* <DEDUP_REMOVED lines=17> */
.L_x_1174:
        /* <DEDUP_REMOVED lines=115> */
.L_x_1173:
        /* <DEDUP_REMOVED lines=61> */
.L_x_1175:
[----:B------:R-:W-:-:S13]  /*3550*/  ISETP.NE.OR P0, PT, R9, RZ, P0 ;  /* 0x000000ff0900720c */ /* 0x000fda0000705670 */
[----:B------:R-:W-:Y:S05]  /*3560*/  @!P0 BRA `(.L_x_1171) ;  /* 0x00000000007c8947 */ /* 0x000fea0003800000 */
.L_x_1172:
        /* <DEDUP_REMOVED lines=31> */
.L_x_1171:
        /* <DEDUP_REMOVED lines=11> */
.L_x_1177:
[----:B------:R-:W-:Y:S05]  /*3810*/  BSYNC B0 ;  /* 0x0000000000007941 */ /* 0x000fea0003800000 */
.L_x_1176:
        /* <DEDUP_REMOVED lines=16> */
.L_x_1168:
        /* <DEDUP_REMOVED lines=51> */
.L_x_1178:
        /* <DEDUP_REMOVED lines=21> */
.L_x_1180:
[----:B------:R-:W-:Y:S05]  /*3da0*/  BSYNC B0 ;  /* 0x0000000000007941 */ /* 0x000fea0003800000 */
.L_x_1179:
        /* <DEDUP_REMOVED lines=25> */
.L_x_1181:
        /* <DEDUP_REMOVED lines=20> */
.L_x_1183:
[----:B------:R-:W-:Y:S05]  /*4080*/  BSYNC B0 ;  /* 0x0000000000007941 */ /* 0x000fea0003800000 */
.L_x_1182:
        /* <DEDUP_REMOVED lines=31> */
.L_x_1184:
        /* <DEDUP_REMOVED lines=20> */
.L_x_1186:
[----:B------:R-:W-:Y:S05]  /*43c0*/  BSYNC B0 ;  /* 0x0000000000007941 */ /* 0x000fea0003800000 */
.L_x_1185:
        /* <DEDUP_REMOVED lines=25> */
.L_x_1187:
        /* <DEDUP_REMOVED lines=19> */
.L_x_1189:
[----:B------:R-:W-:Y:S05]  /*4690*/  BSYNC B0 ;  /* 0x0000000000007941 */ /* 0x000fea0003800000 */
.L_x_1188:
        /* <DEDUP_REMOVED lines=9> */
.L_x_1155:
        /* <DEDUP_REMOVED lines=19> */
.L_x_1192:
[----:B------:R-:W-:Y:S05]  /*4860*/  BSYNC B0 ;  /* 0x0000000000007941 */ /* 0x000fea0003800000 */
.L_x_1191:
        /* <DEDUP_REMOVED lines=11> */
.L_x_1194:
[----:B------:R-:W2:Y:S04]  /*4920*/  LDG.E.STRONG.GPU R5, desc[UR12][R2.64] ;  /* 0x0000000c02057981 */ /* 0x000ea8000c1ef900 */
[----:B--2---:R-:W-:Y:S01]  /*4930*/  CCTL.IVALL ;  /* 0x00000000ff00798f */ /* 0x004fe20002000000 */
[----:B------:R-:W-:Y:S05]  /*4940*/  YIELD ;  /* 0x0000000000007946 */ /* 0x000fea0003800000 */
[----:B------:R-:W-:-:S13]  /*4950*/  ISETP.NE.AND P0, PT, R5, R0, PT ;  /* 0x000000000500720c */ /* 0x000fda0003f05270 */
[----:B------:R-:W-:Y:S05]  /*4960*/  @P0 BRA `(.L_x_1194) ;  /* 0xfffffffc00ec0947 */ /* 0x000fea000383ffff */
.L_x_1193:
        /* <DEDUP_REMOVED lines=24> */
.L_x_1195:
        /* <DEDUP_REMOVED lines=25> */
.L_x_1196:
        /* <DEDUP_REMOVED lines=16> */
.L_x_3263:


//--------------------- .text._Z35group_norm_nhwc_bwd_one_pass_kernelI11Fp16IOFp16WLi256ELi24ELi384EEv26Group_norm_nhwc_bwd_params --------------------------
	.section	.text._Z35group_norm_nhwc_bwd_one_pass_kernelI11Fp16IOFp16WLi256ELi24ELi384EEv26Group_norm_nhwc_bwd_params,"ax",@progbits
	.align	128
        .global         _Z35group_norm_nhwc_bwd_one_pass_kernelI11Fp16IOFp16WLi256ELi24ELi384EEv26Group_norm_nhwc_bwd_params
        .type           _Z35group_norm_nhwc_bwd_one_pass_kernelI11Fp16IOFp16WLi256ELi24ELi384EEv26Group_norm_nhwc_bwd_params,@function
        .size           _Z35group_norm_nhwc_bwd_one_pass_kernelI11Fp16IOFp16WLi256ELi24ELi384EEv26Group_norm_nhwc_bwd_params,(.L_x_3264 - _Z35group_norm_nhwc_bwd_one_pass_kernelI11Fp16IOFp16WLi256ELi24ELi384EEv26Group_norm_nhwc_bwd_params)
        .other          _Z35group_norm_nhwc_bwd_one_pass_kernelI11Fp16IOFp16WLi256ELi24ELi384EEv26Group_norm_nhwc_bwd_params,@"STO_CUDA_ENTRY STV_DEFAULT"
_Z35group_norm_nhwc_bwd_one_pass_kernelI11Fp16IOFp16WLi256ELi24ELi384EEv26Group_norm_nhwc_bwd_params:
.text._Z35group_norm_nhwc_bwd_one_pass_kernelI11Fp16IOFp16WLi256ELi24ELi384EEv26Group_norm_nhwc_bwd_params:
        /* <DEDUP_REMOVED lines=74> */
.L_x_1248:
        /* <DEDUP_REMOVED lines=229> */
[----:B--2---:R-:W-:Y:S02]  /*12f0*/  @P0 HADD2.F32 R8, -RZ, R21.H0_H0 ;  /* 0x20000015ff080230 */ /* 0x004fe40000004100 */
[----:B---3--:R-:W-:Y:S02]  /*1300*/  @P0 HADD2.F32 R9, -RZ, R20.H0_H0 ;  /* 0x20000014ff090230 */ /* 0x008fe40000004100 */
[----:B----4-:R-:W-:Y:S02]  /*1310*/  HADD2.F32 R7, -RZ, R7.H0_H0 ;  /* 0x20000007ff077230 */ /* 0x010fe40000004100 */
[----:B------:R-:W-:-:S07]  /*1320*/  HADD2.F32 R10, -RZ, R17.H0_H0 ;  /* 0x20000011ff0a7230 */ /* 0x000fce0000004100 */
.L_x_1199:
[----:B------:R-:W-:Y:S05]  /*1330*/  BSYNC B0 ;  /* 0x0000000000007941 */ /* 0x000fea0003800000 */
.L_x_1198:
        /* <DEDUP_REMOVED lines=36> */
.L_x_1200:
        /* <DEDUP_REMOVED lines=26> */
.L_x_1201:
        /* <DEDUP_REMOVED lines=41> */
.L_x_1202:
        /* <DEDUP_REMOVED lines=39> */
.L_x_1203:
        /* <DEDUP_REMOVED lines=32> */
.L_x_1204:
        /* <DEDUP_REMOVED lines=38> */
.L_x_1205:
        /* <DEDUP_REMOVED lines=36> */
.L_x_1206:
        /* <DEDUP_REMOVED lines=34> */
.L_x_1207:
        /* <DEDUP_REMOVED lines=84> */
.L_x_1209:
[----:B------:R-:W-:Y:S05]  /*2a20*/  BSYNC B0 ;  /* 0x0000000000007941 */ /* 0x000fea0003800000 */
.L_x_1208:
        /* <DEDUP_REMOVED lines=161> */
.L_x_1211:
[----:B------:R-:W-:Y:S05]  /*3440*/  BSYNC B0 ;  /* 0x0000000000007941 */ /* 0x000fea0003800000 */
.L_x_1210:
        /* <DEDUP_REMOVED lines=16> */
.L_x_1213:
[----:B------:R-:W-:Y:S05]  /*3550*/  BSYNC B0 ;  /* 0x0000000000007941 */ /* 0x000fea0003800000 */
.L_x_1212:
        /* <DEDUP_REMOVED lines=34> */
.L_x_1216:
[----:B-1----:R-:W2:Y:S04]  /*3780*/  LDG.E.STRONG.GPU R11, desc[UR8][R22.64] ;  /* 0x00000008160b7981 */ /* 0x002ea8000c1ef900 */
[----:B--2---:R-:W-:Y:S01]  /*3790*/  CCTL.IVALL ;  /* 0x00000000ff00798f */ /* 0x004fe20002000000 */
[----:B------:R-:W-:Y:S05]  /*37a0*/  YIELD ;  /* 0x0000000000007946 */ /* 0x000fea0003800000 */
[----:B------:R-:W-:-:S13]  /*37b0*/  ISETP.NE.AND P6, PT, R11, R26, PT ;  /* 0x0000001a0b00720c */ /* 0x000fda0003fc5270 */
[----:B------:R-:W-:Y:S05]  /*37c0*/  @P6 BRA `(.L_x_1216) ;  /* 0xfffffffc00ec6947 */ /* 0x000fea000383ffff */
.L_x_1215:
        /* <DEDUP_REMOVED lines=23> */
.L_x_1220:
        /* <DEDUP_REMOVED lines=115> */
.L_x_1219:
        /* <DEDUP_REMOVED lines=63> */
.L_x_1221:
[----:B------:R-:W-:-:S04]  /*4460*/  LOP3.LUT P6, RZ, R5, 0x1, RZ, 0xc0, !PT ;  /* 0x0000000105ff7812 */ /* 0x000fc800078cc0ff */
[----:B------:R-:W-:-:S13]  /*4470*/  ISETP.NE.OR P6, PT, R17, RZ, P6 ;  /* 0x000000ff1100720c */ /* 0x000fda00037c5670 */
[----:B------:R-:W-:Y:S05]  /*4480*/  @!P6 BRA `(.L_x_1217) ;  /* 0x00000000007ce947 */ /* 0x000fea0003800000 */
.L_x_1218:
        /* <DEDUP_REMOVED lines=31> */
.L_x_1217:
        /* <DEDUP_REMOVED lines=10> */
.L_x_1223:
[----:B------:R-:W-:Y:S05]  /*4720*/  BSYNC B0 ;  /* 0x0000000000007941 */ /* 0x000fea0003800000 */
.L_x_1222:
        /* <DEDUP_REMOVED lines=17> */
.L_x_1214:
        /* <DEDUP_REMOVED lines=42> */
.L_x_1224:
        /* <DEDUP_REMOVED lines=22> */
.L_x_1226:
[----:B------:R-:W-:Y:S05]  /*4c40*/  BSYNC B0 ;  /* 0x0000000000007941 */ /* 0x000fea0003800000 */
.L_x_1225:
        /* <DEDUP_REMOVED lines=28> */
.L_x_1227:
        /* <DEDUP_REMOVED lines=20> */
.L_x_1229:
[----:B------:R-:W-:Y:S05]  /*4f50*/  BSYNC B0 ;  /* 0x0000000000007941 */ /* 0x000fea0003800000 */
.L_x_1228:
        /* <DEDUP_REMOVED lines=27> */
.L_x_1230:
        /* <DEDUP_REMOVED lines=20> */
.L_x_1232:
[----:B------:R-:W-:Y:S05]  /*5250*/  BSYNC B0 ;  /* 0x0000000000007941 */ /* 0x000fea0003800000 */
.L_x_1231:
        /* <DEDUP_REMOVED lines=27> */
.L_x_1233:
        /* <DEDUP_REMOVED lines=20> */
.L_x_1235:
[----:B------:R-:W-:Y:S05]  /*5550*/  BSYNC B0 ;  /* 0x0000000000007941 */ /* 0x000fea0003800000 */
.L_x_1234:
        /* <DEDUP_REMOVED lines=27> */
.L_x_1236:
        /* <DEDUP_REMOVED lines=20> */
.L_x_1238:
[----:B------:R-:W-:Y:S05]  /*5850*/  BSYNC B0 ;  /* 0x0000000000007941 */ /* 0x000fea0003800000 */
.L_x_1237:
        /* <DEDUP_REMOVED lines=27> */
.L_x_1239:
        /* <DEDUP_REMOVED lines=20> */
.L_x_1241:
[----:B------:R-:W-:Y:S05]  /*5b50*/  BSYNC B0 ;  /* 0x0000000000007941 */ /* 0x000fea0003800000 */
.L_x_1240:
        /* <DEDUP_REMOVED lines=29> */
.L_x_1242:
        /* <DEDUP_REMOVED lines=23> */
.L_x_1244:
[----:B------:R-:W-:Y:S05]  /*5ea0*/  BSYNC B0 ;  /* 0x0000000000007941 */ /* 0x000fea0003800000 */
.L_x_1243:
        /* <DEDUP_REMOVED lines=30> */
.L_x_1245:
        /* <DEDUP_REMOVED lines=19> */
.L_x_1247:
[----:B------:R-:W-:Y:S05]  /*61c0*/  BSYNC B0 ;  /* 0x0000000000007941 */ /* 0x000fea0003800000 */
.L_x_1246:
[----:B------:R-:W-:Y:S02]  /*61d0*/  IADD3 R36, R3, R36, RZ ;  /* 0x0000002403247210 */ /* 0x000fe40007ffe0ff */
[----:B------:R-:W-:Y:S02]  /*61e0*/  IADD3 R53, R53, 0x1, RZ ;  /* 0x0000000135357810 */ /* 0x000fe40007ffe0ff */
[----:B------:R-:W-:-:S13]  /*61f0*/  ISETP.GE.AND P0, PT, R36, UR4, PT ;  /* 0x0000000424007c0c */ /* 0x000fda000bf06270 */
[----:B------:R-:W-:Y:S05]  /*6200*/  @!P0 BRA `(.L_x_1248) ;  /* 0xffffffa000a48947 */ /* 0x000fea000383ffff */
.L_x_1197:
        /* <DEDUP_REMOVED lines=23> */
.L_x_1250:
[----:B------:R-:W-:Y:S05]  /*6380*/  BSYNC B0 ;  /* 0x0000000000007941 */ /* 0x000fea0003800000 */
.L_x_1249:
[----:B------:R-:W-:Y:S05]  /*6390*/  @P0 EXIT ;  /* 0x000000000000094d */ /* 0x000fea0003800000 */
[----:B------:R-:W-:Y:S05]  /*63a0*/  @P2 BRA `(.L_x_1251) ;  /* 0x0000000000202947 */ /* 0x000fea0003800000 */
[----:B------:R-:W-:-:S05]  /*63b0*/  IMAD R4, R6, R7, RZ ;  /* 0x0000000706047224 */ /* 0x000fca00078e02ff */
[----:B------:R-:W-:-:S13]  /*63c0*/  ISETP.NE.AND P0, PT, R4, -0x1, PT ;  /* 0xffffffff0400780c */ /* 0x000fda0003f05270 */
[----:B------:R-:W-:Y:S05]  /*63d0*/  @!P0 BRA `(.L_x_1251) ;  /* 0x0000000000148947 */ /* 0x000fea0003800000 */
.L_x_1252:
[----:B0-----:R-:W2:Y:S04]  /*63e0*/  LDG.E.STRONG.GPU R5, desc[UR8][R2.64] ;  /* 0x0000000802057981 */ /* 0x001ea8000c1ef900 */
[----:B--2---:R-:W-:Y:S01]  /*63f0*/  CCTL.IVALL ;  /* 0x00000000ff00798f */ /* 0x004fe20002000000 */
[----:B------:R-:W-:Y:S05]  /*6400*/  YIELD ;  /* 0x0000000000007946 */ /* 0x000fea0003800000 */
[----:B------:R-:W-:-:S13]  /*6410*/  ISETP.NE.AND P0, PT, R5, R4, PT ;  /* 0x000000040500720c */ /* 0x000fda0003f05270 */
[----:B------:R-:W-:Y:S05]  /*6420*/  @P0 BRA `(.L_x_1252) ;  /* 0xfffffffc00ec0947 */ /* 0x000fea000383ffff */
.L_x_1251:
        /* <DEDUP_REMOVED lines=25> */
.L_x_1253:
        /* <DEDUP_REMOVED lines=17> */
[----:B---3--:R-:W-:Y:S01]  /*66d0*/  F2FP.F16.F32.PACK_AB R19, R9, R2 ;  /* 0x000000020913723e */ /* 0x008fe200000000ff */
[----:B0-----:R-:W-:-:S04]  /*66e0*/  IMAD.WIDE R2, R5, 0x2, R14 ;  /* 0x0000000205027825 */ /* 0x001fc800078e020e */
[----:B-1----:R-:W-:Y:S01]  /*66f0*/  IMAD.WIDE R4, R5, 0x2, R16 ;  /* 0x0000000205047825 */ /* 0x002fe200078e0210 */
[----:B----4-:R-:W-:Y:S01]  /*6700*/  F2FP.F16.F32.PACK_AB R21, R13, R10 ;  /* 0x0000000a0d15723e */ /* 0x010fe200000000ff */
[----:B------:R2:W-:Y:S04]  /*6710*/  STG.E desc[UR8][R2.64], R19 ;  /* 0x0000001302007986 */ /* 0x0005e8000c101908 */
[----:B------:R2:W-:Y:S01]  /*6720*/  STG.E desc[UR8][R4.64], R21 ;  /* 0x0000001504007986 */ /* 0x0005e2000c101908 */
[----:B------:R-:W-:Y:S05]  /*6730*/  @P0 BRA `(.L_x_1253) ;  /* 0xfffffffc00a00947 */ /* 0x000fea000383ffff */
[----:B------:R-:W-:Y:S05]  /*6740*/  EXIT ;  /* 0x000000000000794d */ /* 0x000fea0003800000 */
.L_x_1254:
        /* <DEDUP_REMOVED lines=11> */
.L_x_3264:


//--------------------- .text._Z35group_norm_nhwc_bwd_one_pass_kernelI11Fp16IOFp16WLi512ELi24ELi384EEv26Group_norm_nhwc_bwd_params --------------------------
	.section	.text._Z35group_norm_nhwc_bwd_one_pass_kernelI11Fp16IOFp16WLi512ELi24ELi384EEv26Group_norm_nhwc_bwd_params,"ax",@progbits
	.align	128
        .global         _Z35group_norm_nhwc_bwd_one_pass_kernelI11Fp16IOFp16WLi512ELi24ELi384EEv26Group_norm_nhwc_bwd_params
        .type           _Z35group_norm_nhwc_bwd_one_pass_kernelI11Fp16IOFp16WLi512ELi24ELi384EEv26Group_norm_nhwc_bwd_params,@function
        .size           _Z35group_norm_nhwc_bwd_one_pass_kernelI11Fp16IOFp16WLi512ELi24ELi384EEv26Group_norm_nhwc_bwd_params,(.L_x_3265 - _Z35group_norm_nhwc_bwd_one_pass_kernelI11Fp16IOFp16WLi512ELi24ELi384EEv26Group_norm_nhwc_bwd_params)
        .other          _Z35group_norm_nhwc_bwd_one_pass_kernelI11Fp16IOFp16WLi512ELi24ELi384EEv26Group_norm_nhwc_bwd_params,@"STO_CUDA_ENTRY STV_DEFAULT"
_Z35group_norm_nhwc_bwd_one_pass_kernelI11Fp16IOFp16WLi512ELi24ELi384EEv26Group_norm_nhwc_bwd_params:
.text._Z35group_norm_nhwc_bwd_one_pass_kernelI11Fp16IOFp16WLi512ELi24ELi384EEv26Group_norm_nhwc_bwd_params:
        /* <DEDUP_REMOVED lines=116> */
.L_x_1338:
        /* <DEDUP_REMOVED lines=417> */
.L_x_1257:
[----:B------:R-:W-:Y:S05]  /*2150*/  BSYNC B0 ;  /* 0x0000000000007941 */ /* 0x000fea0003800000 */
.L_x_1256:
        /* <DEDUP_REMOVED lines=36> */
.L_x_1258:
        /* <DEDUP_REMOVED lines=26> */
.L_x_1259:
        /* <DEDUP_REMOVED lines=41> */
.L_x_1260:
        /* <DEDUP_REMOVED lines=37> */
.L_x_1261:
        /* <DEDUP_REMOVED lines=37> */
.L_x_1262:
        /* <DEDUP_REMOVED lines=37> */
.L_x_1263:
        /* <DEDUP_REMOVED lines=37> */
.L_x_1264:
        /* <DEDUP_REMOVED lines=32> */
.L_x_1265:
        /* <DEDUP_REMOVED lines=38> */
.L_x_1266:
        /* <DEDUP_REMOVED lines=32> */
.L_x_1267:
        /* <DEDUP_REMOVED lines=38> */
.L_x_1268:
        /* <DEDUP_REMOVED lines=32> */
.L_x_1269:
        /* <DEDUP_REMOVED lines=38> */
.L_x_1270:
        /* <DEDUP_REMOVED lines=36> */
.L_x_1271:
        /* <DEDUP_REMOVED lines=35> */
.L_x_1272:
        /* <DEDUP_REMOVED lines=33> */
.L_x_1273:
        /* <DEDUP_REMOVED lines=98> */
.L_x_1275:
[----:B------:R-:W-:Y:S05]  /*4ad0*/  BSYNC B0 ;  /* 0x0000000000007941 */ /* 0x000fea0003800000 */
.L_x_1274:
        /* <DEDUP_REMOVED lines=164> */
.L_x_1277:
[----:B------:R-:W-:Y:S05]  /*5520*/  BSYNC B0 ;  /* 0x0000000000007941 */ /* 0x000fea0003800000 */
.L_x_1276:
        /* <DEDUP_REMOVED lines=13> */
.L_x_1279:
[----:B------:R-:W-:Y:S05]  /*5600*/  BSYNC B0 ;  /* 0x0000000000007941 */ /* 0x000fea0003800000 */
.L_x_1278:
        /* <DEDUP_REMOVED lines=33> */
.L_x_1282:
[----:B-1----:R-:W2:Y:S04]  /*5820*/  LDG.E.STRONG.GPU R44, desc[UR8][R40.64] ;  /* 0x00000008282c7981 */ /* 0x002ea8000c1ef900 */
[----:B--2---:R-:W-:Y:S01]  /*5830*/  CCTL.IVALL ;  /* 0x00000000ff00798f */ /* 0x004fe20002000000 */
[----:B------:R-:W-:Y:S05]  /*5840*/  YIELD ;  /* 0x0000000000007946 */ /* 0x000fea0003800000 */
[----:B------:R-:W-:-:S13]  /*5850*/  ISETP.NE.AND P6, PT, R44, R49, PT ;  /* 0x000000312c00720c */ /* 0x000fda0003fc5270 */
[----:B------:R-:W-:Y:S05]  /*5860*/  @P6 BRA `(.L_x_1282) ;  /* 0xfffffffc00ec6947 */ /* 0x000fea000383ffff */
.L_x_1281:
        /* <DEDUP_REMOVED lines=22> */
.L_x_1286:
        /* <DEDUP_REMOVED lines=115> */
.L_x_1285:
        /* <DEDUP_REMOVED lines=63> */
.L_x_1287:
[----:B------:R-:W-:-:S04]  /*64f0*/  LOP3.LUT P6, RZ, R88, 0x1, RZ, 0xc0, !PT ;  /* 0x0000000158ff7812 */ /* 0x000fc800078cc0ff */
[----:B------:R-:W-:-:S13]  /*6500*/  ISETP.NE.OR P6, PT, R48, RZ, P6 ;  /* 0x000000ff3000720c */ /* 0x000fda00037c5670 */
[----:B------:R-:W-:Y:S05]  /*6510*/  @!P6 BRA `(.L_x_1283) ;  /* 0x00000000007ce947 */ /* 0x000fea0003800000 */
.L_x_1284:
        /* <DEDUP_REMOVED lines=31> */
.L_x_1283:
        /* <DEDUP_REMOVED lines=10> */
.L_x_1289:
[----:B------:R-:W-:Y:S05]  /*67b0*/  BSYNC B0 ;  /* 0x0000000000007941 */ /* 0x000fea0003800000 */
.L_x_1288:
        /* <DEDUP_REMOVED lines=17> */
.L_x_1280:
        /* <DEDUP_REMOVED lines=42> */
.L_x_1290:
        /* <DEDUP_REMOVED lines=21> */
.L_x_1292:
[----:B------:R-:W-:Y:S05]  /*6cc0*/  BSYNC B0 ;  /* 0x0000000000007941 */ /* 0x000fea0003800000 */
.L_x_1291:
        /* <DEDUP_REMOVED lines=28> */
.L_x_1293:
        /* <DEDUP_REMOVED lines=21> */
.L_x_1295:
[----:B------:R-:W-:Y:S05]  /*6fe0*/  BSYNC B0 ;  /* 0x0000000000007941 */ /* 0x000fea0003800000 */
.L_x_1294:
        /* <DEDUP_REMOVED lines=28> */
.L_x_1296:
        /* <DEDUP_REMOVED lines=21> */
.L_x_1298:
[----:B------:R-:W-:Y:S05]  /*7300*/  BSYNC B0 ;  /* 0x0000000000007941 */ /* 0x000fea0003800000 */
.L_x_1297:
        /* <DEDUP_REMOVED lines=28> */
.L_x_1299:
        /* <DEDUP_REMOVED lines=21> */
.L_x_1301:
[----:B------:R-:W-:Y:S05]  /*7620*/  BSYNC B0 ;  /* 0x0000000000007941 */ /* 0x000fea0003800000 */
.L_x_1300:
        /* <DEDUP_REMOVED lines=28> */
.L_x_1302:
        /* <DEDUP_REMOVED lines=21> */
.L_x_1304:
[----:B------:R-:W-:Y:S05]  /*7940*/  BSYNC B0 ;  /* 0x0000000000007941 */ /* 0x000fea0003800000 */
.L_x_1303:
        /* <DEDUP_REMOVED lines=28> */
.L_x_1305:
        /* <DEDUP_REMOVED lines=21> */
.L_x_1307:
[----:B------:R-:W-:Y:S05]  /*7c60*/  BSYNC B0 ;  /* 0x0000000000007941 */ /* 0x000fea0003800000 */
.L_x_1306:
        /* <DEDUP_REMOVED lines=28> */
.L_x_1308:
        /* <DEDUP_REMOVED lines=21> */
.L_x_1310:
[----:B------:R-:W-:Y:S05]  /*7f80*/  BSYNC B0 ;  /* 0x0000000000007941 */ /* 0x000fea0003800000 */
.L_x_1309:
        /* <DEDUP_REMOVED lines=28> */
.L_x_1311:
        /* <DEDUP_REMOVED lines=20> */
.L_x_1313:
[----:B------:R-:W-:Y:S05]  /*8290*/  BSYNC B0 ;  /* 0x0000000000007941 */ /* 0x000fea0003800000 */
.L_x_1312:
        /* <DEDUP_REMOVED lines=27> */
.L_x_1314:
        /* <DEDUP_REMOVED lines=20> */
.L_x_1316:
[----:B------:R-:W-:Y:S05]  /*8590*/  BSYNC B0 ;  /* 0x0000000000007941 */ /* 0x000fea0003800000 */
.L_x_1315:
        /* <DEDUP_REMOVED lines=27> */
.L_x_1317:
        /* <DEDUP_REMOVED lines=20> */
.L_x_1319:
[----:B------:R-:W-:Y:S05]  /*8890*/  BSYNC B0 ;  /* 0x0000000000007941 */ /* 0x000fea0003800000 */
.L_x_1318:
        /* <DEDUP_REMOVED lines=27> */
.L_x_1320:
        /* <DEDUP_REMOVED lines=20> */
.L_x_1322:
[----:B------:R-:W-:Y:S05]  /*8b90*/  BSYNC B0 ;  /* 0x0000000000007941 */ /* 0x000fea0003800000 */
.L_x_1321:
        /* <DEDUP_REMOVED lines=27> */
.L_x_1323:
        /* <DEDUP_REMOVED lines=20> */
.L_x_1325:
[----:B------:R-:W-:Y:S05]  /*8e90*/  BSYNC B0 ;  /* 0x0000000000007941 */ /* 0x000fea0003800000 */
.L_x_1324:
        /* <DEDUP_REMOVED lines=29> */
.L_x_1326:
        /* <DEDUP_REMOVED lines=25> */
.L_x_1328:
[----:B------:R-:W-:Y:S05]  /*9200*/  BSYNC B0 ;  /* 0x0000000000007941 */ /* 0x000fea0003800000 */
.L_x_1327:
        /* <DEDUP_REMOVED lines=27> */
.L_x_1329:
        /* <DEDUP_REMOVED lines=25> */
.L_x_1331:
[----:B------:R-:W-:Y:S05]  /*9550*/  BSYNC B0 ;  /* 0x0000000000007941 */ /* 0x000fea0003800000 */
.L_x_1330:
        /* <DEDUP_REMOVED lines=27> */
.L_x_1332:
        /* <DEDUP_REMOVED lines=27> */
.L_x_1334:
[----:B------:R-:W-:Y:S05]  /*98c0*/  BSYNC B0 ;  /* 0x0000000000007941 */ /* 0x000fea0003800000 */
.L_x_1333:
        /* <DEDUP_REMOVED lines=25> */
.L_x_1335:
        /* <DEDUP_REMOVED lines=22> */
.L_x_1337:
[----:B------:R-:W-:Y:S05]  /*9bc0*/  BSYNC B0 ;  /* 0x0000000000007941 */ /* 0x000fea0003800000 */
.L_x_1336:
[----:B------:R-:W-:Y:S02]  /*9bd0*/  IADD3 R32, R27, R32, RZ ;  /* 0x000000201b207210 */ /* 0x000fe40007ffe0ff */
[----:B------:R-:W-:Y:S02]  /*9be0*/  IADD3 R34, R34, 0x1, RZ ;  /* 0x0000000122227810 */ /* 0x000fe40007ffe0ff */
[----:B------:R-:W-:-:S13]  /*9bf0*/  ISETP.GE.AND P0, PT, R32, UR4, PT ;  /* 0x0000000420007c0c */ /* 0x000fda000bf06270 */
[----:B------:R-:W-:Y:S05]  /*9c00*/  @!P0 BRA `(.L_x_1338) ;  /* 0xffffff6800cc8947 */ /* 0x000fea000383ffff */
.L_x_1255:
        /* <DEDUP_REMOVED lines=23> */
.L_x_1340:
[----:B------:R-:W-:Y:S05]  /*9d80*/  BSYNC B0 ;  /* 0x0000000000007941 */ /* 0x000fea0003800000 */
.L_x_1339:
[----:B------:R-:W-:Y:S05]  /*9d90*/  @P0 EXIT ;  /* 0x000000000000094d */ /* 0x000fea0003800000 */
[----:B------:R-:W-:Y:S05]  /*9da0*/  @P2 BRA `(.L_x_1341) ;  /* 0x0000000000202947 */ /* 0x000fea0003800000 */
[----:B------:R-:W-:-:S05]  /*9db0*/  IMAD R0, R6, R7, RZ ;  /* 0x0000000706007224 */ /* 0x000fca00078e02ff */
[----:B------:R-:W-:-:S13]  /*9dc0*/  ISETP.NE.AND P0, PT, R0, -0x1, PT ;  /* 0xffffffff0000780c */ /* 0x000fda0003f05270 */
[----:B------:R-:W-:Y:S05]  /*9dd0*/  @!P0 BRA `(.L_x_1341) ;  /* 0x0000000000148947 */ /* 0x000fea0003800000 */
.L_x_1342:
[----:B-1----:R-:W2:Y:S04]  /*9de0*/  LDG.E.STRONG.GPU R5, desc[UR8][R2.64] ;  /* 0x0000000802057981 */ /* 0x002ea8000c1ef900 */
[----:B--2---:R-:W-:Y:S01]  /*9df0*/  CCTL.IVALL ;  /* 0x00000000ff00798f */ /* 0x004fe20002000000 */
[----:B------:R-:W-:Y:S05]  /*9e00*/  YIELD ;  /* 0x0000000000007946 */ /* 0x000fea0003800000 */
[----:B------:R-:W-:-:S13]  /*9e10*/  ISETP.NE.AND P0, PT, R5, R0, PT ;  /* 0x000000000500720c */ /* 0x000fda0003f05270 */
[----:B------:R-:W-:Y:S05]  /*9e20*/  @P0 BRA `(.L_x_1342) ;  /* 0xfffffffc00ec0947 */ /* 0x000fea000383ffff */
.L_x_1341:
        /* <DEDUP_REMOVED lines=24> */
.L_x_1343:
        /* <DEDUP_REMOVED lines=25> */
.L_x_1344:
        /* <DEDUP_REMOVED lines=12> */
.L_x_3265:


//--------------------- .text._Z35group_norm_nhwc_bwd_one_pass_kernelI11Fp32IOFp32WLi64ELi24ELi384EEv26Group_norm_nhwc_bwd_params --------------------------
	.section	.text._Z35group_norm_nhwc_bwd_one_pass_kernelI11Fp32IOFp32WLi64ELi24ELi384EEv26Group_norm_nhwc_bwd_params,"ax",@progbits
	.align	128
        .global         _Z35group_norm_nhwc_bwd_one_pass_kernelI11Fp32IOFp32WLi64ELi24ELi384EEv26Group_norm_nhwc_bwd_params
        .type           _Z35group_norm_nhwc_bwd_one_pass_kernelI11Fp32IOFp32WLi64ELi24ELi384EEv26Group_norm_nhwc_bwd_params,@function
        .size           _Z35group_norm_nhwc_bwd_one_pass_kernelI11Fp32IOFp32WLi64ELi24ELi384EEv26Group_norm_nhwc_bwd_params,(.L_x_3266 - _Z35group_norm_nhwc_bwd_one_pass_kernelI11Fp32IOFp32WLi64ELi24ELi384EEv26Group_norm_nhwc_bwd_params)
        .other          _Z35group_norm_nhwc_bwd_one_pass_kernelI11Fp32IOFp32WLi64ELi24ELi384EEv26Group_norm_nhwc_bwd_params,@"STO_CUDA_ENTRY STV_DEFAULT"
_Z35group_norm_nhwc_bwd_one_pass_kernelI11Fp32IOFp32WLi64ELi24ELi384EEv26Group_norm_nhwc_bwd_params:
.text._Z35group_norm_nhwc_bwd_one_pass_kernelI11Fp32IOFp32WLi64ELi24ELi384EEv26Group_norm_nhwc_bwd_params:
        /* <DEDUP_REMOVED lines=48> */
.L_x_1372:
[----:B0-----:R-:W0:Y:S01]  /*0300*/  LDC R8, c[0x0][0x2a0] ;  /* 0x0000a800ff087b82 */ /* 0x001e220000000800 */
[----:B------:R-:W-:Y:S01]  /*0310*/  IABS R6, UR7 ;  /* 0x0000000700067c13 */ /* 0x000fe20008000000 */
[----:B------:R-:W-:Y:S01]  /*0320*/  ULDC.64 UR8, c[0x0][0x248] ;  /* 0x0000920000087ab9 */ /* 0x000fe20000000a00 */
[----:B------:R-:W-:Y:S01]  /*0330*/  ULDC.64 UR20, c[0x0][0x290] ;  /* 0x0000a40000147ab9 */ /* 0x000fe20000000a00 */
[----:B------:R-:W-:Y:S02]  /*0340*/  UIMAD.WIDE UR8, UR7, 0x8, UR8 ;  /* 0x00000008070878a5 */ /* 0x000fe4000f8e0208 */
[----:B------:R-:W-:Y:S02]  /*0350*/  ISETP.LE.AND P2, PT, RZ, UR7, PT ;  /* 0x00000007ff007c0c */ /* 0x000fe4000bf43270 */
[----:B------:R-:W-:Y:S01]  /*0360*/  SHF.R.S32.HI R41, RZ, 0x1f, R44 ;  /* 0x0000001fff297819 */ /* 0x000fe2000001142c */
[----:B-1----:R-:W1:Y:S01]  /*0370*/  @P1 LDC.64 R16, c[0x0][0x288] ;  /* 0x0000a200ff101b82 */ /* 0x002e620000000a00 */
[----:B------:R-:W-:-:S04]  /*0380*/  ISETP.GE.U32.AND P0, PT, R44, UR20, PT ;  /* 0x000000142c007c0c */ /* 0x000fc8000bf06070 */
[----:B------:R-:W-:-:S03]  /*0390*/  ISETP.GE.AND.EX P0, PT, R41, UR21, PT, P0 ;  /* 0x0000001529007c0c */ /* 0x000fc6000bf06300 */
[----:B------:R-:W2:Y:S01]  /*03a0*/  @P1 LDC.64 R10, c[0x0][0x230] ;  /* 0x00008c00ff0a1b82 */ /* 0x000ea20000000a00 */
[----:B------:R-:W-:Y:S02]  /*03b0*/  ISETP.GT.U32.OR P0, PT, R47, 0x17f, P0 ;  /* 0x0000017f2f00780c */ /* 0x000fe40000704470 */
[----:B0-----:R-:W-:-:S04]  /*03c0*/  IABS R5, R8 ;  /* 0x0000000800057213 */ /* 0x001fc80000000000 */
[----:B------:R-:W0:Y:S07]  /*03d0*/  I2F.RP R0, R5 ;  /* 0x0000000500007306 */ /* 0x000e2e0000209400 */
[----:B------:R-:W3:Y:S01]  /*03e0*/  @!P0 LDC.64 R12, c[0x0][0x288] ;  /* 0x0000a200ff0c8b82 */ /* 0x000ee20000000a00 */
[----:B0-----:R-:W0:Y:S02]  /*03f0*/  MUFU.RCP R0, R0 ;  /* 0x0000000000007308 */ /* 0x001e240000001000 */
[----:B0-----:R-:W-:-:S06]  /*0400*/  IADD3 R2, R0, 0xffffffe, RZ ;  /* 0x0ffffffe00027810 */ /* 0x001fcc0007ffe0ff */
[----:B------:R0:W4:Y:S02]  /*0410*/  F2I.FTZ.U32.TRUNC.NTZ R3, R2 ;  /* 0x0000000200037305 */ /* 0x000124000021f000 */
[----:B0-----:R-:W-:Y:S01]  /*0420*/  HFMA2.MMA R2, -RZ, RZ, 0, 0 ;  /* 0x00000000ff027435 */ /* 0x001fe200000001ff */
[----:B----4-:R-:W-:-:S05]  /*0430*/  IADD3 R4, RZ, -R3, RZ ;  /* 0x80000003ff047210 */ /* 0x010fca0007ffe0ff */
[----:B------:R-:W-:-:S04]  /*0440*/  IMAD R7, R4, R5, RZ ;  /* 0x0000000504077224 */ /* 0x000fc800078e02ff */
[----:B------:R-:W-:Y:S01]  /*0450*/  IMAD.HI.U32 R3, R3, R7, R2 ;  /* 0x0000000703037227 */ /* 0x000fe200078e0002 */
[----:B------:R-:W-:-:S04]  /*0460*/  LOP3.LUT R2, R8, UR7, RZ, 0x3c, !PT ;  /* 0x0000000708027c12 */ /* 0x000fc8000f8e3cff */
[----:B------:R-:W-:Y:S01]  /*0470*/  ISETP.GE.AND P4, PT, R2, RZ, PT ;  /* 0x000000ff0200720c */ /* 0x000fe20003f86270 */
[----:B------:R-:W-:Y:S01]  /*0480*/  IMAD.HI.U32 R4, R3, R6, RZ ;  /* 0x0000000603047227 */ /* 0x000fe200078e00ff */
[----:B------:R-:W-:-:S04]  /*0490*/  MOV R2, UR8 ;  /* 0x0000000800027c02 */ /* 0x000fc80008000f00 */
[----:B------:R-:W-:-:S05]  /*04a0*/  IADD3 R0, -R4, RZ, RZ ;  /* 0x000000ff04007210 */ /* 0x000fca0007ffe1ff */
[C---:B------:R-:W-:Y:S02]  /*04b0*/  IMAD R0, R5.reuse, R0, R6 ;  /* 0x0000000005007224 */ /* 0x040fe400078e0206 */
[----:B------:R-:W0:Y:S03]  /*04c0*/  @!P0 LDC.64 R6, c[0x0][0x228] ;  /* 0x00008a00ff068b82 */ /* 0x000e260000000a00 */
[----:B------:R-:W-:-:S13]  /*04d0*/  ISETP.GT.U32.AND P5, PT, R5, R0, PT ;  /* 0x000000000500720c */ /* 0x000fda0003fa4070 */
[-C--:B------:R-:W-:Y:S02]  /*04e0*/  @!P5 IADD3 R0, R0, -R5.reuse, RZ ;  /* 0x800000050000d210 */ /* 0x080fe40007ffe0ff */
[----:B------:R-:W-:Y:S02]  /*04f0*/  @!P5 IADD3 R4, R4, 0x1, RZ ;  /* 0x000000010404d810 */ /* 0x000fe40007ffe0ff */
[-C--:B------:R-:W-:Y:S02]  /*0500*/  ISETP.GT.U32.AND P6, PT, R5, R0.reuse, PT ;  /* 0x000000000500720c */ /* 0x080fe40003fc4070 */
[CC--:B------:R-:W-:Y:S02]  /*0510*/  IADD3 R3, R0.reuse, -R5.reuse, RZ ;  /* 0x8000000500037210 */ /* 0x0c0fe40007ffe0ff */
[----:B------:R-:W-:Y:S02]  /*0520*/  ISETP.GE.U32.AND P3, PT, R0, R5, PT ;  /* 0x000000050000720c */ /* 0x000fe40003f66070 */
[----:B------:R-:W-:-:S02]  /*0530*/  SEL R0, R3, R0, !P6 ;  /* 0x0000000003007207 */ /* 0x000fc40007000000 */
[----:B------:R-:W-:Y:S01]  /*0540*/  MOV R3, UR9 ;  /* 0x0000000900037c02 */ /* 0x000fe20008000f00 */
[----:B------:R-:W-:Y:S01]  /*0550*/  ULDC.64 UR8, c[0x0][0x298] ;  /* 0x0000a60000087ab9 */ /* 0x000fe20000000a00 */
[----:B------:R-:W-:Y:S02]  /*0560*/  ISETP.NE.AND P5, PT, R8, RZ, PT ;  /* 0x000000ff0800720c */ /* 0x000fe40003fa5270 */
[----:B------:R-:W-:Y:S02]  /*0570*/  LOP3.LUT R5, RZ, R8, RZ, 0x33, !PT ;  /* 0x00000008ff057212 */ /* 0x000fe400078e33ff */
[----:B------:R-:W4:Y:S01]  /*0580*/  LDG.E.64 R2, desc[UR14][R2.64] ;  /* 0x0000000e02027981 */ /* 0x000f22000c1e1b00 */
[----:B------:R-:W-:Y:S01]  /*0590*/  @!P2 IADD3 R0, -R0, RZ, RZ ;  /* 0x000000ff0000a210 */ /* 0x000fe20007ffe1ff */
[----:B------:R-:W0:Y:S01]  /*05a0*/  @!P0 LDC.64 R8, c[0x0][0x230] ;  /* 0x00008c00ff088b82 */ /* 0x000e220000000a00 */
[----:B------:R-:W-:Y:S02]  /*05b0*/  @P3 IADD3 R4, R4, 0x1, RZ ;  /* 0x0000000104043810 */ /* 0x000fe40007ffe0ff */
[----:B------:R-:W-:-:S02]  /*05c0*/  SEL R38, R5, R0, !P5 ;  /* 0x0000000005267207 */ /* 0x000fc40006800000 */
[----:B------:R-:W-:-:S03]  /*05d0*/  @!P4 IADD3 R4, -R4, RZ, RZ ;  /* 0x000000ff0404c210 */ /* 0x000fc60007ffe1ff */
[----:B------:R-:W-:Y:S01]  /*05e0*/  IMAD R15, R38, 0x18, RZ ;  /* 0x00000018260f7824 */ /* 0x000fe200078e02ff */
[----:B------:R-:W-:Y:S02]  /*05f0*/  SEL R5, R5, R4, !P5 ;  /* 0x0000000405057207 */ /* 0x000fe40006800000 */
[----:B------:R-:W-:Y:S02]  /*0600*/  SHF.R.S32.HI R4, RZ, 0x1f, R46 ;  /* 0x0000001fff047819 */ /* 0x000fe4000001142e */
[----:B------:R-:W-:Y:S02]  /*0610*/  IADD3 R50, P2, R46, R15, RZ ;  /* 0x0000000f2e327210 */ /* 0x000fe40007f5e0ff */
[----:B------:R-:W-:Y:S02]  /*0620*/  SHF.R.S32.HI R0, RZ, 0x1f, R5 ;  /* 0x0000001fff007819 */ /* 0x000fe40000011405 */
[----:B------:R-:W-:-:S03]  /*0630*/  LEA.HI.X.SX32 R51, R15, R4, 0x1, P2 ;  /* 0x000000040f337211 */ /* 0x000fc600010f0eff */
[----:B------:R-:W-:Y:S02]  /*0640*/  IMAD R0, R0, UR8, RZ ;  /* 0x0000000800007c24 */ /* 0x000fe4000f8e02ff */
[----:B------:R-:W-:-:S04]  /*0650*/  IMAD.WIDE.U32 R50, R5, UR8, R50 ;  /* 0x0000000805327c25 */ /* 0x000fc8000f8e0032 */
[----:B------:R-:W-:Y:S02]  /*0660*/  IMAD R53, R5, UR9, R0 ;  /* 0x0000000905357c24 */ /* 0x000fe4000f8e0200 */
[----:B-1----:R-:W-:Y:S01]  /*0670*/  @P1 IMAD R0, R43, R16, RZ ;  /* 0x000000102b001224 */ /* 0x002fe200078e02ff */
[-C--:B------:R-:W-:Y:S01]  /*0680*/  @P1 MOV R52, R50.reuse ;  /* 0x0000003200341202 */ /* 0x080fe20000000f00 */
[----:B------:R-:W1:Y:S01]  /*0690*/  @P1 LDC.64 R4, c[0x0][0x228] ;  /* 0x00008a00ff041b82 */ /* 0x000e620000000a00 */
[----:B------:R-:W-:Y:S01]  /*06a0*/  IADD3 R53, R51, R53, RZ ;  /* 0x0000003533357210 */ /* 0x000fe20007ffe0ff */
[----:B------:R-:W-:Y:S01]  /*06b0*/  @P1 IMAD R21, R45, R17, R0 ;  /* 0x000000112d151224 */ /* 0x000fe200078e0200 */
[----:B------:R-:W-:Y:S01]  /*06c0*/  @!P0 MOV R18, R50 ;  /* 0x0000003200128202 */ /* 0x000fe20000000f00 */
[----:B---3--:R-:W-:Y:S01]  /*06d0*/  @!P0 IMAD R0, R41, R12, RZ ;  /* 0x0000000c29008224 */ /* 0x008fe200078e02ff */
[----:B------:R-:W-:Y:S01]  /*06e0*/  @!P0 MOV R19, R53 ;  /* 0x0000003500138202 */ /* 0x000fe20000000f00 */
[----:B------:R-:W-:-:S04]  /*06f0*/  @P1 IMAD.WIDE.U32 R16, R45, R16, R52 ;  /* 0x000000102d101225 */ /* 0x000fc800078e0034 */
[C---:B------:R-:W-:Y:S02]  /*0700*/  @!P0 IMAD R23, R44.reuse, R13, R0 ;  /* 0x0000000d2c178224 */ /* 0x040fe400078e0200 */
[----:B------:R-:W-:Y:S01]  /*0710*/  @!P0 IMAD.WIDE.U32 R12, R44, R12, R18 ;  /* 0x0000000c2c0c8225 */ /* 0x000fe200078e0012 */
[----:B------:R-:W-:Y:S02]  /*0720*/  @P1 IADD3 R19, R17, R21, RZ ;  /* 0x0000001511131210 */ /* 0x000fe40007ffe0ff */
[C---:B------:R-:W-:Y:S02]  /*0730*/  @P1 SHF.L.U32 R17, R16.reuse, 0x2, RZ ;  /* 0x0000000210111819 */ /* 0x040fe400000006ff */
[----:B------:R-:W-:Y:S02]  /*0740*/  @!P0 IADD3 R13, R13, R23, RZ ;  /* 0x000000170d0d8210 */ /* 0x000fe40007ffe0ff */
[----:B------:R-:W-:Y:S02]  /*0750*/  @P1 SHF.L.U64.HI R16, R16, 0x2, R19 ;  /* 0x0000000210101819 */ /* 0x000fe40000010213 */
[----:B--2---:R-:W-:-:S02]  /*0760*/  @P1 IADD3 R18, P2, R17, R10, RZ ;  /* 0x0000000a11121210 */ /* 0x004fc40007f5e0ff */
[C---:B------:R-:W-:Y:S02]  /*0770*/  @!P0 SHF.L.U32 R21, R12.reuse, 0x2, RZ ;  /* 0x000000020c158819 */ /* 0x040fe400000006ff */
[----:B------:R-:W-:Y:S02]  /*0780*/  @!P0 SHF.L.U64.HI R0, R12, 0x2, R13 ;  /* 0x000000020c008819 */ /* 0x000fe4000001020d */
[----:B------:R-:W-:Y:S02]  /*0790*/  CS2R R12, SRZ ;  /* 0x00000000000c7805 */ /* 0x000fe4000001ff00 */
[----:B------:R-:W-:-:S05]  /*07a0*/  @P1 IADD3.X R19, R16, R11, RZ, P2, !PT ;  /* 0x0000000b10131210 */ /* 0x000fca00017fe4ff */
[----:B------:R-:W5:Y:S01]  /*07b0*/  @P1 LDG.E.64 R12, desc[UR14][R18.64] ;  /* 0x0000000e120c1981 */ /* 0x000f62000c1e1b00 */
[----:B-1----:R-:W-:Y:S02]  /*07c0*/  @P1 IADD3 R10, P3, R17, R4, RZ ;  /* 0x00000004110a1210 */ /* 0x002fe40007f7e0ff */
[C---:B0-----:R-:W-:Y:S02]  /*07d0*/  @!P0 IADD3 R20, P5, R21.reuse, R6, RZ ;  /* 0x0000000615148210 */ /* 0x041fe40007fbe0ff */
[----:B------:R-:W-:Y:S02]  /*07e0*/  @!P0 IADD3 R8, P4, R21, R8, RZ ;  /* 0x0000000815088210 */ /* 0x000fe40007f9e0ff */
[----:B------:R-:W-:Y:S02]  /*07f0*/  @P1 IADD3.X R11, R16, R5, RZ, P3, !PT ;  /* 0x00000005100b1210 */ /* 0x000fe40001ffe4ff */
[----:B------:R-:W-:Y:S02]  /*0800*/  CS2R R16, SRZ ;  /* 0x0000000000107805 */ /* 0x000fe4000001ff00 */
[----:B------:R-:W-:-:S02]  /*0810*/  @!P0 IADD3.X R21, R0, R7, RZ, P5, !PT ;  /* 0x0000000700158210 */ /* 0x000fc40002ffe4ff */
[----:B------:R-:W-:Y:S02]  /*0820*/  CS2R R6, SRZ ;  /* 0x0000000000067805 */ /* 0x000fe4000001ff00 */
[----:B------:R-:W-:-:S05]  /*0830*/  @!P0 IADD3.X R9, R0, R9, RZ, P4, !PT ;  /* 0x0000000900098210 */ /* 0x000fca00027fe4ff */
[----:B------:R0:W5:Y:S04]  /*0840*/  @!P0 LDG.E.64 R16, desc[UR14][R8.64] ;  /* 0x0000000e08108981 */ /* 0x000168000c1e1b00 */
[----:B------:R-:W5:Y:S01]  /*0850*/  @!P0 LDG.E.64 R6, desc[UR14][R20.64] ;  /* 0x0000000e14068981 */ /* 0x000f62000c1e1b00 */
[----:B------:R-:W-:Y:S01]  /*0860*/  CS2R R4, SRZ ;  /* 0x0000000000047805 */ /* 0x000fe2000001ff00 */
[----:B------:R-:W-:Y:S01]  /*0870*/  UMOV UR13, 0x3f800000 ;  /* 0x3f800000000d7882 */ /* 0x000fe20000000000 */
[----:B------:R-:W-:Y:S01]  /*0880*/  BSSY B0, `(.L_x_1346) ;  /* 0x0000019000007945 */ /* 0x000fe20003800000 */
[----:B0-----:R-:W-:-:S03]  /*0890*/  CS2R R8, SRZ ;  /* 0x0000000000087805 */ /* 0x001fc6000001ff00 */
[----:B------:R0:W5:Y:S02]  /*08a0*/  @P1 LDG.E.64 R4, desc[UR14][R10.64] ;  /* 0x0000000e0a041981 */ /* 0x000164000c1e1b00 */
[----:B0-----:R-:W-:Y:S01]  /*08b0*/  CS2R R10, SRZ ;  /* 0x00000000000a7805 */ /* 0x001fe2000001ff00 */
[----:B----4-:R-:W-:-:S05]  /*08c0*/  FFMA.FTZ R3, -R2, R2, R3 ;  /* 0x0000000202037223 */ /* 0x010fca0000010103 */
        /* <DEDUP_REMOVED lines=20> */
.L_x_1347:
[----:B------:R-:W-:Y:S05]  /*0a10*/  BSYNC B0 ;  /* 0x0000000000007941 */ /* 0x000fea0003800000 */
.L_x_1346:
[----:B------:R-:W-:Y:S01]  /*0a20*/  ISETP.NE.AND P2, PT, RZ, UR18, PT ;  /* 0x00000012ff007c0c */ /* 0x000fe2000bf45270 */
[C---:B-----5:R-:W-:Y:S01]  /*0a30*/  FADD.FTZ R39, -R2.reuse, R12 ;  /* 0x0000000c02277221 */ /* 0x060fe20000010100 */
[C---:B------:R-:W-:Y:S01]  /*0a40*/  FADD.FTZ R0, -R2.reuse, R13 ;  /* 0x0000000d02007221 */ /* 0x040fe20000010100 */
[C---:B------:R-:W-:Y:S01]  /*0a50*/  FADD.FTZ R20, -R2.reuse, R16 ;  /* 0x0000001002147221 */ /* 0x040fe20000010100 */
[----:B------:R-:W-:Y:S01]  /*0a60*/  FADD.FTZ R21, -R2, R17 ;  /* 0x0000001102157221 */ /* 0x000fe20000010100 */
[----:B------:R-:W-:Y:S01]  /*0a70*/  MOV R12, R4 ;  /* 0x00000004000c7202 */ /* 0x000fe20000000f00 */
[----:B------:R-:W-:Y:S01]  /*0a80*/  FMUL.FTZ R39, R39, UR13 ;  /* 0x0000000d27277c20 */ /* 0x000fe20008410000 */
[----:B0-----:R-:W-:Y:S01]  /*0a90*/  MOV R14, R5 ;  /* 0x00000005000e7202 */ /* 0x001fe20000000f00 */
[----:B------:R-:W-:Y:S01]  /*0aa0*/  FMUL.FTZ R2, R0, UR13 ;  /* 0x0000000d00027c20 */ /* 0x000fe20008410000 */
[----:B------:R-:W-:-:S04]  /*0ab0*/  MOV R13, R6 ;  /* 0x00000006000d7202 */ /* 0x000fc80000000f00 */
        /* <DEDUP_REMOVED lines=11> */
[----:B0-----:R-:W-:-:S04]  /*0b70*/  FADD.FTZ R18, -R16, 1 ;  /* 0x3f80000010127421 */ /* 0x001fc80000010100 */
[----:B------:R-:W-:Y:S01]  /*0b80*/  FFMA.FTZ R18, R3, R18, 1 ;  /* 0x3f80000003127423 */ /* 0x000fe20000010012 */
[----:B------:R-:W-:Y:S01]  /*0b90*/  FMUL.FTZ R3, R5, R16 ;  /* 0x0000001005037220 */ /* 0x000fe20000410000 */
[----:B-1----:R-:W-:Y:S01]  /*0ba0*/  FADD.FTZ R19, -R15, 1 ;  /* 0x3f8000000f137421 */ /* 0x002fe20000010100 */
[----:B------:R-:W-:Y:S02]  /*0bb0*/  FMUL.FTZ R17, R4, R15 ;  /* 0x0000000f04117220 */ /* 0x000fe40000410000 */
[----:B------:R-:W-:Y:S01]  /*0bc0*/  FMUL.FTZ R14, R3, R18 ;  /* 0x00000012030e7220 */ /* 0x000fe20000410000 */
[----:B------:R-:W-:-:S04]  /*0bd0*/  FFMA.FTZ R0, R0, R19, 1 ;  /* 0x3f80000000007423 */ /* 0x000fc80000010013 */
[----:B------:R-:W-:-:S07]  /*0be0*/  FMUL.FTZ R12, R17, R0 ;  /* 0x00000000110c7220 */ /* 0x000fce0000410000 */
.L_x_1348:
[----:B------:R-:W-:Y:S01]  /*0bf0*/  FMUL.FTZ R0, R12, R8 ;  /* 0x000000080c007220 */ /* 0x000fe20000410000 */
[----:B------:R-:W-:Y:S01]  /*0c00*/  MOV R15, R7 ;  /* 0x00000007000f7202 */ /* 0x000fe20000000f00 */
        /* <DEDUP_REMOVED lines=24> */
.L_x_1349:
        /* <DEDUP_REMOVED lines=13> */
[C---:B------:R-:W-:Y:S01]  /*0e60*/  ISETP.NE.AND P3, PT, R47.reuse, RZ, PT ;  /* 0x000000ff2f00720c */ /* 0x040fe20003f65270 */
[----:B------:R-:W1:Y:S01]  /*0e70*/  SHFL.DOWN PT, R17, R36, 0x1, 0x1f ;  /* 0x08201f0024117f89 */ /* 0x000e6200000e0000 */
[----:B------:R-:W-:Y:S01]  /*0e80*/  FADD.FTZ R18, RZ, R14 ;  /* 0x0000000eff127221 */ /* 0x000fe20000010000 */
[----:B------:R-:W-:Y:S01]  /*0e90*/  BSSY B0, `(.L_x_1350) ;  /* 0x0000043000007945 */ /* 0x000fe20003800000 */
[----:B------:R-:W-:Y:S01]  /*0ea0*/  ISETP.GT.U32.AND P4, PT, R47, 0xb, PT ;  /* 0x0000000b2f00780c */ /* 0x000fe20003f84070 */
        /* <DEDUP_REMOVED lines=25> */
[----:B-1----:R-:W-:Y:S01]  /*1040*/  @!P0 FADD.FTZ R37, R37, R16 ;  /* 0x0000001025258221 */ /* 0x002fe20000010000 */
[----:B------:R-:W-:Y:S01]  /*1050*/  ISETP.NE.AND P0, PT, R42, RZ, PT ;  /* 0x000000ff2a00720c */ /* 0x000fe20003f05270 */
[----:B------:R-:W-:Y:S01]  /*1060*/  FADD.FTZ R16, RZ, R12 ;  /* 0x0000000cff107221 */ /* 0x000fe20000010000 */
[----:B------:R-:W-:-:S03]  /*1070*/  FFMA.FTZ R12, R3, R13, R20 ;  /* 0x0000000d030c7223 */ /* 0x000fc60000010014 */
[----:B------:R-:W-:Y:S01]  /*1080*/  FADD.FTZ R14, R16, R13 ;  /* 0x0000000d100e7221 */ /* 0x000fe20000010000 */
[----:B------:R-:W-:Y:S01]  /*1090*/  FFMA.FTZ R13, R0, R15, R17 ;  /* 0x0000000f000d7223 */ /* 0x000fe20000010011 */
[----:B------:R-:W-:-:S05]  /*10a0*/  FADD.FTZ R15, R18, R15 ;  /* 0x0000000f120f7221 */ /* 0x000fca0000010000 */
[----:B------:R0:W-:Y:S04]  /*10b0*/  STS.128 [R48], R12 ;  /* 0x0000000c30007388 */ /* 0x0001e80000000c00 */
        /* <DEDUP_REMOVED lines=10> */
[----:B0-----:R-:W-:-:S03]  /*1160*/  FADD.FTZ R36, R37, R33 ;  /* 0x0000002125247221 */ /* 0x001fc60000010000 */
[----:B--2---:R-:W-:Y:S01]  /*1170*/  FADD.FTZ R37, R35, R16 ;  /* 0x0000001023257221 */ /* 0x004fe20000010000 */
[----:B------:R-:W-:Y:S01]  /*1180*/  FADD.FTZ R36, R36, R17 ;  /* 0x0000001124247221 */ /* 0x000fe20000010000 */
[----:B------:R-:W0:Y:S02]  /*1190*/  LDS.128 R32, [UR8+0x60] ;  /* 0x00006008ff207984 */ /* 0x000e240008000c00 */
        /* <DEDUP_REMOVED lines=18> */
.L_x_1351:
[----:B------:R-:W-:Y:S05]  /*12c0*/  BSYNC B0 ;  /* 0x0000000000007941 */ /* 0x000fea0003800000 */
.L_x_1350:
        /* <DEDUP_REMOVED lines=13> */
[----:B------:R-:W-:Y:S01]  /*13a0*/  FADD.FTZ R18, R12, R21 ;  /* 0x000000150c127221 */ /* 0x000fe20000010000 */
[----:B------:R-:W-:Y:S01]  /*13b0*/  FADD.FTZ R17, R17, R22 ;  /* 0x0000001611117221 */ /* 0x000fe20000010000 */
[----:B------:R-:W0:Y:S01]  /*13c0*/  LDS.128 R12, [R48+0x480] ;  /* 0x00048000300c7984 */ /* 0x000e220000000c00 */
[----:B------:R-:W-:Y:S01]  /*13d0*/  FADD.FTZ R16, R16, R23 ;  /* 0x0000001710107221 */ /* 0x000fe20000010000 */
[----:B---3--:R-:W-:Y:S01]  /*13e0*/  FADD.FTZ R49, R49, R24 ;  /* 0x0000001831317221 */ /* 0x008fe20000010000 */
[----:B------:R-:W-:Y:S01]  /*13f0*/  FADD.FTZ R18, R18, R25 ;  /* 0x0000001912127221 */ /* 0x000fe20000010000 */
[----:B------:R-:W1:Y:S01]  /*1400*/  LDS.128 R20, [R48+0x540] ;  /* 0x0005400030147984 */ /* 0x000e620000000c00 */
[----:B------:R-:W-:Y:S01]  /*1410*/  FADD.FTZ R25, R17, R26 ;  /* 0x0000001a11197221 */ /* 0x000fe20000010000 */
[----:B------:R-:W-:Y:S01]  /*1420*/  FADD.FTZ R24, R16, R27 ;  /* 0x0000001b10187221 */ /* 0x000fe20000010000 */
[----:B----4-:R-:W-:Y:S01]  /*1430*/  FADD.FTZ R49, R49, R28 ;  /* 0x0000001c31317221 */ /* 0x010fe20000010000 */
[----:B------:R-:W-:Y:S01]  /*1440*/  FADD.FTZ R28, R18, R29 ;  /* 0x0000001d121c7221 */ /* 0x000fe20000010000 */
[----:B------:R-:W-:Y:S01]  /*1450*/  FADD.FTZ R29, R25, R30 ;  /* 0x0000001e191d7221 */ /* 0x000fe20000010000 */
[----:B------:R-:W2:Y:S01]  /*1460*/  LDS.128 R16, [R48+0x600] ;  /* 0x0006000030107984 */ /* 0x000ea20000000c00 */
[----:B------:R-:W-:Y:S01]  /*1470*/  FADD.FTZ R30, R24, R31 ;  /* 0x0000001f181e7221 */ /* 0x000fe20000010000 */
[----:B-----5:R-:W-:Y:S01]  /*1480*/  FADD.FTZ R31, R49, R32 ;  /* 0x00000020311f7221 */ /* 0x020fe20000010000 */
[----:B------:R-:W-:Y:S01]  /*1490*/  FADD.FTZ R32, R28, R33 ;  /* 0x000000211c207221 */ /* 0x000fe20000010000 */
[----:B------:R-:W-:Y:S01]  /*14a0*/  FADD.FTZ R33, R29, R34 ;  /* 0x000000221d217221 */ /* 0x000fe20000010000 */
[----:B------:R-:W3:Y:S01]  /*14b0*/  LDS.128 R24, [R48+0x6c0] ;  /* 0x0006c00030187984 */ /* 0x000ee20000000c00 */
[----:B------:R-:W-:Y:S01]  /*14c0*/  FADD.FTZ R34, R30, R35 ;  /* 0x000000231e227221 */ /* 0x000fe20000010000 */
[----:B0-----:R-:W-:Y:S01]  /*14d0*/  FADD.FTZ R35, R31, R12 ;  /* 0x0000000c1f237221 */ /* 0x001fe20000010000 */
[----:B------:R-:W-:Y:S01]  /*14e0*/  FADD.FTZ R32, R32, R13 ;  /* 0x0000000d20207221 */ /* 0x000fe20000010000 */
[----:B------:R-:W0:Y:S01]  /*14f0*/  LDS.128 R28, [R48+0x780] ;  /* 0x00078000301c7984 */ /* 0x000e220000000c00 */
[----:B------:R-:W-:Y:S01]  /*1500*/  FADD.FTZ R33, R33, R14 ;  /* 0x0000000e21217221 */ /* 0x000fe20000010000 */
[----:B------:R-:W-:Y:S01]  /*1510*/  FADD.FTZ R34, R34, R15 ;  /* 0x0000000f22227221 */ /* 0x000fe20000010000 */
[----:B-1----:R-:W-:Y:S01]  /*1520*/  FADD.FTZ R35, R35, R20 ;  /* 0x0000001423237221 */ /* 0x002fe20000010000 */
[----:B------:R-:W-:Y:S01]  /*1530*/  FADD.FTZ R32, R32, R21 ;  /* 0x0000001520207221 */ /* 0x000fe20000010000 */
[----:B------:R-:W-:Y:S01]  /*1540*/  FADD.FTZ R33, R33, R22 ;  /* 0x0000001621217221 */ /* 0x000fe20000010000 */
[----:B------:R-:W-:Y:S01]  /*1550*/  FADD.FTZ R34, R34, R23 ;  /* 0x0000001722227221 */ /* 0x000fe20000010000 */
        /* <DEDUP_REMOVED lines=8> */
[----:B------:R-:W2:Y:S01]  /*15e0*/  LDS.128 R16, [R48+0x9c0] ;  /* 0x0009c00030107984 */ /* 0x000ea20000000c00 */
[----:B------:R-:W-:Y:S01]  /*15f0*/  FADD.FTZ R33, R33, R26 ;  /* 0x0000001a21217221 */ /* 0x000fe20000010000 */
[----:B------:R-:W-:-:S02]  /*1600*/  FADD.FTZ R34, R34, R27 ;  /* 0x0000001b22227221 */ /* 0x000fc40000010000 */
[----:B------:R-:W3:Y:S01]  /*1610*/  LDS.128 R24, [R48+0xa80] ;  /* 0x000a800030187984 */ /* 0x000ee20000000c00 */
        /* <DEDUP_REMOVED lines=20> */
[----:B------:R-:W-:Y:S01]  /*1760*/  FADD.FTZ R32, R32, R25 ;  /* 0x0000001920207221 */ /* 0x000fe20000010000 */
[----:B------:R-:W-:Y:S01]  /*1770*/  FADD.FTZ R33, R33, R26 ;  /* 0x0000001a21217221 */ /* 0x000fe20000010000 */
[----:B------:R-:W3:Y:S01]  /*1780*/  LDS.128 R16, [R48+0xd80] ;  /* 0x000d800030107984 */ /* 0x000ee20000000c00 */
[----:B------:R-:W-:-:S03]  /*1790*/  FADD.FTZ R34, R34, R27 ;  /* 0x0000001b22227221 */ /* 0x000fc60000010000 */
[----:B------:R-:W4:Y:S01]  /*17a0*/  LDS.128 R24, [R48+0xe40] ;  /* 0x000e400030187984 */ /* 0x000f220000000c00 */
[----:B0-----:R-:W-:Y:S01]  /*17b0*/  FADD.FTZ R32, R32, R29 ;  /* 0x0000001d20207221 */ /* 0x001fe20000010000 */
[----:B------:R-:W-:Y:S01]  /*17c0*/  FADD.FTZ R29, R33, R30 ;  /* 0x0000001e211d7221 */ /* 0x000fe20000010000 */
[----:B------:R-:W-:Y:S01]  /*17d0*/  FADD.FTZ R35, R35, R28 ;  /* 0x0000001c23237221 */ /* 0x000fe20000010000 */
[----:B------:R-:W-:Y:S01]  /*17e0*/  FADD.FTZ R34, R34, R31 ;  /* 0x0000001f22227221 */ /* 0x000fe20000010000 */
[----:B-1----:R-:W-:Y:S02]  /*17f0*/  FADD.FTZ R32, R32, R21 ;  /* 0x0000001520207221 */ /* 0x002fe40000010000 */
[----:B------:R-:W-:Y:S01]  /*1800*/  FADD.FTZ R33, R35, R20 ;  /* 0x0000001423217221 */ /* 0x000fe20000010000 */
[----:B------:R-:W-:Y:S01]  /*1810*/  FADD.FTZ R21, R29, R22 ;  /* 0x000000161d157221 */ /* 0x000fe20000010000 */
[----:B------:R-:W-:Y:S01]  /*1820*/  FADD.FTZ R34, R34, R23 ;  /* 0x0000001722227221 */ /* 0x000fe20000010000 */
[----:B------:R-:W0:Y:S01]  /*1830*/  LDS.128 R28, [R48+0xf00] ;  /* 0x000f0000301c7984 */ /* 0x000e220000000c00 */
[----:B--2---:R-:W-:Y:S01]  /*1840*/  FADD.FTZ R35, R33, R12 ;  /* 0x0000000c21237221 */ /* 0x004fe20000010000 */
[----:B------:R-:W-:Y:S01]  /*1850*/  FADD.FTZ R33, R21, R14 ;  /* 0x0000000e15217221 */ /* 0x000fe20000010000 */
[----:B------:R-:W-:Y:S01]  /*1860*/  FADD.FTZ R32, R32, R13 ;  /* 0x0000000d20207221 */ /* 0x000fe20000010000 */
[----:B------:R-:W1:Y:S01]  /*1870*/  LDS.128 R20, [R48+0xfc0] ;  /* 0x000fc00030147984 */ /* 0x000e620000000c00 */
[----:B------:R-:W-:-:S02]  /*1880*/  FADD.FTZ R34, R34, R15 ;  /* 0x0000000f22227221 */ /* 0x000fc40000010000 */
[----:B---3--:R-:W-:Y:S01]  /*1890*/  FADD.FTZ R32, R32, R17 ;  /* 0x0000001120207221 */ /* 0x008fe20000010000 */
[----:B------:R-:W-:Y:S01]  /*18a0*/  FADD.FTZ R35, R35, R16 ;  /* 0x0000001023237221 */ /* 0x000fe20000010000 */
[----:B------:R-:W-:Y:S01]  /*18b0*/  FADD.FTZ R33, R33, R18 ;  /* 0x0000001221217221 */ /* 0x000fe20000010000 */
[----:B------:R-:W2:Y:S01]  /*18c0*/  LDS.128 R12, [R48+0x1080] ;  /* 0x00108000300c7984 */ /* 0x000ea20000000c00 */
[----:B----4-:R-:W-:Y:S01]  /*18d0*/  FADD.FTZ R32, R32, R25 ;  /* 0x0000001920207221 */ /* 0x010fe20000010000 */
[----:B------:R-:W-:Y:S01]  /*18e0*/  FADD.FTZ R35, R35, R24 ;  /* 0x0000001823237221 */ /* 0x000fe20000010000 */
[----:B------:R-:W-:Y:S01]  /*18f0*/  FADD.FTZ R25, R33, R26 ;  /* 0x0000001a21197221 */ /* 0x000fe20000010000 */
[----:B------:R-:W-:Y:S02]  /*1900*/  FADD.FTZ R34, R34, R19 ;  /* 0x0000001322227221 */ /* 0x000fe40000010000 */
[----:B------:R-:W3:Y:S02]  /*1910*/  LDS.128 R16, [R48+0x1140] ;  /* 0x0011400030107984 */ /* 0x000ee40000000c00 */
        /* <DEDUP_REMOVED lines=9> */
[----:B------:R-:W1:Y:S01]  /*19b0*/  LDS.128 R28, [R48+0x12c0] ;  /* 0x0012c000301c7984 */ /* 0x000e620000000c00 */
[----:B------:R-:W-:Y:S01]  /*19c0*/  FADD.FTZ R34, R34, R23 ;  /* 0x0000001722227221 */ /* 0x000fe20000010000 */
[----:B--2---:R-:W-:-:S02]  /*19d0*/  FADD.FTZ R35, R35, R12 ;  /* 0x0000000c23237221 */ /* 0x004fc40000010000 */
[----:B------:R-:W2:Y:S01]  /*19e0*/  LDS.128 R20, [R48+0x1380] ;  /* 0x0013800030147984 */ /* 0x000ea20000000c00 */
[----:B------:R-:W-:Y:S01]  /*19f0*/  FADD.FTZ R32, R32, R13 ;  /* 0x0000000d20207221 */ /* 0x000fe20000010000 */
[----:B------:R-:W-:Y:S01]  /*1a00*/  FADD.FTZ R33, R33, R14 ;  /* 0x0000000e21217221 */ /* 0x000fe20000010000 */
[----:B------:R-:W-:Y:S01]  /*1a10*/  FADD.FTZ R34, R34, R15 ;  /* 0x0000000f22227221 */ /* 0x000fe20000010000 */
[----:B---3--:R-:W-:Y:S01]  /*1a20*/  FADD.FTZ R35, R35, R16 ;  /* 0x0000001023237221 */ /* 0x008fe20000010000 */
[----:B------:R-:W-:Y:S01]  /*1a30*/  FADD.FTZ R32, R32, R17 ;  /* 0x0000001120207221 */ /* 0x000fe20000010000 */
[----:B------:R-:W-:Y:S01]  /*1a40*/  FADD.FTZ R33, R33, R18 ;  /* 0x0000001221217221 */ /* 0x000fe20000010000 */
[----:B------:R-:W-:Y:S01]  /*1a50*/  FADD.FTZ R34, R34, R19 ;  /* 0x0000001322227221 */ /* 0x000fe20000010000 */
[----:B------:R-:W3:Y:S04]  /*1a60*/  LDS.128 R12, [R48+0x1440] ;  /* 0x00144000300c7984 */ /* 0x000ee80000000c00 */
        /* <DEDUP_REMOVED lines=9> */
[----:B------:R-:W0:Y:S01]  /*1b00*/  LDS.128 R24, [R48+0x15c0] ;  /* 0x0015c00030187984 */ /* 0x000e220000000c00 */
[----:B--2---:R-:W-:Y:S01]  /*1b10*/  FADD.FTZ R33, R35, R20 ;  /* 0x0000001423217221 */ /* 0x004fe20000010000 */
[----:B------:R-:W-:Y:S01]  /*1b20*/  FADD.FTZ R32, R32, R21 ;  /* 0x0000001520207221 */ /* 0x000fe20000010000 */
[----:B------:R-:W-:Y:S01]  /*1b30*/  FADD.FTZ R35, R29, R22 ;  /* 0x000000161d237221 */ /* 0x000fe20000010000 */
[----:B------:R-:W-:Y:S01]  /*1b40*/  FADD.FTZ R34, R34, R23 ;  /* 0x0000001722227221 */ /* 0x000fe20000010000 */
[----:B------:R-:W-:Y:S04]  /*1b50*/  LDS.128 R28, [R48+0x1740] ;  /* 0x00174000301c7984 */ /* 0x000fe80000000c00 */
[----:B------:R-:W1:Y:S01]  /*1b60*/  LDS.128 R20, [R48+0x1680] ;  /* 0x0016800030147984 */ /* 0x000e620000000c00 */
        /* <DEDUP_REMOVED lines=19> */
[----:B------:R-:W-:-:S07]  /*1ca0*/  FADD.FTZ R15, R34, R31 ;  /* 0x0000001f220f7221 */ /* 0x000fce0000010000 */
.L_x_1353:
[----:B------:R-:W-:Y:S05]  /*1cb0*/  BSYNC B0 ;  /* 0x0000000000007941 */ /* 0x000fea0003800000 */
.L_x_1352:
        /* <DEDUP_REMOVED lines=20> */
.L_x_1355:
[----:B------:R-:W-:Y:S05]  /*1e00*/  BSYNC B0 ;  /* 0x0000000000007941 */ /* 0x000fea0003800000 */
.L_x_1354:
[----:B------:R-:W-:Y:S05]  /*1e10*/  @!P0 BRA `(.L_x_1356) ;  /* 0x0000001000908947 */ /* 0x000fea0003800000 */
[----:B0-2---:R-:W0:Y:S01]  /*1e20*/  LDC R13, c[0x0][0x10] ;  /* 0x00000400ff0d7b82 */ /* 0x005e220000000800 */
[----:B------:R-:W1:Y:S01]  /*1e30*/  S2R R12, SR_CTAID.Y ;  /* 0x00000000000c7919 */ /* 0x000e620000002600 */
[----:B------:R-:W-:-:S06]  /*1e40*/  ULOP3.LUT UR8, UR4, 0x1, URZ, 0xc0, !UPT ;  /* 0x0000000104087892 */ /* 0x000fcc000f8ec03f */
[----:B------:R-:W2:Y:S08]  /*1e50*/  LDC.64 R14, c[0x0][0x258] ;  /* 0x00009600ff0e7b82 */ /* 0x000eb00000000a00 */
[----:B------:R-:W3:Y:S01]  /*1e60*/  LDC.64 R26, c[0x0][0x260] ;  /* 0x00009800ff1a7b82 */ /* 0x000ee20000000a00 */
[----:B0-----:R-:W-:-:S04]  /*1e70*/  IMAD R17, R13, UR8, RZ ;  /* 0x000000080d117c24 */ /* 0x001fc8000f8e02ff */
[C---:B------:R-:W-:Y:S01]  /*1e80*/  IMAD R18, R17.reuse, R16, RZ ;  /* 0x0000001011127224 */ /* 0x040fe200078e02ff */
[----:B-1----:R-:W-:-:S04]  /*1e90*/  IADD3 R17, R17, R12, RZ ;  /* 0x0000000c11117210 */ /* 0x002fc80007ffe0ff */
[----:B------:R-:W-:Y:S01]  /*1ea0*/  SHF.L.U32 R19, R18, 0x1, RZ ;  /* 0x0000000112137819 */ /* 0x000fe200000006ff */
[----:B--2---:R-:W-:-:S04]  /*1eb0*/  IMAD.WIDE.U32 R14, R17, 0x4, R14 ;  /* 0x00000004110e7825 */ /* 0x004fc800078e000e */
        /* <DEDUP_REMOVED lines=23> */
.L_x_1358:
[----:B------:R-:W2:Y:S04]  /*2030*/  LDG.E.STRONG.GPU R17, desc[UR14][R14.64] ;  /* 0x0000000e0e117981 */ /* 0x000ea8000c1ef900 */
[----:B--2---:R-:W-:Y:S01]  /*2040*/  CCTL.IVALL ;  /* 0x00000000ff00798f */ /* 0x004fe20002000000 */
[----:B------:R-:W-:Y:S05]  /*2050*/  YIELD ;  /* 0x0000000000007946 */ /* 0x000fea0003800000 */
[----:B------:R-:W-:-:S13]  /*2060*/  ISETP.NE.AND P0, PT, R17, R20, PT ;  /* 0x000000141100720c */ /* 0x000fda0003f05270 */
[----:B------:R-:W-:Y:S05]  /*2070*/  @P0 BRA `(.L_x_1358) ;  /* 0xfffffffc00ec0947 */ /* 0x000fea000383ffff */
.L_x_1357:
        /* <DEDUP_REMOVED lines=17> */
.L_x_1362:
[----:B------:R-:W-:-:S13]  /*2190*/  ISETP.EQ.OR P6, PT, R24, UR16, P3 ;  /* 0x0000001018007c0c */ /* 0x000fda0009fc2670 */
[----:B------:R-:W-:-:S04]  /*21a0*/  @!P6 IMAD R15, R13, R24, R12 ;  /* 0x000000180d0fe224 */ /* 0x000fc800078e020c */
[----:B------:R-:W-:-:S06]  /*21b0*/  @!P6 IMAD.WIDE.U32 R14, R15, 0x8, R26 ;  /* 0x000000080f0ee825 */ /* 0x000fcc00078e001a */
[----:B------:R-:W2:Y:S01]  /*21c0*/  @!P6 LDG.E.64 R14, desc[UR14][R14.64] ;  /* 0x0000000e0e0ee981 */ /* 0x000ea2000c1e1b00 */
[C---:B------:R-:W-:Y:S02]  /*21d0*/  IADD3 R19, R24.reuse, 0x1, RZ ;  /* 0x0000000118137810 */ /* 0x040fe40007ffe0ff */
[C---:B------:R-:W-:Y:S02]  /*21e0*/  IADD3 R21, R24.reuse, 0x2, RZ ;  /* 0x0000000218157810 */ /* 0x040fe40007ffe0ff */
        /* <DEDUP_REMOVED lines=109> */
.L_x_1361:
[----:B------:R-:W-:-:S13]  /*28c0*/  ISETP.GT.AND P4, PT, R17, 0x4, PT ;  /* 0x000000041100780c */ /* 0x000fda0003f84270 */
[----:B------:R-:W-:Y:S05]  /*28d0*/  @!P4 BRA `(.L_x_1363) ;  /* 0x0000000000ecc947 */ /* 0x000fea0003800000 */
[C---:B------:R-:W-:Y:S02]  /*28e0*/  IADD3 R19, R24.reuse, 0x1, RZ ;  /* 0x0000000118137810 */ /* 0x040fe40007ffe0ff */
[C---:B------:R-:W-:Y:S02]  /*28f0*/  ISETP.EQ.OR P0, PT, R24.reuse, UR16, P3 ;  /* 0x0000001018007c0c */ /* 0x040fe40009f02670 */
        /* <DEDUP_REMOVED lines=57> */
.L_x_1363:
[----:B------:R-:W-:-:S13]  /*2c90*/  ISETP.NE.OR P0, PT, R17, RZ, P0 ;  /* 0x000000ff1100720c */ /* 0x000fda0000705670 */
[----:B------:R-:W-:Y:S05]  /*2ca0*/  @!P0 BRA `(.L_x_1359) ;  /* 0x00000000007c8947 */ /* 0x000fea0003800000 */
.L_x_1360:
[C---:B------:R-:W-:Y:S02]  /*2cb0*/  ISETP.EQ.OR P5, PT, R24.reuse, UR16, P3 ;  /* 0x0000001018007c0c */ /* 0x040fe40009fa2670 */
[C---:B------:R-:W-:Y:S02]  /*2cc0*/  IADD3 R19, R24.reuse, 0x1, RZ ;  /* 0x0000000118137810 */ /* 0x040fe40007ffe0ff */
[C---:B------:R-:W-:Y:S02]  /*2cd0*/  IADD3 R21, R24.reuse, 0x2, RZ ;  /* 0x0000000218157810 */ /* 0x040fe40007ffe0ff */
        /* <DEDUP_REMOVED lines=28> */
.L_x_1359:
        /* <DEDUP_REMOVED lines=11> */
.L_x_1365:
[----:B------:R-:W-:Y:S05]  /*2f50*/  BSYNC B0 ;  /* 0x0000000000007941 */ /* 0x000fea0003800000 */
.L_x_1364:
        /* <DEDUP_REMOVED lines=16> */
.L_x_1356:
[----:B------:R-:W1:Y:S01]  /*3060*/  S2UR UR9, SR_CgaCtaId ;  /* 0x00000000000979c3 */ /* 0x000e620000008800 */
[----:B------:R-:W-:Y:S02]  /*3070*/  UMOV UR8, 0x400 ;  /* 0x0000040000087882 */ /* 0x000fe40000000000 */
[----:B-1----:R-:W-:-:S09]  /*3080*/  ULEA UR8, UR9, UR8, 0x18 ;  /* 0x0000000809087291 */ /* 0x002fd2000f8ec03f */
[----:B------:R-:W-:Y:S01]  /*3090*/  @!P3 STS.64 [UR8+0x78], R36 ;  /* 0x00007824ff00b988 */ /* 0x000fe20008000a08 */
[----:B------:R-:W-:Y:S06]  /*30a0*/  BAR.SYNC.DEFER_BLOCKING 0x0 ;  /* 0x0000000000007b1d */ /* 0x000fec0000010000 */
[----:B0-2---:R-:W0:Y:S01]  /*30b0*/  LDS.64 R12, [UR8+0x78] ;  /* 0x00007808ff0c7984 */ /* 0x005e220008000a00 */
        /* <DEDUP_REMOVED lines=22> */
.L_x_1366:
[----:B------:R-:W-:Y:S04]  /*3220*/  BSSY B0, `(.L_x_1367) ;  /* 0x0000013000007945 */ /* 0x000fe80003800000 */
[----:B------:R-:W-:Y:S05]  /*3230*/  @!P1 BRA `(.L_x_1368) ;  /* 0x0000000000449947 */ /* 0x000fea0003800000 */
[----:B------:R-:W-:Y:S01]  /*3240*/  ULDC.64 UR8, c[0x0][0x288] ;  /* 0x0000a20000087ab9 */ /* 0x000fe20000000a00 */
[----:B------:R-:W-:Y:S01]  /*3250*/  MOV R14, R50 ;  /* 0x00000032000e7202 */ /* 0x000fe20000000f00 */
[----:B------:R-:W-:Y:S01]  /*3260*/  IMAD R16, R43, UR8, RZ ;  /* 0x000000082b107c24 */ /* 0x000fe2000f8e02ff */
[----:B------:R-:W-:Y:S01]  /*3270*/  MOV R15, R53 ;  /* 0x00000035000f7202 */ /* 0x000fe20000000f00 */
[-CC-:B------:R-:W-:Y:S01]  /*3280*/  FFMA.FTZ R39, R39, R12.reuse, R13.reuse ;  /* 0x0000000c27277223 */ /* 0x180fe2000001000d */
[----:B------:R-:W-:Y:S01]  /*3290*/  FFMA.FTZ R2, R2, R12, R13 ;  /* 0x0000000c02027223 */ /* 0x000fe2000001000d */
[C---:B------:R-:W-:Y:S02]  /*32a0*/  IMAD R17, R45.reuse, UR9, R16 ;  /* 0x000000092d117c24 */ /* 0x040fe4000f8e0210 */
[----:B------:R-:W-:Y:S01]  /*32b0*/  IMAD.WIDE.U32 R14, R45, UR8, R14 ;  /* 0x000000082d0e7c25 */ /* 0x000fe2000f8e000e */
[----:B------:R-:W-:-:S03]  /*32c0*/  ULDC.64 UR8, c[0x0][0x210] ;  /* 0x0000840000087ab9 */ /* 0x000fc60000000a00 */
[----:B------:R-:W-:Y:S01]  /*32d0*/  FFMA.FTZ R39, R8, R4, -R39 ;  /* 0x0000000408277223 */ /* 0x000fe20000010827 */
[----:B------:R-:W-:Y:S01]  /*32e0*/  FFMA.FTZ R2, R9, R5, -R2 ;  /* 0x0000000509027223 */ /* 0x000fe20000010802 */
[----:B------:R-:W-:Y:S02]  /*32f0*/  LEA R4, P0, R14, UR8, 0x2 ;  /* 0x000000080e047c11 */ /* 0x000fe4000f8010ff */
[----:B------:R-:W-:Y:S01]  /*3300*/  FMUL.FTZ R16, R39, UR13 ;  /* 0x0000000d27107c20 */ /* 0x000fe20008410000 */
[----:B------:R-:W-:-:S04]  /*3310*/  IADD3 R17, R15, R17, RZ ;  /* 0x000000110f117210 */ /* 0x000fc80007ffe0ff */
[----:B------:R-:W-:Y:S01]  /*3320*/  LEA.HI.X R5, R14, UR9, R17, 0x2, P0 ;  /* 0x000000090e057c11 */ /* 0x000fe200080f1411 */
[----:B------:R-:W-:-:S05]  /*3330*/  FMUL.FTZ R17, R2, UR13 ;  /* 0x0000000d02117c20 */ /* 0x000fca0008410000 */
[----:B------:R0:W-:Y:S02]  /*3340*/  STG.E.64 desc[UR14][R4.64], R16 ;  /* 0x0000001004007986 */ /* 0x0001e4000c101b0e */
.L_x_1368:
[----:B------:R-:W-:Y:S05]  /*3350*/  BSYNC B0 ;  /* 0x0000000000007941 */ /* 0x000fea0003800000 */
.L_x_1367:
        /* <DEDUP_REMOVED lines=19> */
.L_x_1369:
[----:B------:R-:W-:Y:S01]  /*3490*/  ULDC.64 UR8, c[0x0][0x290] ;  /* 0x0000a40000087ab9 */ /* 0x000fe20000000a00 */
[----:B------:R-:W-:Y:S01]  /*34a0*/  BSSY B0, `(.L_x_1370) ;  /* 0x0000015000007945 */ /* 0x000fe20003800000 */
[----:B------:R-:W-:-:S04]  /*34b0*/  ISETP.GE.U32.AND P0, PT, R44, UR8, PT ;  /* 0x000000082c007c0c */ /* 0x000fc8000bf06070 */
[----:B------:R-:W-:-:S04]  /*34c0*/  ISETP.GE.AND.EX P0, PT, R41, UR9, PT, P0 ;  /* 0x0000000929007c0c */ /* 0x000fc8000bf06300 */
[----:B------:R-:W-:-:S13]  /*34d0*/  ISETP.GT.U32.OR P0, PT, R47, 0x17f, P0 ;  /* 0x0000017f2f00780c */ /* 0x000fda0000704470 */
[----:B------:R-:W-:Y:S05]  /*34e0*/  @P0 BRA `(.L_x_1371) ;  /* 0x0000000000400947 */ /* 0x000fea0003800000 */
[----:B------:R-:W-:Y:S01]  /*34f0*/  ULDC.64 UR8, c[0x0][0x288] ;  /* 0x0000a20000087ab9 */ /* 0x000fe20000000a00 */
[----:B------:R-:W-:Y:S01]  /*3500*/  MOV R51, R53 ;  /* 0x0000003500337202 */ /* 0x000fe20000000f00 */
[----:B------:R-:W-:Y:S02]  /*3510*/  IMAD R41, R41, UR8, RZ ;  /* 0x0000000829297c24 */ /* 0x000fe4000f8e02ff */
[-CC-:B------:R-:W-:Y:S01]  /*3520*/  FFMA.FTZ R3, R3, R12.reuse, R13.reuse ;  /* 0x0000000c03037223 */ /* 0x180fe2000001000d */
[----:B------:R-:W-:Y:S01]  /*3530*/  FFMA.FTZ R0, R0, R12, R13 ;  /* 0x0000000c00007223 */ /* 0x000fe2000001000d */
[----:B------:R-:W-:-:S04]  /*3540*/  IMAD.WIDE.U32 R50, R44, UR8, R50 ;  /* 0x000000082c327c25 */ /* 0x000fc8000f8e0032 */
[----:B------:R-:W-:Y:S01]  /*3550*/  FFMA.FTZ R3, R8, R6, -R3 ;  /* 0x0000000608037223 */ /* 0x000fe20000010803 */
[----:B------:R-:W-:Y:S01]  /*3560*/  FFMA.FTZ R0, R9, R7, -R0 ;  /* 0x0000000709007223 */ /* 0x000fe20000010800 */
[----:B------:R-:W-:Y:S01]  /*3570*/  IMAD R41, R44, UR9, R41 ;  /* 0x000000092c297c24 */ /* 0x000fe2000f8e0229 */
[----:B------:R-:W-:Y:S01]  /*3580*/  ULDC.64 UR8, c[0x0][0x210] ;  /* 0x0000840000087ab9 */ /* 0x000fe20000000a00 */
[----:B0-----:R-:W-:Y:S01]  /*3590*/  FMUL.FTZ R4, R3, UR13 ;  /* 0x0000000d03047c20 */ /* 0x001fe20008410000 */
[----:B------:R-:W-:Y:S01]  /*35a0*/  LEA R2, P0, R50, UR8, 0x2 ;  /* 0x0000000832027c11 */ /* 0x000fe2000f8010ff */
[----:B------:R-:W-:Y:S01]  /*35b0*/  FMUL.FTZ R5, R0, UR13 ;  /* 0x0000000d00057c20 */ /* 0x000fe20008410000 */
[----:B------:R-:W-:-:S04]  /*35c0*/  IADD3 R41, R51, R41, RZ ;  /* 0x0000002933297210 */ /* 0x000fc80007ffe0ff */
[----:B------:R-:W-:-:S05]  /*35d0*/  LEA.HI.X R3, R50, UR9, R41, 0x2, P0 ;  /* 0x0000000932037c11 */ /* 0x000fca00080f1429 */
[----:B------:R1:W-:Y:S02]  /*35e0*/  STG.E.64 desc[UR14][R2.64], R4 ;  /* 0x0000000402007986 */ /* 0x0003e4000c101b0e */
.L_x_1371:
[----:B------:R-:W-:Y:S05]  /*35f0*/  BSYNC B0 ;  /* 0x0000000000007941 */ /* 0x000fea0003800000 */
.L_x_1370:
[----:B------:R-:W-:Y:S01]  /*3600*/  ULDC UR8, c[0x0][0x10] ;  /* 0x0000040000087ab9 */ /* 0x000fe20000000800 */
[----:B------:R-:W-:Y:S02]  /*3610*/  UIADD3 UR4, UR4, 0x1, URZ ;  /* 0x0000000104047890 */ /* 0x000fe4000fffe03f */
[----:B------:R-:W-:-:S04]  /*3620*/  UIADD3 UR7, UR8, UR7, URZ ;  /* 0x0000000708077290 */ /* 0x000fc8000fffe03f */
[----:B------:R-:W-:-:S06]  /*3630*/  UISETP.GE.AND UP0, UPT, UR7, UR5, UPT ;  /* 0x000000050700728c */ /* 0x000fcc000bf06270 */
[----:B------:R-:W-:-:S13]  /*3640*/  PLOP3.LUT P0, PT, PT, PT, UP0, 0x80, 0x0 ;  /* 0x000000000000781c */ /* 0x000fda0003f0f008 */
[----:B------:R-:W-:Y:S05]  /*3650*/  @!P0 BRA `(.L_x_1372) ;  /* 0xffffffcc00288947 */ /* 0x000fea000383ffff */
.L_x_1345:
[----:B01----:R-:W0:Y:S01]  /*3660*/  LDC R4, c[0x0][0xc] ;  /* 0x00000300ff047b82 */ /* 0x003e220000000800 */
        /* <DEDUP_REMOVED lines=18> */
.L_x_1374:
[----:B------:R-:W-:Y:S05]  /*3790*/  BSYNC B0 ;  /* 0x0000000000007941 */ /* 0x000fea0003800000 */
.L_x_1373:
        /* <DEDUP_REMOVED lines=11> */
.L_x_1376:
[----:B------:R-:W2:Y:S04]  /*3850*/  LDG.E.STRONG.GPU R5, desc[UR14][R2.64] ;  /* 0x0000000e02057981 */ /* 0x000ea8000c1ef900 */
[----:B--2---:R-:W-:Y:S01]  /*3860*/  CCTL.IVALL ;  /* 0x00000000ff00798f */ /* 0x004fe20002000000 */
[----:B------:R-:W-:Y:S05]  /*3870*/  YIELD ;  /* 0x0000000000007946 */ /* 0x000fea0003800000 */
[----:B------:R-:W-:-:S13]  /*3880*/  ISETP.NE.AND P0, PT, R5, R0, PT ;  /* 0x000000000500720c */ /* 0x000fda0003f05270 */
[----:B------:R-:W-:Y:S05]  /*3890*/  @P0 BRA `(.L_x_1376) ;  /* 0xfffffffc00ec0947 */ /* 0x000fea000383ffff */
.L_x_1375:
        /* <DEDUP_REMOVED lines=24> */
.L_x_1377:
        /* <DEDUP_REMOVED lines=23> */
.L_x_1378:
        /* <DEDUP_REMOVED lines=15> */
.L_x_3266:


//--------------------- .text._Z35group_norm_nhwc_bwd_one_pass_kernelI11Fp32IOFp32WLi128ELi24ELi384EEv26Group_norm_nhwc_bwd_params --------------------------
	.section	.text._Z35group_norm_nhwc_bwd_one_pass_kernelI11Fp32IOFp32WLi128ELi24ELi384EEv26Group_norm_nhwc_bwd_params,"ax",@progbits
	.align	128
        .global         _Z35group_norm_nhwc_bwd_one_pass_kernelI11Fp32IOFp32WLi128ELi24ELi384EEv26Group_norm_nhwc_bwd_params
        .type           _Z35group_norm_nhwc_bwd_one_pass_kernelI11Fp32IOFp32WLi128ELi24ELi384EEv26Group_norm_nhwc_bwd_params,@function
        .size           _Z35group_norm_nhwc_bwd_one_pass_kernelI11Fp32IOFp32WLi128ELi24ELi384EEv26Group_norm_nhwc_bwd_params,(.L_x_3267 - _Z35group_norm_nhwc_bwd_one_pass_kernelI11Fp32IOFp32WLi128ELi24ELi384EEv26Group_norm_nhwc_bwd_params)
        .other          _Z35group_norm_nhwc_bwd_one_pass_kernelI11Fp32IOFp32WLi128ELi24ELi384EEv26Group_norm_nhwc_bwd_params,@"STO_CUDA_ENTRY STV_DEFAULT"
_Z35group_norm_nhwc_bwd_one_pass_kernelI11Fp32IOFp32WLi128ELi24ELi384EEv26Group_norm_nhwc_bwd_params:
.text._Z35group_norm_nhwc_bwd_one_pass_kernelI11Fp32IOFp32WLi128ELi24ELi384EEv26Group_norm_nhwc_bwd_params:
        /* <DEDUP_REMOVED lines=31> */
[----:B------:R-:W-:Y:S01]  /*01f0*/  UIADD3.X UR9, URZ, UR9, URZ, UP0, !UPT ;  /* 0x000000093f097290 */ /* 0x000fe200087fe43f */
[----:B------:R-:W-:-:S03]  /*0200*/  ULDC.U8 UR18, c[0x0][0x2a4] ;  /* 0x0000a90000127ab9 */ /* 0x000fc60000000000 */
[----:B------:R-:W-:Y:S02]  /*0210*/  USHF.R.S64 UR7, UR7, 0x1, UR9 ;  /* 0x0000000107077899 */ /* 0x000fe40008001009 */
[----:B------:R-:W-:Y:S01]  /*0220*/  USHF.R.S32.HI UR9, URZ, 0x1, UR9 ;  /* 0x000000013f097899 */ /* 0x000fe20008011409 */
[----:B0-----:R-:W-:-:S03]  /*0230*/  IMAD R46, R5, UR13, R2 ;  /* 0x0000000d052e7c24 */ /* 0x001fc6000f8e0202 */
[----:B------:R-:W-:Y:S02]  /*0240*/  USHF.L.U64.HI UR9, UR7, 0x2, UR9 ;  /* 0x0000000207097899 */ /* 0x000fe40008010209 */
[----:B------:R-:W-:Y:S02]  /*0250*/  ISETP.GE.U32.AND P1, PT, R46, UR16, PT ;  /* 0x000000102e007c0c */ /* 0x000fe4000bf26070 */
[----:B------:R-:W-:Y:S01]  /*0260*/  SHF.R.S32.HI R2, RZ, 0x1f, R46 ;  /* 0x0000001fff027819 */ /* 0x000fe2000001142e */
[----:B--2---:R-:W-:Y:S02]  /*0270*/  ULEA UR4, UR8, UR4, 0x18 ;  /* 0x0000000408047291 */ /* 0x004fe4000f8ec03f */
[----:B------:R-:W-:Y:S01]  /*0280*/  USHF.R.S32.HI UR8, URZ, 0x1, UR11 ;  /* 0x000000013f087899 */ /* 0x000fe2000801140b */
[----:B------:R-:W-:-:S03]  /*0290*/  ISETP.GE.AND.EX P1, PT, R2, UR17, PT, P1 ;  /* 0x0000001102007c0c */ /* 0x000fc6000bf26310 */
[----:B------:R-:W-:Y:S01]  /*02a0*/  LEA R44, R0, UR4, 0x3 ;  /* 0x00000004002c7c11 */ /* 0x000fe2000f8e18ff */
[----:B------:R-:W-:Y:S01]  /*02b0*/  USHF.L.U64.HI UR8, UR6, 0x2, UR8 ;  /* 0x0000000206087899 */ /* 0x000fe20008010208 */
[----:B------:R-:W-:Y:S01]  /*02c0*/  ISETP.LT.U32.AND P1, PT, R47, 0x180, !P1 ;  /* 0x000001802f00780c */ /* 0x000fe20004f21070 */
[----:B-1----:R-:W-:-:S12]  /*02d0*/  UMOV UR4, URZ ;  /* 0x0000003f00047c82 */ /* 0x002fd80008000000 */
.L_x_1414:
[----:B0-2---:R-:W0:Y:S01]  /*02e0*/  LDC R6, c[0x0][0x2a0] ;  /* 0x0000a800ff067b82 */ /* 0x005e220000000800 */
[----:B------:R-:W-:Y:S01]  /*02f0*/  ISETP.LE.AND P3, PT, RZ, UR12, PT ;  /* 0x0000000cff007c0c */ /* 0x000fe2000bf63270 */
[----:B------:R-:W-:Y:S01]  /*0300*/  ULDC.64 UR16, c[0x0][0x290] ;  /* 0x0000a40000107ab9 */ /* 0x000fe20000000a00 */
[C---:B------:R-:W-:Y:S01]  /*0310*/  IADD3 R10, R46.reuse, 0x20, RZ ;  /* 0x000000202e0a7810 */ /* 0x040fe20007ffe0ff */
[----:B------:R-:W-:Y:S01]  /*0320*/  ULDC.64 UR10, c[0x0][0x298] ;  /* 0x0000a600000a7ab9 */ /* 0x000fe20000000a00 */
[----:B------:R-:W-:Y:S02]  /*0330*/  IADD3 R18, R46, 0x40, RZ ;  /* 0x000000402e127810 */ /* 0x000fe40007ffe0ff */
[----:B------:R-:W-:Y:S01]  /*0340*/  SHF.R.S32.HI R11, RZ, 0x1f, R10 ;  /* 0x0000001fff0b7819 */ /* 0x000fe2000001140a */
[----:B-1----:R-:W1:Y:S01]  /*0350*/  @P1 LDC.64 R8, c[0x0][0x228] ;  /* 0x00008a00ff081b82 */ /* 0x002e620000000a00 */
[----:B------:R-:W-:Y:S02]  /*0360*/  SHF.R.S32.HI R21, RZ, 0x1f, R18 ;  /* 0x0000001fff157819 */ /* 0x000fe40000011412 */
[----:B0--3--:R-:W-:-:S04]  /*0370*/  IABS R5, R6 ;  /* 0x0000000600057213 */ /* 0x009fc80000000000 */
[----:B------:R-:W0:Y:S08]  /*0380*/  I2F.RP R0, R5 ;  /* 0x0000000500007306 */ /* 0x000e300000209400 */
[----:B0-----:R-:W0:Y:S02]  /*0390*/  MUFU.RCP R0, R0 ;  /* 0x0000000000007308 */ /* 0x001e240000001000 */
[----:B0-----:R-:W-:-:S06]  /*03a0*/  IADD3 R2, R0, 0xffffffe, RZ ;  /* 0x0ffffffe00027810 */ /* 0x001fcc0007ffe0ff */
[----:B------:R0:W2:Y:S02]  /*03b0*/  F2I.FTZ.U32.TRUNC.NTZ R3, R2 ;  /* 0x0000000200037305 */ /* 0x0000a4000021f000 */
[----:B0-----:R-:W-:Y:S01]  /*03c0*/  HFMA2.MMA R2, -RZ, RZ, 0, 0 ;  /* 0x00000000ff027435 */ /* 0x001fe200000001ff */
[----:B--2---:R-:W-:-:S05]  /*03d0*/  IADD3 R4, RZ, -R3, RZ ;  /* 0x80000003ff047210 */ /* 0x004fca0007ffe0ff */
[----:B------:R-:W-:Y:S01]  /*03e0*/  IMAD R7, R4, R5, RZ ;  /* 0x0000000504077224 */ /* 0x000fe200078e02ff */
[----:B------:R-:W-:-:S03]  /*03f0*/  IABS R4, UR12 ;  /* 0x0000000c00047c13 */ /* 0x000fc60008000000 */
[----:B------:R-:W-:Y:S01]  /*0400*/  IMAD.HI.U32 R3, R3, R7, R2 ;  /* 0x0000000703037227 */ /* 0x000fe200078e0002 */
[----:B------:R-:W-:-:S04]  /*0410*/  LOP3.LUT R2, R6, UR12, RZ, 0x3c, !PT ;  /* 0x0000000c06027c12 */ /* 0x000fc8000f8e3cff */
[----:B------:R-:W-:Y:S01]  /*0420*/  ISETP.GE.AND P4, PT, R2, RZ, PT ;  /* 0x000000ff0200720c */ /* 0x000fe20003f86270 */
[----:B------:R-:W-:-:S05]  /*0430*/  IMAD.HI.U32 R3, R3, R4, RZ ;  /* 0x0000000403037227 */ /* 0x000fca00078e00ff */
[----:B------:R-:W-:-:S05]  /*0440*/  IADD3 R0, -R3, RZ, RZ ;  /* 0x000000ff03007210 */ /* 0x000fca0007ffe1ff */
[----:B------:R-:W-:-:S05]  /*0450*/  IMAD R0, R5, R0, R4 ;  /* 0x0000000005007224 */ /* 0x000fca00078e0204 */
[----:B------:R-:W-:-:S13]  /*0460*/  ISETP.GT.U32.AND P2, PT, R5, R0, PT ;  /* 0x000000000500720c */ /* 0x000fda0003f44070 */
[-C--:B------:R-:W-:Y:S02]  /*0470*/  @!P2 IADD3 R0, R0, -R5.reuse, RZ ;  /* 0x800000050000a210 */ /* 0x080fe40007ffe0ff */
[----:B------:R-:W-:Y:S02]  /*0480*/  @!P2 IADD3 R3, R3, 0x1, RZ ;  /* 0x000000010303a810 */ /* 0x000fe40007ffe0ff */
[CC--:B------:R-:W-:Y:S02]  /*0490*/  ISETP.GE.U32.AND P0, PT, R0.reuse, R5.reuse, PT ;  /* 0x000000050000720c */ /* 0x0c0fe40003f06070 */
[----:B------:R-:W-:Y:S02]  /*04a0*/  ISETP.GT.U32.AND P2, PT, R5, R0, PT ;  /* 0x000000000500720c */ /* 0x000fe40003f44070 */
[----:B------:R-:W-:-:S04]  /*04b0*/  IADD3 R5, R0, -R5, RZ ;  /* 0x8000000500057210 */ /* 0x000fc80007ffe0ff */
[----:B------:R-:W-:Y:S02]  /*04c0*/  SEL R0, R5, R0, !P2 ;  /* 0x0000000005007207 */ /* 0x000fe40005000000 */
[----:B------:R-:W-:Y:S02]  /*04d0*/  ISETP.NE.AND P2, PT, R6, RZ, PT ;  /* 0x000000ff0600720c */ /* 0x000fe40003f45270 */
[----:B------:R-:W-:Y:S02]  /*04e0*/  @!P3 IADD3 R0, -R0, RZ, RZ ;  /* 0x000000ff0000b210 */ /* 0x000fe40007ffe1ff */
[----:B------:R-:W-:Y:S02]  /*04f0*/  @P0 IADD3 R3, R3, 0x1, RZ ;  /* 0x0000000103030810 */ /* 0x000fe40007ffe0ff */
[----:B------:R-:W-:Y:S02]  /*0500*/  ISETP.GE.U32.AND P0, PT, R10, UR16, PT ;  /* 0x000000100a007c0c */ /* 0x000fe4000bf06070 */
[----:B------:R-:W-:-:S02]  /*0510*/  MOV R2, R3 ;  /* 0x0000000300027202 */ /* 0x000fc40000000f00 */
[----:B------:R-:W-:Y:S02]  /*0520*/  LOP3.LUT R3, RZ, R6, RZ, 0x33, !PT ;  /* 0x00000006ff037212 */ /* 0x000fe400078e33ff */
[----:B------:R-:W-:Y:S02]  /*0530*/  @!P4 IADD3 R2, -R2, RZ, RZ ;  /* 0x000000ff0202c210 */ /* 0x000fe40007ffe1ff */
[C---:B------:R-:W-:Y:S02]  /*0540*/  SEL R42, R3.reuse, R0, !P2 ;  /* 0x00000000032a7207 */ /* 0x040fe40005000000 */
[----:B------:R-:W-:Y:S02]  /*0550*/  SEL R5, R3, R2, !P2 ;  /* 0x0000000203057207 */ /* 0x000fe40005000000 */
[----:B------:R-:W-:Y:S01]  /*0560*/  SHF.R.S32.HI R6, RZ, 0x1f, R48 ;  /* 0x0000001fff067819 */ /* 0x000fe20000011430 */
[----:B------:R-:W-:Y:S01]  /*0570*/  IMAD R25, R42, 0x18, RZ ;  /* 0x000000182a197824 */ /* 0x000fe200078e02ff */
[----:B------:R-:W0:Y:S01]  /*0580*/  @P1 LDC.64 R2, c[0x0][0x288] ;  /* 0x0000a200ff021b82 */ /* 0x000e220000000a00 */
[----:B------:R-:W-:-:S02]  /*0590*/  SHF.R.S32.HI R4, RZ, 0x1f, R5 ;  /* 0x0000001fff047819 */ /* 0x000fc40000011405 */
[----:B------:R-:W-:Y:S02]  /*05a0*/  ISETP.GE.AND.EX P0, PT, R11, UR17, PT, P0 ;  /* 0x000000110b007c0c */ /* 0x000fe4000bf06300 */
[----:B------:R-:W-:Y:S01]  /*05b0*/  IADD3 R50, P3, R48, R25, RZ ;  /* 0x0000001930327210 */ /* 0x000fe20007f7e0ff */
[----:B------:R-:W-:Y:S01]  /*05c0*/  IMAD R4, R4, UR10, RZ ;  /* 0x0000000a04047c24 */ /* 0x000fe2000f8e02ff */
[----:B------:R-:W-:Y:S02]  /*05d0*/  ISETP.GT.U32.OR P0, PT, R47, 0x17f, P0 ;  /* 0x0000017f2f00780c */ /* 0x000fe40000704470 */
[----:B------:R-:W-:Y:S01]  /*05e0*/  LEA.HI.X.SX32 R51, R25, R6, 0x1, P3 ;  /* 0x0000000619337211 */ /* 0x000fe200018f0eff */
[C---:B------:R-:W-:Y:S01]  /*05f0*/  IMAD R53, R5.reuse, UR11, R4 ;  /* 0x0000000b05357c24 */ /* 0x040fe2000f8e0204 */
[----:B------:R-:W-:Y:S01]  /*0600*/  ISETP.GE.U32.AND P2, PT, R18, UR16, PT ;  /* 0x0000001012007c0c */ /* 0x000fe2000bf46070 */
[----:B------:R-:W2:Y:S01]  /*0610*/  @P1 LDC.64 R6, c[0x0][0x230] ;  /* 0x00008c00ff061b82 */ /* 0x000ea20000000a00 */
[----:B------:R-:W-:Y:S01]  /*0620*/  IADD3 R0, R46, 0x60, RZ ;  /* 0x000000602e007810 */ /* 0x000fe20007ffe0ff */
[----:B------:R-:W-:Y:S01]  /*0630*/  IMAD.WIDE.U32 R50, R5, UR10, R50 ;  /* 0x0000000a05327c25 */ /* 0x000fe2000f8e0032 */
[----:B------:R-:W-:Y:S01]  /*0640*/  ULDC.64 UR10, c[0x0][0x248] ;  /* 0x00009200000a7ab9 */ /* 0x000fe20000000a00 */
[----:B------:R-:W-:Y:S01]  /*0650*/  ISETP.GE.AND.EX P2, PT, R21, UR17, PT, P2 ;  /* 0x0000001115007c0c */ /* 0x000fe2000bf46320 */
[----:B------:R-:W-:Y:S01]  /*0660*/  UIMAD.WIDE UR10, UR12, 0x8, UR10 ;  /* 0x000000080c0a78a5 */ /* 0x000fe2000f8e020a */
[----:B------:R-:W-:-:S02]  /*0670*/  ISETP.GE.U32.AND P3, PT, R0, UR16, PT ;  /* 0x0000001000007c0c */ /* 0x000fc4000bf66070 */
[----:B------:R-:W-:Y:S01]  /*0680*/  SHF.R.S32.HI R19, RZ, 0x1f, R0 ;  /* 0x0000001fff137819 */ /* 0x000fe20000011400 */
[----:B------:R-:W3:Y:S01]  /*0690*/  @!P0 LDC.64 R14, c[0x0][0x288] ;  /* 0x0000a200ff0e8b82 */ /* 0x000ee20000000a00 */
[----:B------:R-:W-:Y:S02]  /*06a0*/  ISETP.GT.U32.OR P2, PT, R47, 0x17f, P2 ;  /* 0x0000017f2f00780c */ /* 0x000fe40001744470 */
[----:B------:R-:W-:Y:S02]  /*06b0*/  MOV R16, UR10 ;  /* 0x0000000a00107c02 */ /* 0x000fe40008000f00 */
[----:B------:R-:W-:Y:S02]  /*06c0*/  MOV R17, UR11 ;  /* 0x0000000b00117c02 */ /* 0x000fe40008000f00 */
[----:B------:R-:W-:Y:S01]  /*06d0*/  SHF.R.S32.HI R5, RZ, 0x1f, R46 ;  /* 0x0000001fff057819 */ /* 0x000fe2000001142e */
[----:B------:R-:W4:Y:S01]  /*06e0*/  @!P0 LDC.64 R26, c[0x0][0x230] ;  /* 0x00008c00ff1a8b82 */ /* 0x000f220000000a00 */
[----:B------:R-:W-:-:S02]  /*06f0*/  ISETP.GE.AND.EX P3, PT, R19, UR17, PT, P3 ;  /* 0x0000001113007c0c */ /* 0x000fc4000bf66330 */
[----:B------:R-:W4:Y:S01]  /*0700*/  LDG.E.64 R16, desc[UR14][R16.64] ;  /* 0x0000000e10107981 */ /* 0x000f22000c1e1b00 */
[----:B0-----:R-:W-:Y:S01]  /*0710*/  @P1 IMAD R4, R5, R2, RZ ;  /* 0x0000000205041224 */ /* 0x001fe200078e02ff */
[----:B------:R-:W-:Y:S02]  /*0720*/  ISETP.GT.U32.OR P3, PT, R47, 0x17f, P3 ;  /* 0x0000017f2f00780c */ /* 0x000fe40001f64470 */
[----:B------:R-:W-:Y:S01]  /*0730*/  IADD3 R53, R51, R53, RZ ;  /* 0x0000003533357210 */ /* 0x000fe20007ffe0ff */
[C---:B------:R-:W-:Y:S01]  /*0740*/  @P1 IMAD R23, R46.reuse, R3, R4 ;  /* 0x000000032e171224 */ /* 0x040fe200078e0204 */
[----:B------:R-:W-:Y:S01]  /*0750*/  @P1 MOV R52, R50 ;  /* 0x0000003200341202 */ /* 0x000fe20000000f00 */
[----:B------:R-:W0:Y:S04]  /*0760*/  @!P2 LDC.64 R4, c[0x0][0x288] ;  /* 0x0000a200ff04ab82 */ /* 0x000e280000000a00 */
[----:B------:R-:W-:-:S04]  /*0770*/  @P1 IMAD.WIDE.U32 R12, R46, R2, R52 ;  /* 0x000000022e0c1225 */ /* 0x000fc800078e0034 */
[----:B------:R-:W0:Y:S01]  /*0780*/  @!P3 LDC.64 R2, c[0x0][0x288] ;  /* 0x0000a200ff02bb82 */ /* 0x000e220000000a00 */
[----:B------:R-:W-:Y:S01]  /*0790*/  @P1 IADD3 R23, R13, R23, RZ ;  /* 0x000000170d171210 */ /* 0x000fe20007ffe0ff */
[----:B---3--:R-:W-:Y:S01]  /*07a0*/  @!P0 IMAD R11, R11, R14, RZ ;  /* 0x0000000e0b0b8224 */ /* 0x008fe200078e02ff */
[C---:B------:R-:W-:Y:S02]  /*07b0*/  @P1 SHF.L.U32 R13, R12.reuse, 0x2, RZ ;  /* 0x000000020c0d1819 */ /* 0x040fe400000006ff */
[----:B------:R-:W-:Y:S02]  /*07c0*/  @P1 SHF.L.U64.HI R20, R12, 0x2, R23 ;  /* 0x000000020c141819 */ /* 0x000fe40000010217 */
[C---:B--2---:R-:W-:Y:S01]  /*07d0*/  @P1 IADD3 R6, P4, R13.reuse, R6, RZ ;  /* 0x000000060d061210 */ /* 0x044fe20007f9e0ff */
[----:B------:R-:W2:Y:S01]  /*07e0*/  @!P0 LDC.64 R28, c[0x0][0x228] ;  /* 0x00008a00ff1c8b82 */ /* 0x000ea20000000a00 */
[----:B-1----:R-:W-:Y:S02]  /*07f0*/  @P1 IADD3 R8, P5, R13, R8, RZ ;  /* 0x000000080d081210 */ /* 0x002fe40007fbe0ff */
[----:B------:R-:W-:-:S02]  /*0800*/  @!P0 MOV R12, R50 ;  /* 0x00000032000c8202 */ /* 0x000fc40000000f00 */
[----:B------:R-:W-:Y:S01]  /*0810*/  @!P0 MOV R13, R53 ;  /* 0x00000035000d8202 */ /* 0x000fe20000000f00 */
[C---:B------:R-:W-:Y:S02]  /*0820*/  @!P0 IMAD R33, R10.reuse, R15, R11 ;  /* 0x0000000f0a218224 */ /* 0x040fe400078e020b */
[----:B------:R-:W1:Y:S01]  /*0830*/  @!P2 LDC.64 R30, c[0x0][0x230] ;  /* 0x00008c00ff1eab82 */ /* 0x000e620000000a00 */
[----:B------:R-:W-:-:S04]  /*0840*/  @!P0 IMAD.WIDE.U32 R14, R10, R14, R12 ;  /* 0x0000000e0a0e8225 */ /* 0x000fc800078e000c */
[----:B0-----:R-:W-:Y:S01]  /*0850*/  @!P2 IMAD R21, R21, R4, RZ ;  /* 0x000000041515a224 */ /* 0x001fe200078e02ff */
[----:B------:R-:W-:Y:S02]  /*0860*/  @!P0 IADD3 R33, R15, R33, RZ ;  /* 0x000000210f218210 */ /* 0x000fe40007ffe0ff */
[----:B------:R-:W0:Y:S01]  /*0870*/  @!P3 LDC.64 R12, c[0x0][0x230] ;  /* 0x00008c00ff0cbb82 */ /* 0x000e220000000a00 */
[C---:B------:R-:W-:Y:S02]  /*0880*/  @!P0 SHF.L.U32 R15, R14.reuse, 0x2, RZ ;  /* 0x000000020e0f8819 */ /* 0x040fe400000006ff */
[----:B------:R-:W-:Y:S01]  /*0890*/  @!P0 SHF.L.U64.HI R14, R14, 0x2, R33 ;  /* 0x000000020e0e8819 */ /* 0x000fe20000010221 */
[----:B------:R-:W-:Y:S01]  /*08a0*/  @!P2 IMAD R33, R18, R5, R21 ;  /* 0x000000051221a224 */ /* 0x000fe200078e0215 */
[C---:B------:R-:W-:Y:S02]  /*08b0*/  @P1 IADD3.X R7, R20.reuse, R7, RZ, P4, !PT ;  /* 0x0000000714071210 */ /* 0x040fe400027fe4ff */
[----:B------:R-:W-:Y:S01]  /*08c0*/  @P1 IADD3.X R9, R20, R9, RZ, P5, !PT ;  /* 0x0000000914091210 */ /* 0x000fe20002ffe4ff */
[----:B------:R-:W3:Y:S01]  /*08d0*/  @!P3 LDC.64 R22, c[0x0][0x228] ;  /* 0x00008a00ff16bb82 */ /* 0x000ee20000000a00 */
[----:B------:R-:W-:-:S02]  /*08e0*/  @!P2 MOV R20, R50 ;  /* 0x000000320014a202 */ /* 0x000fc40000000f00 */
[----:B------:R-:W-:Y:S01]  /*08f0*/  @!P2 MOV R21, R53 ;  /* 0x000000350015a202 */ /* 0x000fe20000000f00 */
[----:B------:R-:W-:Y:S02]  /*0900*/  @!P3 IMAD R19, R19, R2, RZ ;  /* 0x000000021313b224 */ /* 0x000fe400078e02ff */
[----:B------:R-:W-:Y:S01]  /*0910*/  @!P2 IMAD.WIDE.U32 R4, R18, R4, R20 ;  /* 0x000000041204a225 */ /* 0x000fe200078e0014 */
[----:B------:R-:W-:Y:S01]  /*0920*/  @!P3 MOV R18, R50 ;  /* 0x000000320012b202 */ /* 0x000fe20000000f00 */
[----:B------:R-:W3:Y:S02]  /*0930*/  @!P2 LDC.64 R10, c[0x0][0x228] ;  /* 0x00008a00ff0aab82 */ /* 0x000ee40000000a00 */
[----:B------:R-:W-:Y:S01]  /*0940*/  @!P3 IMAD R21, R0, R3, R19 ;  /* 0x000000030015b224 */ /* 0x000fe200078e0213 */
[----:B------:R-:W-:Y:S02]  /*0950*/  @!P3 MOV R19, R53 ;  /* 0x000000350013b202 */ /* 0x000fe40000000f00 */
[----:B----4-:R-:W-:-:S02]  /*0960*/  @!P0 IADD3 R26, P4, R15, R26, RZ ;  /* 0x0000001a0f1a8210 */ /* 0x010fc40007f9e0ff */
[----:B--2---:R-:W-:Y:S01]  /*0970*/  @!P0 IADD3 R28, P5, R15, R28, RZ ;  /* 0x0000001c0f1c8210 */ /* 0x004fe20007fbe0ff */
[----:B------:R-:W-:Y:S01]  /*0980*/  @!P3 IMAD.WIDE.U32 R2, R0, R2, R18 ;  /* 0x000000020002b225 */ /* 0x000fe200078e0012 */
[----:B------:R-:W-:Y:S02]  /*0990*/  @!P2 IADD3 R5, R5, R33, RZ ;  /* 0x000000210505a210 */ /* 0x000fe40007ffe0ff */
[----:B------:R-:W-:Y:S02]  /*09a0*/  @!P2 SHF.L.U32 R15, R4, 0x2, RZ ;  /* 0x00000002040fa819 */ /* 0x000fe400000006ff */
[----:B------:R-:W-:Y:S02]  /*09b0*/  @!P0 IADD3.X R29, R14, R29, RZ, P5, !PT ;  /* 0x0000001d0e1d8210 */ /* 0x000fe40002ffe4ff */
[----:B------:R-:W-:Y:S02]  /*09c0*/  @!P2 SHF.L.U64.HI R4, R4, 0x2, R5 ;  /* 0x000000020404a819 */ /* 0x000fe40000010205 */
[----:B------:R-:W-:-:S02]  /*09d0*/  @!P3 IADD3 R5, R3, R21, RZ ;  /* 0x000000150305b210 */ /* 0x000fc40007ffe0ff */
[----:B-1----:R-:W-:Y:S02]  /*09e0*/  @!P2 IADD3 R30, P5, R15, R30, RZ ;  /* 0x0000001e0f1ea210 */ /* 0x002fe40007fbe0ff */
[----:B------:R-:W-:Y:S02]  /*09f0*/  @!P3 SHF.L.U32 R3, R2, 0x2, RZ ;  /* 0x000000020203b819 */ /* 0x000fe400000006ff */
[----:B------:R-:W-:Y:S02]  /*0a00*/  @!P0 IADD3.X R27, R14, R27, RZ, P4, !PT ;  /* 0x0000001b0e1b8210 */ /* 0x000fe400027fe4ff */
[----:B------:R-:W-:Y:S02]  /*0a10*/  @!P2 IADD3.X R31, R4, R31, RZ, P5, !PT ;  /* 0x0000001f041fa210 */ /* 0x000fe40002ffe4ff */
[C---:B0-----:R-:W-:Y:S02]  /*0a20*/  @!P3 IADD3 R12, P4, R3.reuse, R12, RZ ;  /* 0x0000000c030cb210 */ /* 0x041fe40007f9e0ff */
[----:B---3--:R-:W-:Y:S01]  /*0a30*/  @!P3 IADD3 R22, P5, R3, R22, RZ ;  /* 0x000000160316b210 */ /* 0x008fe20007fbe0ff */
[----:B------:R-:W-:Y:S01]  /*0a40*/  HFMA2.MMA R3, -RZ, RZ, 0, 0 ;  /* 0x00000000ff037435 */ /* 0x000fe200000001ff */
[----:B------:R-:W-:-:S02]  /*0a50*/  @!P3 SHF.L.U64.HI R0, R2, 0x2, R5 ;  /* 0x000000020200b819 */ /* 0x000fc40000010205 */
[----:B------:R-:W-:Y:S02]  /*0a60*/  MOV R2, RZ ;  /* 0x000000ff00027202 */ /* 0x000fe40000000f00 */
[----:B------:R-:W-:Y:S02]  /*0a70*/  CS2R R18, SRZ ;  /* 0x0000000000127805 */ /* 0x000fe4000001ff00 */
[----:B------:R-:W-:-:S03]  /*0a80*/  @!P3 IADD3.X R23, R0, R23, RZ, P5, !PT ;  /* 0x000000170017b210 */ /* 0x000fc60002ffe4ff */
[----:B------:R0:W5:Y:S04]  /*0a90*/  @P1 LDG.E.64 R2, desc[UR14][R8.64] ;  /* 0x0000000e08021981 */ /* 0x000168000c1e1b00 */
[----:B------:R-:W5:Y:S01]  /*0aa0*/  @!P2 LDG.E.64 R18, desc[UR14][R30.64] ;  /* 0x0000000e1e12a981 */ /* 0x000f62000c1e1b00 */
[----:B0-----:R-:W-:-:S06]  /*0ab0*/  CS2R R8, SRZ ;  /* 0x0000000000087805 */ /* 0x001fcc000001ff00 */
[----:B------:R-:W5:Y:S01]  /*0ac0*/  @!P3 LDG.E.64 R8, desc[UR14][R22.64] ;  /* 0x0000000e1608b981 */ /* 0x000f62000c1e1b00 */
[----:B------:R-:W-:Y:S02]  /*0ad0*/  @!P2 IADD3 R10, P6, R15, R10, RZ ;  /* 0x0000000a0f0aa210 */ /* 0x000fe40007fde0ff */
[----:B------:R-:W-:Y:S02]  /*0ae0*/  CS2R R32, SRZ ;  /* 0x0000000000207805 */ /* 0x000fe4000001ff00 */
[----:B------:R-:W-:Y:S02]  /*0af0*/  @!P2 IADD3.X R11, R4, R11, RZ, P6, !PT ;  /* 0x0000000b040ba210 */ /* 0x000fe400037fe4ff */
[----:B------:R-:W-:Y:S02]  /*0b00*/  CS2R R4, SRZ ;  /* 0x0000000000047805 */ /* 0x000fe4000001ff00 */
[----:B------:R-:W5:Y:S04]  /*0b10*/  @!P0 LDG.E.64 R32, desc[UR14][R26.64] ;  /* 0x0000000e1a208981 */ /* 0x000f68000c1e1b00 */
[----:B------:R-:W5:Y:S01]  /*0b20*/  @!P0 LDG.E.64 R4, desc[UR14][R28.64] ;  /* 0x0000000e1c048981 */ /* 0x000f62000c1e1b00 */
[----:B------:R-:W-:-:S02]  /*0b30*/  @!P3 IADD3.X R13, R0, R13, RZ, P4, !PT ;  /* 0x0000000d000db210 */ /* 0x000fc400027fe4ff */
[----:B------:R-:W-:Y:S02]  /*0b40*/  CS2R R20, SRZ ;  /* 0x0000000000147805 */ /* 0x000fe4000001ff00 */
[----:B------:R-:W-:Y:S01]  /*0b50*/  CS2R R14, SRZ ;  /* 0x00000000000e7805 */ /* 0x000fe2000001ff00 */
[----:B------:R-:W-:-:S03]  /*0b60*/  UMOV UR16, 0x3f800000 ;  /* 0x3f80000000107882 */ /* 0x000fc60000000000 */
[----:B------:R0:W5:Y:S01]  /*0b70*/  @P1 LDG.E.64 R20, desc[UR14][R6.64] ;  /* 0x0000000e06141981 */ /* 0x000162000c1e1b00 */
[----:B------:R-:W-:Y:S03]  /*0b80*/  BSSY B0, `(.L_x_1380) ;  /* 0x000001b000007945 */ /* 0x000fe60003800000 */
[----:B------:R1:W5:Y:S01]  /*0b90*/  @!P3 LDG.E.64 R14, desc[UR14][R12.64] ;  /* 0x0000000e0c0eb981 */ /* 0x000362000c1e1b00 */
[----:B0-----:R-:W-:Y:S02]  /*0ba0*/  CS2R R6, SRZ ;  /* 0x0000000000067805 */ /* 0x001fe4000001ff00 */
[----:B-1----:R-:W-:-:S04]  /*0bb0*/  CS2R R12, SRZ ;  /* 0x00000000000c7805 */ /* 0x002fc8000001ff00 */
[----:B------:R0:W5:Y:S02]  /*0bc0*/  @!P2 LDG.E.64 R6, desc[UR14][R10.64] ;  /* 0x0000000e0a06a981 */ /* 0x000164000c1e1b00 */
[----:B0-----:R-:W-:Y:S01]  /*0bd0*/  CS2R R10, SRZ ;  /* 0x00000000000a7805 */ /* 0x001fe2000001ff00 */
[----:B------:R-:W-:-:S05]  /*0be0*/  FFMA.FTZ R17, -R16, R16, R17 ;  /* 0x0000001010117223 */ /* 0x000fca0000010111 */
        /* <DEDUP_REMOVED lines=20> */
.L_x_1381:
[----:B------:R-:W-:Y:S05]  /*0d30*/  BSYNC B0 ;  /* 0x0000000000007941 */ /* 0x000fea0003800000 */
.L_x_1380:
[----:B------:R-:W-:Y:S01]  /*0d40*/  ISETP.NE.AND P4, PT, RZ, UR18, PT ;  /* 0x00000012ff007c0c */ /* 0x000fe2000bf85270 */
[C---:B-----5:R-:W-:Y:S01]  /*0d50*/  FADD.FTZ R43, -R16.reuse, R20 ;  /* 0x00000014102b7221 */ /* 0x060fe20000010100 */
[C---:B------:R-:W-:Y:S01]  /*0d60*/  FADD.FTZ R40, -R16.reuse, R21 ;  /* 0x0000001510287221 */ /* 0x040fe20000010100 */
[C---:B------:R-:W-:Y:S01]  /*0d70*/  FADD.FTZ R32, -R16.reuse, R32 ;  /* 0x0000002010207221 */ /* 0x040fe20000010100 */
[----:B------:R-:W-:Y:S01]  /*0d80*/  FADD.FTZ R33, -R16, R33 ;  /* 0x0000002110217221 */ /* 0x000fe20000010100 */
[----:B0-----:R-:W-:Y:S01]  /*0d90*/  MOV R22, R2 ;  /* 0x0000000200167202 */ /* 0x001fe20000000f00 */
[----:B------:R-:W-:Y:S01]  /*0da0*/  FMUL.FTZ R43, R43, UR16 ;  /* 0x000000102b2b7c20 */ /* 0x000fe20008410000 */
[----:B------:R-:W-:Y:S01]  /*0db0*/  MOV R21, R3 ;  /* 0x0000000300157202 */ /* 0x000fe20000000f00 */
        /* <DEDUP_REMOVED lines=21> */
.L_x_1382:
        /* <DEDUP_REMOVED lines=22> */
[----:B------:R-:W-:-:S03]  /*1070*/  FMUL.FTZ R17, R5, R30 ;  /* 0x0000001e05117220 */ /* 0x000fc60000410000 */
[----:B------:R-:W-:Y:S01]  /*1080*/  FFMA.FTZ R24, R20, R31, 1 ;  /* 0x3f80000014187423 */ /* 0x000fe2000001001f */
[----:B------:R-:W-:-:S03]  /*1090*/  FMUL.FTZ R20, R27, R32 ;  /* 0x000000201b147220 */ /* 0x000fc60000410000 */
[----:B------:R-:W-:-:S07]  /*10a0*/  FMUL.FTZ R17, R17, R24 ;  /* 0x0000001811117220 */ /* 0x000fce0000410000 */
.L_x_1383:
[----:B------:R-:W-:Y:S01]  /*10b0*/  FFMA.FTZ R26, R40, R23, R25 ;  /* 0x00000017281a7223 */ /* 0x000fe20000010019 */
[----:B------:R-:W-:Y:S01]  /*10c0*/  FMUL.FTZ R24, R20, R10 ;  /* 0x0000000a14187220 */ /* 0x000fe20000410000 */
[----:B------:R-:W-:Y:S01]  /*10d0*/  FADD.FTZ R25, R23, R0 ;  /* 0x0000000017197221 */ /* 0x000fe20000010000 */
[C---:B------:R-:W-:Y:S01]  /*10e0*/  FADD.FTZ R39, -R16.reuse, R18 ;  /* 0x0000001210277221 */ /* 0x040fe20000010100 */
[----:B------:R-:W-:Y:S01]  /*10f0*/  FADD.FTZ R36, -R16, R19 ;  /* 0x0000001310247221 */ /* 0x000fe20000010100 */
[----:B------:R-:W-:Y:S01]  /*1100*/  FFMA.FTZ R23, R41, R24, R26 ;  /* 0x0000001829177223 */ /* 0x000fe2000001001a */
[----:B------:R-:W-:Y:S01]  /*1110*/  FADD.FTZ R0, R25, R24 ;  /* 0x0000001819007221 */ /* 0x000fe20000010000 */
[----:B------:R-:W-:Y:S01]  /*1120*/  MOV R19, R6 ;  /* 0x0000000600137202 */ /* 0x000fe20000000f00 */
[----:B------:R-:W-:Y:S01]  /*1130*/  FMUL.FTZ R39, R39, UR16 ;  /* 0x0000001027277c20 */ /* 0x000fe20008410000 */
[----:B------:R-:W-:Y:S01]  /*1140*/  MOV R18, R7 ;  /* 0x0000000700127202 */ /* 0x000fe20000000f00 */
        /* <DEDUP_REMOVED lines=21> */
.L_x_1384:
[----:B------:R-:W-:Y:S01]  /*12a0*/  FFMA.FTZ R26, R38, R25, R23 ;  /* 0x00000019261a7223 */ /* 0x000fe20000010017 */
[----:B------:R-:W-:Y:S01]  /*12b0*/  FADD.FTZ R25, R25, R0 ;  /* 0x0000000019197221 */ /* 0x000fe20000010000 */
[----:B------:R-:W-:Y:S01]  /*12c0*/  FMUL.FTZ R24, R19, R10 ;  /* 0x0000000a13187220 */ /* 0x000fe20000410000 */
[C---:B------:R-:W-:Y:S01]  /*12d0*/  FADD.FTZ R37, -R16.reuse, R14 ;  /* 0x0000000e10257221 */ /* 0x040fe20000010100 */
[----:B------:R-:W-:Y:S01]  /*12e0*/  FADD.FTZ R0, -R16, R15 ;  /* 0x0000000f10007221 */ /* 0x000fe20000010100 */
[----:B------:R-:W-:Y:S01]  /*12f0*/  MOV R16, R8 ;  /* 0x0000000800107202 */ /* 0x000fe20000000f00 */
[----:B------:R-:W-:Y:S01]  /*1300*/  FFMA.FTZ R15, R39, R24, R26 ;  /* 0x00000018270f7223 */ /* 0x000fe2000001001a */
[----:B------:R-:W-:Y:S01]  /*1310*/  FADD.FTZ R14, R25, R24 ;  /* 0x00000018190e7221 */ /* 0x000fe20000010000 */
[----:B------:R-:W-:Y:S01]  /*1320*/  MOV R27, R9 ;  /* 0x00000009001b7202 */ /* 0x000fe20000000f00 */
        /* <DEDUP_REMOVED lines=22> */
.L_x_1385:
        /* <DEDUP_REMOVED lines=8> */
[----:B------:R-:W-:Y:S01]  /*1510*/  FADD.FTZ R25, RZ, R22 ;  /* 0x00000016ff197221 */ /* 0x000fe20000010000 */
[----:B------:R-:W-:Y:S01]  /*1520*/  FFMA.FTZ R14, R0, R23, R15 ;  /* 0x00000017000e7223 */ /* 0x000fe2000001000f */
[----:B------:R-:W-:Y:S01]  /*1530*/  FADD.FTZ R15, R23, R24 ;  /* 0x00000018170f7221 */ /* 0x000fe20000010000 */
[----:B------:R-:W-:Y:S01]  /*1540*/  FFMA.FTZ R26, R43, R22, RZ ;  /* 0x000000162b1a7223 */ /* 0x000fe200000100ff */
[----:B------:R-:W-:Y:S01]  /*1550*/  FADD.FTZ R22, RZ, R21 ;  /* 0x00000015ff167221 */ /* 0x000fe20000010000 */
[----:B------:R-:W-:Y:S01]  /*1560*/  FFMA.FTZ R21, R40, R21, RZ ;  /* 0x0000001528157223 */ /* 0x000fe200000100ff */
[----:B------:R-:W1:Y:S01]  /*1570*/  SHFL.DOWN PT, R23, R14, 0x1, 0x1f ;  /* 0x08201f000e177f89 */ /* 0x000e6200000e0000 */
[----:B------:R-:W-:Y:S01]  /*1580*/  UMOV UR11, 0x400 ;  /* 0x00000400000b7882 */ /* 0x000fe20000000000 */
[----:B------:R-:W-:Y:S01]  /*1590*/  FADD.FTZ R28, R25, R20 ;  /* 0x00000014191c7221 */ /* 0x000fe20000010000 */
[----:B------:R-:W-:Y:S01]  /*15a0*/  UIADD3 UR10, UR11, 0x80, URZ ;  /* 0x000000800b0a7890 */ /* 0x000fe2000fffe03f */
[----:B------:R-:W2:Y:S01]  /*15b0*/  SHFL.DOWN PT, R24, R15, 0x1, 0x1f ;  /* 0x08201f000f187f89 */ /* 0x000ea200000e0000 */
[----:B------:R-:W-:Y:S01]  /*15c0*/  FFMA.FTZ R26, R41, R20, R26 ;  /* 0x00000014291a7223 */ /* 0x000fe2000001001a */
[----:B------:R-:W-:Y:S01]  /*15d0*/  FFMA.FTZ R21, R38, R17, R21 ;  /* 0x0000001126157223 */ /* 0x000fe20000010015 */
[----:B------:R-:W-:Y:S01]  /*15e0*/  FADD.FTZ R25, R22, R17 ;  /* 0x0000001116197221 */ /* 0x000fe20000010000 */
[----:B------:R-:W-:Y:S01]  /*15f0*/  ISETP.NE.AND P2, PT, R47, RZ, PT ;  /* 0x000000ff2f00720c */ /* 0x000fe20003f45270 */
[----:B------:R-:W-:Y:S01]  /*1600*/  FFMA.FTZ R26, R39, R19, R26 ;  /* 0x00000013271a7223 */ /* 0x000fe2000001001a */
[----:B------:R-:W-:Y:S01]  /*1610*/  FFMA.FTZ R21, R36, R18, R21 ;  /* 0x0000001224157223 */ /* 0x000fe20000010015 */
[----:B------:R-:W-:Y:S01]  /*1620*/  FADD.FTZ R17, R28, R19 ;  /* 0x000000131c117221 */ /* 0x000fe20000010000 */
[----:B------:R-:W-:Y:S01]  /*1630*/  FADD.FTZ R20, R25, R18 ;  /* 0x0000001219147221 */ /* 0x000fe20000010000 */
[----:B------:R-:W-:Y:S01]  /*1640*/  BSSY B0, `(.L_x_1386) ;  /* 0x0000040000007945 */ /* 0x000fe20003800000 */
[----:B------:R-:W-:Y:S01]  /*1650*/  FFMA.FTZ R25, R0, R27, R21 ;  /* 0x0000001b00197223 */ /* 0x000fe20000010015 */
[----:B------:R-:W-:Y:S01]  /*1660*/  ISETP.GT.U32.AND P3, PT, R47, 0xb, PT ;  /* 0x0000000b2f00780c */ /* 0x000fe20003f64070 */
        /* <DEDUP_REMOVED lines=34> */
[----:B------:R-:W2:Y:S04]  /*1890*/  LDS.128 R20, [UR10+0x20] ;  /* 0x0000200aff147984 */ /* 0x000ea80008000c00 */
[----:B------:R-:W3:Y:S04]  /*18a0*/  LDS.128 R16, [UR10+0x30] ;  /* 0x0000300aff107984 */ /* 0x000ee80008000c00 */
[----:B------:R-:W-:Y:S01]  /*18b0*/  LDS.128 R32, [UR10+0x60] ;  /* 0x0000600aff207984 */ /* 0x000fe20008000c00 */
        /* <DEDUP_REMOVED lines=8> */
[----:B---3--:R-:W-:Y:S01]  /*1940*/  FADD.FTZ R15, R15, R16 ;  /* 0x000000100f0f7221 */ /* 0x008fe20000010000 */
[----:B------:R-:W-:-:S03]  /*1950*/  FADD.FTZ R14, R14, R17 ;  /* 0x000000110e0e7221 */ /* 0x000fc60000010000 */
[----:B------:R-:W-:Y:S01]  /*1960*/  FADD.FTZ R15, R15, R18 ;  /* 0x000000120f0f7221 */ /* 0x000fe20000010000 */
[----:B------:R-:W-:-:S03]  /*1970*/  FADD.FTZ R14, R14, R19 ;  /* 0x000000130e0e7221 */ /* 0x000fc60000010000 */
        /* <DEDUP_REMOVED lines=8> */
[----:B------:R-:W-:Y:S01]  /*1a00*/  FADD.FTZ R15, R15, R32 ;  /* 0x000000200f0f7221 */ /* 0x000fe20000010000 */
[----:B------:R-:W-:-:S03]  /*1a10*/  FADD.FTZ R16, R14, R33 ;  /* 0x000000210e107221 */ /* 0x000fc60000010000 */
[----:B------:R-:W-:Y:S01]  /*1a20*/  FADD.FTZ R14, R15, R34 ;  /* 0x000000220f0e7221 */ /* 0x000fe20000010000 */
[----:B------:R-:W-:-:S07]  /*1a30*/  FADD.FTZ R15, R16, R35 ;  /* 0x00000023100f7221 */ /* 0x000fce0000010000 */
.L_x_1387:
[----:B------:R-:W-:Y:S05]  /*1a40*/  BSYNC B0 ;  /* 0x0000000000007941 */ /* 0x000fea0003800000 */
.L_x_1386:
[----:B------:R-:W-:Y:S06]  /*1a50*/  BAR.SYNC.DEFER_BLOCKING 0x0 ;  /* 0x0000000000007b1d */ /* 0x000fec0000010000 */
[----:B------:R-:W-:Y:S04]  /*1a60*/  BSSY B0, `(.L_x_1388) ;  /* 0x000009d000007945 */ /* 0x000fe80003800000 */
[----:B------:R-:W-:Y:S05]  /*1a70*/  @P3 BRA `(.L_x_1389) ;  /* 0x00000008006c3947 */ /* 0x000fea0003800000 */
[----:B------:R-:W1:Y:S04]  /*1a80*/  LDS.128 R28, [R49+0xc0] ;  /* 0x0000c000311c7984 */ /* 0x000e680000000c00 */
[----:B------:R-:W2:Y:S04]  /*1a90*/  LDS.128 R16, [R49+0x180] ;  /* 0x0001800031107984 */ /* 0x000ea80000000c00 */
[----:B------:R-:W3:Y:S01]  /*1aa0*/  LDS.128 R20, [R49+0x240] ;  /* 0x0002400031147984 */ /* 0x000ee20000000c00 */
        /* <DEDUP_REMOVED lines=14> */
[----:B------:R-:W2:Y:S01]  /*1b90*/  LDS.128 R24, [R49+0x480] ;  /* 0x0004800031187984 */ /* 0x000ea20000000c00 */
        /* <DEDUP_REMOVED lines=54> */
[----:B------:R-:W-:Y:S01]  /*1f00*/  FADD.FTZ R32, R32, R27 ;  /* 0x0000001b20207221 */ /* 0x000fe20000010000 */
[----:B--2---:R-:W-:Y:S01]  /*1f10*/  FADD.FTZ R35, R35, R16 ;  /* 0x0000001023237221 */ /* 0x004fe20000010000 */
        /* <DEDUP_REMOVED lines=62> */
[----:B------:R-:W-:-:S02]  /*2300*/  FADD.FTZ R34, R34, R27 ;  /* 0x0000001b22227221 */ /* 0x000fc40000010000 */
[----:B------:R-:W2:Y:S01]  /*2310*/  LDS.128 R24, [R49+0x1680] ;  /* 0x0016800031187984 */ /* 0x000ea20000000c00 */
[----:B0-----:R-:W-:Y:S01]  /*2320*/  FADD.FTZ R35, R29, R16 ;  /* 0x000000101d237221 */ /* 0x001fe20000010000 */
[----:B------:R-:W-:Y:S02]  /*2330*/  FADD.FTZ R32, R32, R17 ;  /* 0x0000001120207221 */ /* 0x000fe40000010000 */
[----:B------:R-:W0:Y:S01]  /*2340*/  LDS.128 R28, [R49+0x1740] ;  /* 0x00174000311c7984 */ /* 0x000e220000000c00 */
        /* <DEDUP_REMOVED lines=10> */
[----:B0-----:R-:W-:Y:S01]  /*23f0*/  FADD.FTZ R24, R35, R28 ;  /* 0x0000001c23187221 */ /* 0x001fe20000010000 */
[----:B------:R-:W-:Y:S01]  /*2400*/  FADD.FTZ R25, R32, R29 ;  /* 0x0000001d20197221 */ /* 0x000fe20000010000 */
[----:B------:R-:W-:Y:S01]  /*2410*/  FADD.FTZ R26, R33, R30 ;  /* 0x0000001e211a7221 */ /* 0x000fe20000010000 */
[----:B------:R-:W-:-:S07]  /*2420*/  FADD.FTZ R27, R34, R31 ;  /* 0x0000001f221b7221 */ /* 0x000fce0000010000 */
.L_x_1389:
[----:B------:R-:W-:Y:S05]  /*2430*/  BSYNC B0 ;  /* 0x0000000000007941 */ /* 0x000fea0003800000 */
.L_x_1388:
        /* <DEDUP_REMOVED lines=20> */
.L_x_1391:
[----:B------:R-:W-:Y:S05]  /*2580*/  BSYNC B0 ;  /* 0x0000000000007941 */ /* 0x000fea0003800000 */
.L_x_1390:
        /* <DEDUP_REMOVED lines=34> */
.L_x_1394:
[----:B------:R-:W2:Y:S04]  /*27b0*/  LDG.E.STRONG.GPU R18, desc[UR14][R16.64] ;  /* 0x0000000e10127981 */ /* 0x000ea8000c1ef900 */
[----:B--2---:R-:W-:Y:S01]  /*27c0*/  CCTL.IVALL ;  /* 0x00000000ff00798f */ /* 0x004fe20002000000 */
[----:B------:R-:W-:Y:S05]  /*27d0*/  YIELD ;  /* 0x0000000000007946 */ /* 0x000fea0003800000 */
[----:B------:R-:W-:-:S13]  /*27e0*/  ISETP.NE.AND P0, PT, R18, R21, PT ;  /* 0x000000151200720c */ /* 0x000fda0003f05270 */
[----:B------:R-:W-:Y:S05]  /*27f0*/  @P0 BRA `(.L_x_1394) ;  /* 0xfffffffc00ec0947 */ /* 0x000fea000383ffff */
.L_x_1393:
        /* <DEDUP_REMOVED lines=17> */
.L_x_1398:
        /* <DEDUP_REMOVED lines=115> */
.L_x_1397:
        /* <DEDUP_REMOVED lines=61> */
.L_x_1399:
[----:B------:R-:W-:-:S13]  /*3410*/  ISETP.NE.OR P0, PT, R26, RZ, P0 ;  /* 0x000000ff1a00720c */ /* 0x000fda0000705670 */
[----:B------:R-:W-:Y:S05]  /*3420*/  @!P0 BRA `(.L_x_1395) ;  /* 0x00000000007c8947 */ /* 0x000fea0003800000 */
.L_x_1396:
        /* <DEDUP_REMOVED lines=31> */
.L_x_1395:
        /* <DEDUP_REMOVED lines=11> */
.L_x_1401:
[----:B------:R-:W-:Y:S05]  /*36d0*/  BSYNC B0 ;  /* 0x0000000000007941 */ /* 0x000fea0003800000 */
.L_x_1400:
        /* <DEDUP_REMOVED lines=16> */
.L_x_1392:
[----:B------:R-:W1:Y:S01]  /*37e0*/  S2UR UR11, SR_CgaCtaId ;  /* 0x00000000000b79c3 */ /* 0x000e620000008800 */
[----:B------:R-:W-:Y:S01]  /*37f0*/  UMOV UR10, 0x400 ;  /* 0x00000400000a7882 */ /* 0x000fe20000000000 */
[C---:B0-2---:R-:W-:Y:S02]  /*3800*/  IADD3 R24, R46.reuse, 0x20, RZ ;  /* 0x000000202e187810 */ /* 0x045fe40007ffe0ff */
[C---:B------:R-:W-:Y:S02]  /*3810*/  IADD3 R21, R46.reuse, 0x40, RZ ;  /* 0x000000402e157810 */ /* 0x040fe40007ffe0ff */
[----:B------:R-:W-:Y:S02]  /*3820*/  IADD3 R18, R46, 0x60, RZ ;  /* 0x000000602e127810 */ /* 0x000fe40007ffe0ff */
[----:B------:R-:W-:Y:S02]  /*3830*/  SHF.R.S32.HI R25, RZ, 0x1f, R24 ;  /* 0x0000001fff197819 */ /* 0x000fe40000011418 */
[----:B------:R-:W-:-:S02]  /*3840*/  SHF.R.S32.HI R22, RZ, 0x1f, R21 ;  /* 0x0000001fff167819 */ /* 0x000fc40000011415 */
[----:B------:R-:W-:Y:S01]  /*3850*/  SHF.R.S32.HI R19, RZ, 0x1f, R18 ;  /* 0x0000001fff137819 */ /* 0x000fe20000011412 */
[----:B-1----:R-:W-:-:S09]  /*3860*/  ULEA UR10, UR11, UR10, 0x18 ;  /* 0x0000000a0b0a7291 */ /* 0x002fd2000f8ec03f */
[----:B------:R-:W-:Y:S01]  /*3870*/  @!P2 STS.64 [UR10+0x78], R14 ;  /* 0x0000780eff00a988 */ /* 0x000fe20008000a0a */
[----:B------:R-:W-:Y:S06]  /*3880*/  BAR.SYNC.DEFER_BLOCKING 0x0 ;  /* 0x0000000000007b1d */ /* 0x000fec0000010000 */
[----:B------:R-:W0:Y:S01]  /*3890*/  LDS.64 R16, [UR10+0x78] ;  /* 0x0000780aff107984 */ /* 0x000e220008000a00 */
[----:B------:R-:W-:Y:S02]  /*38a0*/  ULDC.64 UR10, c[0x0][0x290] ;  /* 0x0000a400000a7ab9 */ /* 0x000fe40000000a00 */
[----:B------:R-:W-:-:S02]  /*38b0*/  ISETP.GE.U32.AND P0, PT, R24, UR10, PT ;  /* 0x0000000a18007c0c */ /* 0x000fc4000bf06070 */
[----:B------:R-:W-:Y:S02]  /*38c0*/  ISETP.GE.U32.AND P2, PT, R21, UR10, PT ;  /* 0x0000000a15007c0c */ /* 0x000fe4000bf46070 */
[----:B------:R-:W-:Y:S01]  /*38d0*/  ISETP.GE.U32.AND P3, PT, R18, UR10, PT ;  /* 0x0000000a12007c0c */ /* 0x000fe2000bf66070 */
[----:B------:R-:W-:Y:S01]  /*38e0*/  ULDC UR10, c[0x0][0x2bc] ;  /* 0x0000af00000a7ab9 */ /* 0x000fe20000000800 */
[----:B------:R-:W-:Y:S02]  /*38f0*/  ISETP.GE.AND.EX P0, PT, R25, UR11, PT, P0 ;  /* 0x0000000b19007c0c */ /* 0x000fe4000bf06300 */
[----:B------:R-:W-:Y:S02]  /*3900*/  ISETP.GE.AND.EX P2, PT, R22, UR11, PT, P2 ;  /* 0x0000000b16007c0c */ /* 0x000fe4000bf46320 */
[----:B------:R-:W-:Y:S02]  /*3910*/  ISETP.GE.AND.EX P3, PT, R19, UR11, PT, P3 ;  /* 0x0000000b13007c0c */ /* 0x000fe4000bf66330 */
[----:B------:R-:W-:-:S02]  /*3920*/  ISETP.GT.U32.OR P0, PT, R47, 0x17f, P0 ;  /* 0x0000017f2f00780c */ /* 0x000fc40000704470 */
[C---:B------:R-:W-:Y:S02]  /*3930*/  ISETP.GT.U32.OR P2, PT, R47.reuse, 0x17f, P2 ;  /* 0x0000017f2f00780c */ /* 0x040fe40001744470 */
[----:B------:R-:W-:Y:S01]  /*3940*/  ISETP.GT.U32.OR P3, PT, R47, 0x17f, P3 ;  /* 0x0000017f2f00780c */ /* 0x000fe20001f64470 */
[----:B0-----:R-:W-:Y:S01]  /*3950*/  FMUL.FTZ R20, R16, UR10 ;  /* 0x0000000a10147c20 */ /* 0x001fe20008410000 */
[----:B------:R-:W-:Y:S01]  /*3960*/  FMUL.FTZ R23, R17, UR10 ;  /* 0x0000000a11177c20 */ /* 0x000fe20008410000 */
[----:B------:R-:W-:Y:S10]  /*3970*/  @!P4 BRA `(.L_x_1402) ;  /* 0x000000000048c947 */ /* 0x000ff40003800000 */
        /* <DEDUP_REMOVED lines=18> */
.L_x_1402:
[----:B------:R-:W-:Y:S04]  /*3aa0*/  BSSY B0, `(.L_x_1403) ;  /* 0x0000014000007945 */ /* 0x000fe80003800000 */
[----:B------:R-:W-:Y:S05]  /*3ab0*/  @!P1 BRA `(.L_x_1404) ;  /* 0x0000000000489947 */ /* 0x000fea0003800000 */
[----:B------:R-:W-:Y:S01]  /*3ac0*/  SHF.R.S32.HI R17, RZ, 0x1f, R46 ;  /* 0x0000001fff117819 */ /* 0x000fe2000001142e */
[----:B------:R-:W-:Y:S01]  /*3ad0*/  ULDC.64 UR10, c[0x0][0x288] ;  /* 0x0000a200000a7ab9 */ /* 0x000fe20000000a00 */
[----:B------:R-:W-:Y:S01]  /*3ae0*/  MOV R14, R50 ;  /* 0x00000032000e7202 */ /* 0x000fe20000000f00 */
[-CC-:B------:R-:W-:Y:S01]  /*3af0*/  FFMA.FTZ R43, R43, R20.reuse, R23.reuse ;  /* 0x000000142b2b7223 */ /* 0x180fe20000010017 */
[----:B------:R-:W-:Y:S01]  /*3b00*/  MOV R15, R53 ;  /* 0x00000035000f7202 */ /* 0x000fe20000000f00 */
[----:B------:R-:W-:Y:S02]  /*3b10*/  IMAD R17, R17, UR10, RZ ;  /* 0x0000000a11117c24 */ /* 0x000fe4000f8e02ff */
[----:B------:R-:W-:Y:S01]  /*3b20*/  FFMA.FTZ R40, R40, R20, R23 ;  /* 0x0000001428287223 */ /* 0x000fe20000010017 */
[----:B------:R-:W-:Y:S01]  /*3b30*/  FFMA.FTZ R16, R10, R2, -R43 ;  /* 0x000000020a107223 */ /* 0x000fe2000001082b */
[----:B------:R-:W-:-:S04]  /*3b40*/  IMAD.WIDE.U32 R14, R46, UR10, R14 ;  /* 0x0000000a2e0e7c25 */ /* 0x000fc8000f8e000e */
[----:B------:R-:W-:Y:S01]  /*3b50*/  FMUL.FTZ R16, R16, UR16 ;  /* 0x0000001010107c20 */ /* 0x000fe20008410000 */
[----:B------:R-:W-:Y:S01]  /*3b60*/  IMAD R17, R46, UR11, R17 ;  /* 0x0000000b2e117c24 */ /* 0x000fe2000f8e0211 */
[----:B------:R-:W-:Y:S02]  /*3b70*/  ULDC.64 UR10, c[0x0][0x210] ;  /* 0x00008400000a7ab9 */ /* 0x000fe40000000a00 */
[----:B------:R-:W-:Y:S02]  /*3b80*/  LEA R2, P5, R14, UR10, 0x2 ;  /* 0x0000000a0e027c11 */ /* 0x000fe4000f8a10ff */
[----:B------:R-:W-:Y:S01]  /*3b90*/  IADD3 R15, R15, R17, RZ ;  /* 0x000000110f0f7210 */ /* 0x000fe20007ffe0ff */
[----:B------:R-:W-:-:S03]  /*3ba0*/  FFMA.FTZ R17, R11, R3, -R40 ;  /* 0x000000030b117223 */ /* 0x000fc60000010828 */
[----:B------:R-:W-:Y:S01]  /*3bb0*/  LEA.HI.X R3, R14, UR11, R15, 0x2, P5 ;  /* 0x0000000b0e037c11 */ /* 0x000fe2000a8f140f */
[----:B------:R-:W-:-:S05]  /*3bc0*/  FMUL.FTZ R17, R17, UR16 ;  /* 0x0000001011117c20 */ /* 0x000fca0008410000 */
[----:B------:R0:W-:Y:S02]  /*3bd0*/  STG.E.64 desc[UR14][R2.64], R16 ;  /* 0x0000001002007986 */ /* 0x0001e4000c101b0e */
.L_x_1404:
[----:B------:R-:W-:Y:S05]  /*3be0*/  BSYNC B0 ;  /* 0x0000000000007941 */ /* 0x000fea0003800000 */
.L_x_1403:
        /* <DEDUP_REMOVED lines=19> */
.L_x_1405:
[----:B------:R-:W-:Y:S04]  /*3d20*/  BSSY B0, `(.L_x_1406) ;  /* 0x0000013000007945 */ /* 0x000fe80003800000 */
[----:B------:R-:W-:Y:S05]  /*3d30*/  @P0 BRA `(.L_x_1407) ;  /* 0x0000000000440947 */ /* 0x000fea0003800000 */
[----:B------:R-:W-:Y:S01]  /*3d40*/  ULDC.64 UR10, c[0x0][0x288] ;  /* 0x0000a200000a7ab9 */ /* 0x000fe20000000a00 */
[----:B0-----:R-:W-:Y:S01]  /*3d50*/  MOV R2, R50 ;  /* 0x0000003200027202 */ /* 0x001fe20000000f00 */
        /* <DEDUP_REMOVED lines=11> */
[----:B------:R-:W-:Y:S01]  /*3e10*/  IADD3 R25, R3, R25, RZ ;  /* 0x0000001903197210 */ /* 0x000fe20007ffe0ff */
[----:B------:R-:W-:-:S03]  /*3e20*/  FMUL.FTZ R15, R15, UR16 ;  /* 0x000000100f0f7c20 */ /* 0x000fc60008410000 */
[----:B------:R-:W-:-:S05]  /*3e30*/  LEA.HI.X R5, R2, UR11, R25, 0x2, P0 ;  /* 0x0000000b02057c11 */ /* 0x000fca00080f1419 */
[----:B------:R1:W-:Y:S02]  /*3e40*/  STG.E.64 desc[UR14][R4.64], R14 ;  /* 0x0000000e04007986 */ /* 0x0003e4000c101b0e */
.L_x_1407:
[----:B------:R-:W-:Y:S05]  /*3e50*/  BSYNC B0 ;  /* 0x0000000000007941 */ /* 0x000fea0003800000 */
.L_x_1406:
[----:B------:R-:W-:Y:S05]  /*3e60*/  @!P4 BRA `(.L_x_1408) ;  /* 0x000000000048c947 */ /* 0x000fea0003800000 */
[----:B0-----:R-:W-:Y:S01]  /*3e70*/  FFMA.FTZ R2, R39, R10, R12 ;  /* 0x0000000a27027223 */ /* 0x001fe2000001000c */
[----:B------:R-:W-:-:S03]  /*3e80*/  FFMA.FTZ R3, R36, R11, R13 ;  /* 0x0000000b24037223 */ /* 0x000fc6000001000d */
[----:B-1----:R-:W-:Y:S01]  /*3e90*/  FMUL.FTZ R4, R2, -1.4426950216293334961 ;  /* 0xbfb8aa3b02047820 */ /* 0x002fe20000410000 */
        /* <DEDUP_REMOVED lines=15> */
.L_x_1408:
        /* <DEDUP_REMOVED lines=8> */
[----:B------:R-:W-:-:S04]  /*4010*/  IMAD.WIDE.U32 R2, R21, UR10, R2 ;  /* 0x0000000a15027c25 */ /* 0x000fc8000f8e0002 */
[----:B------:R-:W-:Y:S01]  /*4020*/  FFMA.FTZ R39, R10, R6, -R39 ;  /* 0x000000060a277223 */ /* 0x000fe20000010827 */
[----:B------:R-:W-:Y:S01]  /*4030*/  FFMA.FTZ R7, R11, R7, -R36 ;  /* 0x000000070b077223 */ /* 0x000fe20000010824 */
[----:B------:R-:W-:Y:S01]  /*4040*/  IMAD R21, R21, UR11, R22 ;  /* 0x0000000b15157c24 */ /* 0x000fe2000f8e0216 */
[----:B------:R-:W-:Y:S01]  /*4050*/  ULDC.64 UR10, c[0x0][0x210] ;  /* 0x00008400000a7ab9 */ /* 0x000fe20000000a00 */
[----:B------:R-:W-:Y:S01]  /*4060*/  FMUL.FTZ R6, R39, UR16 ;  /* 0x0000001027067c20 */ /* 0x000fe20008410000 */
[----:B-1----:R-:W-:Y:S01]  /*4070*/  LEA R4, P0, R2, UR10, 0x2 ;  /* 0x0000000a02047c11 */ /* 0x002fe2000f8010ff */
[----:B------:R-:W-:Y:S01]  /*4080*/  FMUL.FTZ R7, R7, UR16 ;  /* 0x0000001007077c20 */ /* 0x000fe20008410000 */
[----:B------:R-:W-:-:S04]  /*4090*/  IADD3 R21, R3, R21, RZ ;  /* 0x0000001503157210 */ /* 0x000fc80007ffe0ff */
[----:B------:R-:W-:-:S05]  /*40a0*/  LEA.HI.X R5, R2, UR11, R21, 0x2, P0 ;  /* 0x0000000b02057c11 */ /* 0x000fca00080f1415 */
[----:B------:R2:W-:Y:S02]  /*40b0*/  STG.E.64 desc[UR14][R4.64], R6 ;  /* 0x0000000604007986 */ /* 0x0005e4000c101b0e */
.L_x_1410:
[----:B------:R-:W-:Y:S05]  /*40c0*/  BSYNC B0 ;  /* 0x0000000000007941 */ /* 0x000fea0003800000 */
.L_x_1409:
[----:B------:R-:W-:Y:S05]  /*40d0*/  @!P4 BRA `(.L_x_1411) ;  /* 0x000000000048c947 */ /* 0x000fea0003800000 */
[----:B------:R-:W-:Y:S01]  /*40e0*/  FFMA.FTZ R12, R37, R10, R12 ;  /* 0x0000000a250c7223 */ /* 0x000fe2000001000c */
[----:B------:R-:W-:-:S03]  /*40f0*/  FFMA.FTZ R13, R0, R11, R13 ;  /* 0x0000000b000d7223 */ /* 0x000fc6000001000d */
[----:B0-----:R-:W-:Y:S01]  /*4100*/  FMUL.FTZ R2, R12, -1.4426950216293334961 ;  /* 0xbfb8aa3b0c027820 */ /* 0x001fe20000410000 */
[----:B-12---:R-:W-:-:S05]  /*4110*/  FMUL.FTZ R4, R13, -1.4426950216293334961 ;  /* 0xbfb8aa3b0d047820 */ /* 0x006fca0000410000 */
        /* <DEDUP_REMOVED lines=14> */
.L_x_1411:
[----:B------:R-:W-:Y:S04]  /*4200*/  BSSY B0, `(.L_x_1412) ;  /* 0x0000012000007945 */ /* 0x000fe80003800000 */
        /* <DEDUP_REMOVED lines=11> */
[----:B-12---:R-:W-:Y:S01]  /*42c0*/  FMUL.FTZ R4, R37, UR16 ;  /* 0x0000001025047c20 */ /* 0x006fe20008410000 */
[----:B0-----:R-:W-:Y:S01]  /*42d0*/  LEA R2, P0, R50, UR10, 0x2 ;  /* 0x0000000a32027c11 */ /* 0x001fe2000f8010ff */
[----:B------:R-:W-:Y:S01]  /*42e0*/  FMUL.FTZ R5, R0, UR16 ;  /* 0x0000001000057c20 */ /* 0x000fe20008410000 */
[----:B------:R-:W-:-:S04]  /*42f0*/  IADD3 R19, R51, R19, RZ ;  /* 0x0000001333137210 */ /* 0x000fc80007ffe0ff */
[----:B------:R-:W-:-:S05]  /*4300*/  LEA.HI.X R3, R50, UR11, R19, 0x2, P0 ;  /* 0x0000000b32037c11 */ /* 0x000fca00080f1413 */
[----:B------:R3:W-:Y:S02]  /*4310*/  STG.E.64 desc[UR14][R2.64], R4 ;  /* 0x0000000402007986 */ /* 0x0007e4000c101b0e */
.L_x_1413:
[----:B------:R-:W-:Y:S05]  /*4320*/  BSYNC B0 ;  /* 0x0000000000007941 */ /* 0x000fea0003800000 */
.L_x_1412:
[----:B------:R-:W-:Y:S01]  /*4330*/  ULDC UR10, c[0x0][0x10] ;  /* 0x00000400000a7ab9 */ /* 0x000fe20000000800 */
[----:B------:R-:W-:Y:S02]  /*4340*/  UIADD3 UR4, UR4, 0x1, URZ ;  /* 0x0000000104047890 */ /* 0x000fe4000fffe03f */
[----:B------:R-:W-:-:S04]  /*4350*/  UIADD3 UR12, UR10, UR12, URZ ;  /* 0x0000000c0a0c7290 */ /* 0x000fc8000fffe03f */
[----:B------:R-:W-:-:S06]  /*4360*/  UISETP.GE.AND UP0, UPT, UR12, UR5, UPT ;  /* 0x000000050c00728c */ /* 0x000fcc000bf06270 */
[----:B------:R-:W-:-:S13]  /*4370*/  PLOP3.LUT P0, PT, PT, PT, UP0, 0x80, 0x0 ;  /* 0x000000000000781c */ /* 0x000fda0003f0f008 */
[----:B------:R-:W-:Y:S05]  /*4380*/  @!P0 BRA `(.L_x_1414) ;  /* 0xffffffbc00d48947 */ /* 0x000fea000383ffff */
.L_x_1379:
[----:B-123--:R-:W1:Y:S01]  /*4390*/  LDC R4, c[0x0][0xc] ;  /* 0x00000300ff047b82 */ /* 0x00ee620000000800 */
        /* <DEDUP_REMOVED lines=18> */
.L_x_1416:
[----:B------:R-:W-:Y:S05]  /*44c0*/  BSYNC B0 ;  /* 0x0000000000007941 */ /* 0x000fea0003800000 */
.L_x_1415:
        /* <DEDUP_REMOVED lines=11> */
.L_x_1418:
[----:B------:R-:W2:Y:S04]  /*4580*/  LDG.E.STRONG.GPU R5, desc[UR14][R2.64] ;  /* 0x0000000e02057981 */ /* 0x000ea8000c1ef900 */
[----:B--2---:R-:W-:Y:S01]  /*4590*/  CCTL.IVALL ;  /* 0x00000000ff00798f */ /* 0x004fe20002000000 */
[----:B------:R-:W-:Y:S05]  /*45a0*/  YIELD ;  /* 0x0000000000007946 */ /* 0x000fea0003800000 */
[----:B------:R-:W-:-:S13]  /*45b0*/  ISETP.NE.AND P0, PT, R5, R0, PT ;  /* 0x000000000500720c */ /* 0x000fda0003f05270 */
[----:B------:R-:W-:Y:S05]  /*45c0*/  @P0 BRA `(.L_x_1418) ;  /* 0xfffffffc00ec0947 */ /* 0x000fea000383ffff */
.L_x_1417:
        /* <DEDUP_REMOVED lines=24> */
.L_x_1419:
        /* <DEDUP_REMOVED lines=23> */
.L_x_1420:
        /* <DEDUP_REMOVED lines=12> */
.L_x_3267:


//--------------------- .text._Z35group_norm_nhwc_bwd_one_pass_kernelI11Fp32IOFp32WLi256ELi24ELi384EEv26Group_norm_nhwc_bwd_params --------------------------
	.section	.text._Z35group_norm_nhwc_bwd_one_pass_kernelI11Fp32IOFp32WLi256ELi24ELi384EEv26Group_norm_nhwc_bwd_params,"ax",@progbits
	.align	128
        .global         _Z35group_norm_nhwc_bwd_one_pass_kernelI11Fp32IOFp32WLi256ELi24ELi384EEv26Group_norm_nhwc_bwd_params
        .type           _Z35group_norm_nhwc_bwd_one_pass_kernelI11Fp32IOFp32WLi256ELi24ELi384EEv26Group_norm_nhwc_bwd_params,@function
        .size           _Z35group_norm_nhwc_bwd_one_pass_kernelI11Fp32IOFp32WLi256ELi24ELi384EEv26Group_norm_nhwc_bwd_params,(.L_x_3268 - _Z35group_norm_nhwc_bwd_one_pass_kernelI11Fp32IOFp32WLi256ELi24ELi384EEv26Group_norm_nhwc_bwd_params)
        .other          _Z35group_norm_nhwc_bwd_one_pass_kernelI11Fp32IOFp32WLi256ELi24ELi384EEv26Group_norm_nhwc_bwd_params,@"STO_CUDA_ENTRY STV_DEFAULT"
_Z35group_norm_nhwc_bwd_one_pass_kernelI11Fp32IOFp32WLi256ELi24ELi384EEv26Group_norm_nhwc_bwd_params:
.text._Z35group_norm_nhwc_bwd_one_pass_kernelI11Fp32IOFp32WLi256ELi24ELi384EEv26Group_norm_nhwc_bwd_params:
[----:B------:R-:W-:Y:S08]  /*0000*/  LDC R1, c[0x0][0x28] ;  /* 0x00000a00ff017b82 */ /* 0x000ff00000000800 */
[----:B------:R-:W0:Y:S01]  /*0010*/  S2UR UR6, SR_CTAID.Y ;  /* 0x00000000000679c3 */ /* 0x000e220000002600 */
[----:B------:R-:W-:Y:S01]  /*0020*/  ULDC UR4, c[0x0][0x2a0] ;  /* 0x0000a80000047ab9 */ /* 0x000fe20000000800 */
[----:B------:R-:W-:Y:S01]  /*0030*/  ULDC UR5, c[0x0][0x270] ;  /* 0x00009c0000057ab9 */ /* 0x000fe20000000800 */
[----:B------:R-:W1:Y:S01]  /*0040*/  S2R R66, SR_TID.X ;  /* 0x0000000000427919 */ /* 0x000e620000002100 */
[----:B------:R-:W-:Y:S01]  /*0050*/  UIMAD UR4, UR4, UR5, URZ ;  /* 0x00000005040472a4 */ /* 0x000fe2000f8e023f */
[----:B------:R-:W-:-:S03]  /*0060*/  ULDC.64 UR8, c[0x0][0x208] ;  /* 0x0000820000087ab9 */ /* 0x000fc60000000a00 */
[----:B------:R-:W2:Y:S01]  /*0070*/  S2UR UR7, SR_CTAID.X ;  /* 0x00000000000779c3 */ /* 0x000ea20000002500 */
[----:B0-----:R-:W-:-:S04]  /*0080*/  MOV R60, UR6 ;  /* 0x00000006003c7c02 */ /* 0x001fc80008000f00 */
[----:B------:R-:W-:-:S13]  /*0090*/  ISETP.GE.AND P0, PT, R60, UR4, PT ;  /* 0x000000043c007c0c */ /* 0x000fda000bf06270 */
        /* <DEDUP_REMOVED lines=11> */
[----:B------:R-:W-:-:S06]  /*0150*/  MOV R62, R60 ;  /* 0x0000003c003e7202 */ /* 0x000fcc0000000f00 */
[----:B------:R-:W3:Y:S01]  /*0160*/  S2UR UR6, SR_CgaCtaId ;  /* 0x00000000000679c3 */ /* 0x000ee20000008800 */
[----:B0-----:R-:W-:-:S07]  /*0170*/  IMAD R65, R0, UR7, R67 ;  /* 0x0000000700417c24 */ /* 0x001fce000f8e0243 */
[----:B------:R-:W0:Y:S01]  /*0180*/  LDC R59, c[0x0][0x10] ;  /* 0x00000400ff3b7b82 */ /* 0x000e220000000800 */
[----:B------:R-:W-:Y:S01]  /*0190*/  IMAD R67, R67, -0xc, R66 ;  /* 0xfffffff443437824 */ /* 0x000fe200078e0242 */
[C---:B------:R-:W-:Y:S02]  /*01a0*/  ISETP.LT.U32.AND P0, PT, R65.reuse, UR10, PT ;  /* 0x0000000a41007c0c */ /* 0x040fe4000bf01070 */
[----:B------:R-:W-:Y:S02]  /*01b0*/  SHF.R.S32.HI R3, RZ, 0x1f, R65 ;  /* 0x0000001fff037819 */ /* 0x000fe40000011441 */
[----:B------:R-:W-:Y:S02]  /*01c0*/  IADD3 R0, R65, 0x20, RZ ;  /* 0x0000002041007810 */ /* 0x000fe40007ffe0ff */
[----:B------:R-:W-:Y:S02]  /*01d0*/  ISETP.LT.AND.EX P0, PT, R3, UR11, !P1, P0 ;  /* 0x0000000b03007c0c */ /* 0x000fe4000cf01300 */
[----:B------:R-:W-:-:S02]  /*01e0*/  IADD3 R2, R65, 0x40, RZ ;  /* 0x0000004041027810 */ /* 0x000fc40007ffe0ff */
[----:B------:R-:W-:Y:S01]  /*01f0*/  ISETP.LT.U32.AND P5, PT, R0, UR10, PT ;  /* 0x0000000a00007c0c */ /* 0x000fe2000bfa1070 */
[----:B---3--:R-:W-:Y:S01]  /*0200*/  ULEA UR5, UR6, UR5, 0x18 ;  /* 0x0000000506057291 */ /* 0x008fe2000f8ec03f */
[----:B------:R-:W-:Y:S02]  /*0210*/  SHF.R.S32.HI R0, RZ, 0x1f, R0 ;  /* 0x0000001fff007819 */ /* 0x000fe40000011400 */
[----:B------:R-:W-:Y:S02]  /*0220*/  ISETP.LT.U32.AND P4, PT, R2, UR10, PT ;  /* 0x0000000a02007c0c */ /* 0x000fe4000bf81070 */
[----:B------:R-:W-:Y:S02]  /*0230*/  SHF.R.S32.HI R2, RZ, 0x1f, R2 ;  /* 0x0000001fff027819 */ /* 0x000fe40000011402 */
[----:B------:R-:W-:Y:S02]  /*0240*/  ISETP.LT.AND.EX P5, PT, R0, UR11, !P1, P5 ;  /* 0x0000000b00007c0c */ /* 0x000fe4000cfa1350 */
[----:B------:R-:W-:-:S02]  /*0250*/  IADD3 R0, R65, 0x60, RZ ;  /* 0x0000006041007810 */ /* 0x000fc40007ffe0ff */
[C---:B------:R-:W-:Y:S02]  /*0260*/  IADD3 R4, R65.reuse, 0x80, RZ ;  /* 0x0000008041047810 */ /* 0x040fe40007ffe0ff */
[----:B------:R-:W-:Y:S01]  /*0270*/  ISETP.LT.AND.EX P4, PT, R2, UR11, !P1, P4 ;  /* 0x0000000b02007c0c */ /* 0x000fe2000cf81340 */
[----:B--2---:R-:W-:Y:S01]  /*0280*/  IMAD.WIDE.U32 R2, R8, 0x3, RZ ;  /* 0x0000000308027825 */ /* 0x004fe200078e00ff */
[----:B------:R-:W-:Y:S02]  /*0290*/  IADD3 R5, R65, 0xa0, RZ ;  /* 0x000000a041057810 */ /* 0x000fe40007ffe0ff */
[----:B------:R-:W-:Y:S02]  /*02a0*/  LEA R7, R9, R9, 0x1 ;  /* 0x0000000909077211 */ /* 0x000fe400078e08ff */
[----:B------:R-:W-:Y:S02]  /*02b0*/  @P0 LOP3.LUT R68, R68, 0x2, RZ, 0xfc, !PT ;  /* 0x0000000244440812 */ /* 0x000fe400078efcff */
[----:B------:R-:W-:-:S02]  /*02c0*/  ISETP.LT.U32.AND P3, PT, R0, UR10, PT ;  /* 0x0000000a00007c0c */ /* 0x000fc4000bf61070 */
[----:B------:R-:W-:Y:S02]  /*02d0*/  ISETP.LT.U32.AND P2, PT, R4, UR10, PT ;  /* 0x0000000a04007c0c */ /* 0x000fe4000bf41070 */
[----:B------:R-:W-:Y:S02]  /*02e0*/  SHF.R.S32.HI R0, RZ, 0x1f, R0 ;  /* 0x0000001fff007819 */ /* 0x000fe40000011400 */
[----:B------:R-:W-:Y:S02]  /*02f0*/  SHF.R.S32.HI R4, RZ, 0x1f, R4 ;  /* 0x0000001fff047819 */ /* 0x000fe40000011404 */
[----:B------:R-:W-:Y:S01]  /*0300*/  ISETP.LT.U32.AND P0, PT, R5, UR10, PT ;  /* 0x0000000a05007c0c */ /* 0x000fe2000bf01070 */
[----:B------:R-:W-:Y:S01]  /*0310*/  ULDC.U8 UR10, c[0x0][0x2a4] ;  /* 0x0000a900000a7ab9 */ /* 0x000fe20000000000 */
[----:B------:R-:W-:Y:S02]  /*0320*/  SHF.R.S32.HI R5, RZ, 0x1f, R5 ;  /* 0x0000001fff057819 */ /* 0x000fe40000011405 */
[----:B------:R-:W-:-:S02]  /*0330*/  IADD3 R3, R3, R7, RZ ;  /* 0x0000000703037210 */ /* 0x000fc40007ffe0ff */
[----:B------:R-:W-:Y:S02]  /*0340*/  ISETP.LT.AND.EX P3, PT, R0, UR11, !P1, P3 ;  /* 0x0000000b00007c0c */ /* 0x000fe4000cf61330 */
[----:B------:R-:W-:Y:S02]  /*0350*/  ISETP.LT.AND.EX P2, PT, R4, UR11, !P1, P2 ;  /* 0x0000000b04007c0c */ /* 0x000fe4000cf41320 */
[----:B------:R-:W-:Y:S02]  /*0360*/  ISETP.LT.AND.EX P1, PT, R5, UR11, !P1, P0 ;  /* 0x0000000b05007c0c */ /* 0x000fe4000cf21300 */
[----:B------:R-:W-:Y:S02]  /*0370*/  LEA.HI R55, P0, R3, R2, RZ, 0x1 ;  /* 0x0000000203377211 */ /* 0x000fe400078108ff */
[----:B------:R-:W-:Y:S02]  /*0380*/  SHF.L.U32 R67, R67, 0x1, RZ ;  /* 0x0000000143437819 */ /* 0x000fe400000006ff */
[----:B------:R-:W-:-:S02]  /*0390*/  IADD3.X R0, RZ, R3, RZ, P0, !PT ;  /* 0x00000003ff007210 */ /* 0x000fc400007fe4ff */
[----:B------:R-:W-:Y:S02]  /*03a0*/  LEA.HI R54, P0, R9, R8, RZ, 0x1 ;  /* 0x0000000809367211 */ /* 0x000fe400078108ff */
[----:B------:R-:W-:Y:S02]  /*03b0*/  SHF.R.S32.HI R3, RZ, 0x1f, R66 ;  /* 0x0000001fff037819 */ /* 0x000fe40000011442 */
[----:B------:R-:W-:Y:S02]  /*03c0*/  IADD3.X R5, RZ, R9, RZ, P0, !PT ;  /* 0x00000009ff057210 */ /* 0x000fe400007fe4ff */
[----:B------:R-:W-:Y:S02]  /*03d0*/  LEA.HI R3, R3, R66, RZ, 0x5 ;  /* 0x0000004203037211 */ /* 0x000fe400078f28ff */
[----:B------:R-:W-:Y:S02]  /*03e0*/  SHF.R.S64 R54, R54, 0x1, R5 ;  /* 0x0000000136367819 */ /* 0x000fe40000001005 */
[----:B------:R-:W-:-:S02]  /*03f0*/  SHF.R.S64 R55, R55, 0x1, R0 ;  /* 0x0000000137377819 */ /* 0x000fc40000001000 */
[----:B------:R-:W-:Y:S02]  /*0400*/  SHF.R.S32.HI R3, RZ, 0x5, R3 ;  /* 0x00000005ff037819 */ /* 0x000fe40000011403 */
[----:B------:R-:W-:Y:S02]  /*0410*/  SHF.R.S32.HI R5, RZ, 0x1, R5 ;  /* 0x00000001ff057819 */ /* 0x000fe40000011405 */
[----:B------:R-:W-:Y:S02]  /*0420*/  SHF.R.S32.HI R0, RZ, 0x1, R0 ;  /* 0x00000001ff007819 */ /* 0x000fe40000011400 */
[----:B------:R-:W-:Y:S02]  /*0430*/  LEA R52, R3, UR5, 0x3 ;  /* 0x0000000503347c11 */ /* 0x000fe4000f8e18ff */
[----:B------:R-:W-:Y:S02]  /*0440*/  IADD3 R64, R65, 0xe0, RZ ;  /* 0x000000e041407810 */ /* 0x000fe40007ffe0ff */
[----:B------:R-:W-:-:S02]  /*0450*/  SHF.L.U64.HI R56, R54, 0x2, R5 ;  /* 0x0000000236387819 */ /* 0x000fc40000010205 */
[----:B01----:R-:W-:-:S07]  /*0460*/  SHF.L.U64.HI R57, R55, 0x2, R0 ;  /* 0x0000000237397819 */ /* 0x003fce0000010200 */
.L_x_1472:
[----:B01234-:R-:W0:Y:S01]  /*0470*/  LDC R9, c[0x0][0x2a0] ;  /* 0x0000a800ff097b82 */ /* 0x01fe220000000800 */
[----:B------:R-:W-:Y:S01]  /*0480*/  LOP3.LUT P6, RZ, R68, 0x2, RZ, 0xc0, !PT ;  /* 0x0000000244ff7812 */ /* 0x000fe200078cc0ff */
[----:B------:R-:W-:Y:S01]  /*0490*/  ULDC.64 UR12, c[0x0][0x298] ;  /* 0x0000a600000c7ab9 */ /* 0x000fe20000000a00 */
[C---:B------:R-:W-:Y:S02]  /*04a0*/  IADD3 R19, R65.reuse, 0x20, RZ ;  /* 0x0000002041137810 */ /* 0x040fe40007ffe0ff */
[C---:B------:R-:W-:Y:S02]  /*04b0*/  IADD3 R21, R65.reuse, 0x40, RZ ;  /* 0x0000004041157810 */ /* 0x040fe40007ffe0ff */
[----:B------:R-:W-:Y:S01]  /*04c0*/  SHF.R.S32.HI R15, RZ, 0x1f, R19 ;  /* 0x0000001fff0f7819 */ /* 0x000fe20000011413 */
[----:B------:R-:W1:Y:S01]  /*04d0*/  @P5 LDC.64 R16, c[0x0][0x230] ;  /* 0x00008c00ff105b82 */ /* 0x000e620000000a00 */
[C---:B------:R-:W-:Y:S02]  /*04e0*/  IADD3 R23, R65.reuse, 0x60, RZ ;  /* 0x0000006041177810 */ /* 0x040fe40007ffe0ff */
[----:B------:R-:W-:-:S05]  /*04f0*/  IADD3 R33, R65, 0x80, RZ ;  /* 0x0000008041217810 */ /* 0x000fca0007ffe0ff */
        /* <DEDUP_REMOVED lines=12> */
[----:B---3--:R-:W-:Y:S02]  /*05c0*/  MOV R2, RZ ;  /* 0x000000ff00027202 */ /* 0x008fe40000000f00 */
[----:B-1----:R-:W-:-:S05]  /*05d0*/  IADD3 R4, RZ, -R3, RZ ;  /* 0x80000003ff047210 */ /* 0x002fca0007ffe0ff */
[----:B------:R-:W-:Y:S01]  /*05e0*/  IMAD R5, R4, R7, RZ ;  /* 0x0000000704057224 */ /* 0x000fe200078e02ff */
[----:B------:R-:W-:-:S03]  /*05f0*/  IABS R4, R62 ;  /* 0x0000003e00047213 */ /* 0x000fc60000000000 */
[----:B------:R-:W-:Y:S01]  /*0600*/  IMAD.HI.U32 R3, R3, R5, R2 ;  /* 0x0000000503037227 */ /* 0x000fe200078e0002 */
[----:B------:R-:W-:-:S05]  /*0610*/  SHF.R.S32.HI R2, RZ, 0x1f, R67 ;  /* 0x0000001fff027819 */ /* 0x000fca0000011443 */
        /* <DEDUP_REMOVED lines=10> */
[----:B------:R-:W-:Y:S01]  /*06c0*/  LOP3.LUT R0, R62, R9, RZ, 0x3c, !PT ;  /* 0x000000093e007212 */ /* 0x000fe200078e3cff */
[----:B------:R-:W1:Y:S10]  /*06d0*/  @P5 LDC.64 R6, c[0x0][0x288] ;  /* 0x0000a200ff065b82 */ /* 0x000e740000000a00 */
[----:B------:R-:W-:-:S02]  /*06e0*/  @P0 IADD3 R3, R3, 0x1, RZ ;  /* 0x0000000103030810 */ /* 0x000fc40007ffe0ff */
[----:B------:R-:W-:-:S13]  /*06f0*/  ISETP.GE.AND P0, PT, R62, RZ, PT ;  /* 0x000000ff3e00720c */ /* 0x000fda0003f06270 */
[----:B------:R-:W-:Y:S02]  /*0700*/  @!P0 IADD3 R5, -R5, RZ, RZ ;  /* 0x000000ff05058210 */ /* 0x000fe40007ffe1ff */
[----:B------:R-:W-:Y:S02]  /*0710*/  ISETP.GE.AND P0, PT, R0, RZ, PT ;  /* 0x000000ff0000720c */ /* 0x000fe40003f06270 */
[----:B------:R-:W-:-:S11]  /*0720*/  LOP3.LUT R0, RZ, R9, RZ, 0x33, !PT ;  /* 0x00000009ff007212 */ /* 0x000fd600078e33ff */
[----:B------:R-:W-:Y:S02]  /*0730*/  @!P0 IADD3 R3, -R3, RZ, RZ ;  /* 0x000000ff03038210 */ /* 0x000fe40007ffe1ff */
[----:B------:R-:W-:Y:S02]  /*0740*/  ISETP.NE.AND P0, PT, R9, RZ, PT ;  /* 0x000000ff0900720c */ /* 0x000fe40003f05270 */
[----:B------:R-:W-:Y:S02]  /*0750*/  SHF.R.S32.HI R9, RZ, 0x1f, R65 ;  /* 0x0000001fff097819 */ /* 0x000fe40000011441 */
[C---:B------:R-:W-:Y:S02]  /*0760*/  SEL R71, R0.reuse, R5, !P0 ;  /* 0x0000000500477207 */ /* 0x040fe40004000000 */
[----:B------:R-:W-:-:S03]  /*0770*/  SEL R3, R0, R3, !P0 ;  /* 0x0000000300037207 */ /* 0x000fc60004000000 */
[----:B------:R-:W-:Y:S01]  /*0780*/  IMAD R4, R71, 0x18, RZ ;  /* 0x0000001847047824 */ /* 0x000fe200078e02ff */
[----:B------:R-:W-:-:S04]  /*0790*/  SHF.R.S32.HI R0, RZ, 0x1f, R3 ;  /* 0x0000001fff007819 */ /* 0x000fc80000011403 */
[----:B------:R-:W-:Y:S01]  /*07a0*/  IADD3 R74, P0, R67, R4, RZ ;  /* 0x00000004434a7210 */ /* 0x000fe20007f1e0ff */
[----:B------:R-:W-:-:S03]  /*07b0*/  IMAD R0, R0, UR12, RZ ;  /* 0x0000000c00007c24 */ /* 0x000fc6000f8e02ff */
[----:B------:R-:W-:Y:S01]  /*07c0*/  LEA.HI.X.SX32 R75, R4, R2, 0x1, P0 ;  /* 0x00000002044b7211 */ /* 0x000fe200000f0eff */
[----:B------:R-:W-:Y:S01]  /*07d0*/  IMAD R77, R3, UR13, R0 ;  /* 0x0000000d034d7c24 */ /* 0x000fe2000f8e0200 */
[----:B------:R-:W3:Y:S01]  /*07e0*/  @P6 LDC.64 R4, c[0x0][0x228] ;  /* 0x00008a00ff046b82 */ /* 0x000ee20000000a00 */
[----:B--2---:R-:W-:Y:S02]  /*07f0*/  @P6 IMAD R0, R9, R10, RZ ;  /* 0x0000000a09006224 */ /* 0x004fe400078e02ff */
[----:B------:R-:W-:Y:S01]  /*0800*/  IMAD.WIDE.U32 R74, R3, UR12, R74 ;  /* 0x0000000c034a7c25 */ /* 0x000fe2000f8e004a */
[----:B------:R-:W-:-:S03]  /*0810*/  ULDC.64 UR12, c[0x0][0x290] ;  /* 0x0000a400000c7ab9 */ /* 0x000fc60000000a00 */
[----:B------:R-:W-:Y:S01]  /*0820*/  @P6 IMAD R11, R65, R11, R0 ;  /* 0x0000000b410b6224 */ /* 0x000fe200078e0200 */
[----:B------:R-:W-:Y:S01]  /*0830*/  IADD3 R77, R75, R77, RZ ;  /* 0x0000004d4b4d7210 */ /* 0x000fe20007ffe0ff */
[----:B------:R-:W2:Y:S01]  /*0840*/  @P4 LDC.64 R2, c[0x0][0x288] ;  /* 0x0000a200ff024b82 */ /* 0x000ea20000000a00 */
[----:B------:R-:W-:-:S05]  /*0850*/  @P6 MOV R76, R74 ;  /* 0x0000004a004c6202 */ /* 0x000fca0000000f00 */
[----:B------:R-:W-:-:S04]  /*0860*/  @P6 IMAD.WIDE.U32 R8, R65, R10, R76 ;  /* 0x0000000a41086225 */ /* 0x000fc800078e004c */
[----:B-1----:R-:W-:Y:S01]  /*0870*/  @P5 IMAD R10, R15, R6, RZ ;  /* 0x000000060f0a5224 */ /* 0x002fe200078e02ff */
[----:B------:R-:W-:Y:S02]  /*0880*/  @P6 IADD3 R9, R9, R11, RZ ;  /* 0x0000000b09096210 */ /* 0x000fe40007ffe0ff */
[C---:B------:R-:W-:Y:S01]  /*0890*/  @P6 SHF.L.U32 R11, R8.reuse, 0x2, RZ ;  /* 0x00000002080b6819 */ /* 0x040fe200000006ff */
[----:B------:R-:W-:Y:S01]  /*08a0*/  @P5 IMAD R15, R19, R7, R10 ;  /* 0x00000007130f5224 */ /* 0x000fe200078e020a */
[----:B------:R-:W-:Y:S02]  /*08b0*/  @P6 SHF.L.U64.HI R0, R8, 0x2, R9 ;  /* 0x0000000208006819 */ /* 0x000fe40000010209 */
[----:B------:R-:W-:Y:S02]  /*08c0*/  @P5 MOV R8, R74 ;  /* 0x0000004a00085202 */ /* 0x000fe40000000f00 */
[----:B------:R-:W-:Y:S02]  /*08d0*/  @P5 MOV R9, R77 ;  /* 0x0000004d00095202 */ /* 0x000fe40000000f00 */
[----:B0-----:R-:W-:-:S02]  /*08e0*/  @P6 IADD3 R12, P0, R11, R12, RZ ;  /* 0x0000000c0b0c6210 */ /* 0x001fc40007f1e0ff */
[----:B------:R-:W-:Y:S01]  /*08f0*/  @P4 MOV R10, R74 ;  /* 0x0000004a000a4202 */ /* 0x000fe20000000f00 */
[----:B------:R-:W-:Y:S01]  /*0900*/  @P5 IMAD.WIDE.U32 R6, R19, R6, R8 ;  /* 0x0000000613065225 */ /* 0x000fe200078e0008 */
[----:B------:R-:W-:Y:S01]  /*0910*/  @P6 IADD3.X R13, R0, R13, RZ, P0, !PT ;  /* 0x0000000d000d6210 */ /* 0x000fe200007fe4ff */
[----:B------:R-:W0:Y:S01]  /*0920*/  @P3 LDC.64 R8, c[0x0][0x288] ;  /* 0x0000a200ff083b82 */ /* 0x000e220000000a00 */
[----:B---3--:R-:W-:Y:S02]  /*0930*/  @P6 IADD3 R4, P0, R11, R4, RZ ;  /* 0x000000040b046210 */ /* 0x008fe40007f1e0ff */
[----:B------:R-:W-:Y:S02]  /*0940*/  @P5 IADD3 R11, R7, R15, RZ ;  /* 0x0000000f070b5210 */ /* 0x000fe40007ffe0ff */
[----:B------:R-:W-:Y:S02]  /*0950*/  SHF.R.S32.HI R15, RZ, 0x1f, R21 ;  /* 0x0000001fff0f7819 */ /* 0x000fe40000011415 */
[----:B------:R-:W-:Y:S01]  /*0960*/  @P5 SHF.L.U32 R7, R6, 0x2, RZ ;  /* 0x0000000206075819 */ /* 0x000fe200000006ff */
[----:B------:R-:W1:Y:S01]  /*0970*/  @P4 LDC.64 R18, c[0x0][0x228] ;  /* 0x00008a00ff124b82 */ /* 0x000e620000000a00 */
[----:B------:R-:W-:-:S02]  /*0980*/  @P6 IADD3.X R5, R0, R5, RZ, P0, !PT ;  /* 0x0000000500056210 */ /* 0x000fc400007fe4ff */
[----:B------:R-:W-:Y:S01]  /*0990*/  @P5 SHF.L.U64.HI R0, R6, 0x2, R11 ;  /* 0x0000000206005819 */ /* 0x000fe2000001020b */
[----:B--2---:R-:W-:Y:S01]  /*09a0*/  @P4 IMAD R6, R15, R2, RZ ;  /* 0x000000020f064224 */ /* 0x004fe200078e02ff */
[----:B------:R-:W-:Y:S02]  /*09b0*/  @P5 IADD3 R16, P0, R7, R16, RZ ;  /* 0x0000001007105210 */ /* 0x000fe40007f1e0ff */
[----:B------:R-:W-:Y:S01]  /*09c0*/  @P4 MOV R11, R77 ;  /* 0x0000004d000b4202 */ /* 0x000fe20000000f00 */
[----:B------:R-:W-:Y:S01]  /*09d0*/  @P4 IMAD R15, R21, R3, R6 ;  /* 0x00000003150f4224 */ /* 0x000fe200078e0206 */
[----:B------:R-:W-:Y:S02]  /*09e0*/  @P5 IADD3.X R17, R0, R17, RZ, P0, !PT ;  /* 0x0000001100115210 */ /* 0x000fe400007fe4ff */
[----:B----4-:R-:W-:Y:S01]  /*09f0*/  @P5 IADD3 R26, P0, R7, R26, RZ ;  /* 0x0000001a071a5210 */ /* 0x010fe20007f1e0ff */
[----:B------:R-:W-:Y:S01]  /*0a00*/  @P4 IMAD.WIDE.U32 R2, R21, R2, R10 ;  /* 0x0000000215024225 */ /* 0x000fe200078e000a */
[----:B------:R-:W2:Y:S01]  /*0a10*/  @P2 LDC.64 R6, c[0x0][0x288] ;  /* 0x0000a200ff062b82 */ /* 0x000ea20000000a00 */
[----:B------:R-:W-:-:S02]  /*0a20*/  SHF.R.S32.HI R11, RZ, 0x1f, R23 ;  /* 0x0000001fff0b7819 */ /* 0x000fc40000011417 */
[----:B------:R-:W-:Y:S02]  /*0a30*/  @P5 IADD3.X R27, R0, R27, RZ, P0, !PT ;  /* 0x0000001b001b5210 */ /* 0x000fe400007fe4ff */
[----:B------:R-:W-:Y:S01]  /*0a40*/  @P4 IADD3 R3, R3, R15, RZ ;  /* 0x0000000f03034210 */ /* 0x000fe20007ffe0ff */
[----:B0-----:R-:W-:Y:S01]  /*0a50*/  @P3 IMAD R10, R11, R8, RZ ;  /* 0x000000080b0a3224 */ /* 0x001fe200078e02ff */
[----:B------:R-:W-:Y:S01]  /*0a60*/  @P3 MOV R11, R77 ;  /* 0x0000004d000b3202 */ /* 0x000fe20000000f00 */
[----:B------:R-:W0:Y:S01]  /*0a70*/  @P3 LDC.64 R20, c[0x0][0x230] ;  /* 0x00008c00ff143b82 */ /* 0x000e220000000a00 */
[C---:B------:R-:W-:Y:S01]  /*0a80*/  @P4 SHF.L.U32 R15, R2.reuse, 0x2, RZ ;  /* 0x00000002020f4819 */ /* 0x040fe200000006ff */
[----:B------:R-:W-:Y:S01]  /*0a90*/  @P3 IMAD R25, R23, R9, R10 ;  /* 0x0000000917193224 */ /* 0x000fe200078e020a */
[----:B------:R-:W-:Y:S02]  /*0aa0*/  @P3 MOV R10, R74 ;  /* 0x0000004a000a3202 */ /* 0x000fe40000000f00 */
[----:B------:R-:W-:-:S02]  /*0ab0*/  @P4 SHF.L.U64.HI R14, R2, 0x2, R3 ;  /* 0x00000002020e4819 */ /* 0x000fc40000010203 */
[----:B------:R-:W-:Y:S01]  /*0ac0*/  @P4 IADD3 R28, P0, R15, R28, RZ ;  /* 0x0000001c0f1c4210 */ /* 0x000fe20007f1e0ff */
[----:B------:R-:W-:Y:S01]  /*0ad0*/  @P3 IMAD.WIDE.U32 R8, R23, R8, R10 ;  /* 0x0000000817083225 */ /* 0x000fe200078e000a */
[----:B------:R-:W-:Y:S01]  /*0ae0*/  SHF.R.S32.HI R11, RZ, 0x1f, R33 ;  /* 0x0000001fff0b7819 */ /* 0x000fe20000011421 */
[----:B------:R-:W3:Y:S01]  /*0af0*/  @P1 LDC.64 R2, c[0x0][0x288] ;  /* 0x0000a200ff021b82 */ /* 0x000ee20000000a00 */
[C---:B------:R-:W-:Y:S02]  /*0b00*/  @P4 IADD3.X R29, R14.reuse, R29, RZ, P0, !PT ;  /* 0x0000001d0e1d4210 */ /* 0x040fe400007fe4ff */
[----:B-1----:R-:W-:Y:S02]  /*0b10*/  @P4 IADD3 R18, P0, R15, R18, RZ ;  /* 0x000000120f124210 */ /* 0x002fe40007f1e0ff */
[----:B------:R-:W-:Y:S01]  /*0b20*/  @P3 IADD3 R9, R9, R25, RZ ;  /* 0x0000001909093210 */ /* 0x000fe20007ffe0ff */
[----:B--2---:R-:W-:Y:S01]  /*0b30*/  @P2 IMAD R10, R11, R6, RZ ;  /* 0x000000060b0a2224 */ /* 0x004fe200078e02ff */
[----:B------:R-:W-:Y:S01]  /*0b40*/  @P4 IADD3.X R19, R14, R19, RZ, P0, !PT ;  /* 0x000000130e134210 */ /* 0x000fe200007fe4ff */
[----:B------:R-:W1:Y:S01]  /*0b50*/  @P2 LDC.64 R22, c[0x0][0x230] ;  /* 0x00008c00ff162b82 */ /* 0x000e620000000a00 */
[C---:B------:R-:W-:Y:S01]  /*0b60*/  @P3 SHF.L.U32 R11, R8.reuse, 0x2, RZ ;  /* 0x00000002080b3819 */ /* 0x040fe200000006ff */
[----:B------:R-:W-:Y:S01]  /*0b70*/  @P2 IMAD R15, R33, R7, R10 ;  /* 0x00000007210f2224 */ /* 0x000fe200078e020a */
[----:B------:R-:W-:-:S02]  /*0b80*/  @P3 SHF.L.U64.HI R14, R8, 0x2, R9 ;  /* 0x00000002080e3819 */ /* 0x000fc40000010209 */
[----:B------:R-:W-:Y:S02]  /*0b90*/  @P2 MOV R8, R74 ;  /* 0x0000004a00082202 */ /* 0x000fe40000000f00 */
[----:B------:R-:W-:Y:S01]  /*0ba0*/  @P2 MOV R9, R77 ;  /* 0x0000004d00092202 */ /* 0x000fe20000000f00 */
[----:B------:R-:W2:Y:S01]  /*0bb0*/  LDC R10, c[0x0][0x2ac] ;  /* 0x0000ab00ff0a7b82 */ /* 0x000ea20000000800 */
[----:B0-----:R-:W-:Y:S02]  /*0bc0*/  @P3 IADD3 R20, P0, R11, R20, RZ ;  /* 0x000000140b143210 */ /* 0x001fe40007f1e0ff */
[----:B------:R-:W-:Y:S01]  /*0bd0*/  P2R R0, PR, RZ, 0x20 ;  /* 0x00000020ff007803 */ /* 0x000fe20000000000 */
[----:B------:R-:W-:Y:S01]  /*0be0*/  @P2 IMAD.WIDE.U32 R6, R33, R6, R8 ;  /* 0x0000000621062225 */ /* 0x000fe200078e0008 */
[----:B------:R-:W-:Y:S02]  /*0bf0*/  @P3 IADD3.X R21, R14, R21, RZ, P0, !PT ;  /* 0x000000150e153210 */ /* 0x000fe400007fe4ff */
[----:B------:R-:W-:Y:S01]  /*0c00*/  @P3 IADD3 R30, P0, R11, R30, RZ ;  /* 0x0000001e0b1e3210 */ /* 0x000fe20007f1e0ff */
[----:B------:R-:W0:Y:S01]  /*0c10*/  @P1 LDC.64 R24, c[0x0][0x228] ;  /* 0x00008a00ff181b82 */ /* 0x000e220000000a00 */
[----:B------:R-:W-:-:S02]  /*0c20*/  @P2 IADD3 R7, R7, R15, RZ ;  /* 0x0000000f07072210 */ /* 0x000fc40007ffe0ff */
[----:B------:R-:W-:Y:S02]  /*0c30*/  @P3 IADD3.X R31, R14, R31, RZ, P0, !PT ;  /* 0x0000001f0e1f3210 */ /* 0x000fe400007fe4ff */
[C---:B------:R-:W-:Y:S02]  /*0c40*/  @P2 SHF.L.U32 R11, R6.reuse, 0x2, RZ ;  /* 0x00000002060b2819 */ /* 0x040fe400000006ff */
[----:B------:R-:W-:Y:S01]  /*0c50*/  @P2 SHF.L.U64.HI R14, R6, 0x2, R7 ;  /* 0x00000002060e2819 */ /* 0x000fe20000010207 */
[----:B------:R-:W-:Y:S01]  /*0c60*/  IMAD.WIDE.U32 R6, R66, -0x55555555, RZ ;  /* 0xaaaaaaab42067825 */ /* 0x000fe200078e00ff */
[----:B------:R-:W-:Y:S02]  /*0c70*/  IADD3 R33, R65, 0xa0, RZ ;  /* 0x000000a041217810 */ /* 0x000fe40007ffe0ff */
[----:B-1----:R-:W-:Y:S02]  /*0c80*/  @P2 IADD3 R22, P0, R11, R22, RZ ;  /* 0x000000160b162210 */ /* 0x002fe40007f1e0ff */
[----:B------:R-:W-:-:S02]  /*0c90*/  SHF.R.U32.HI R7, RZ, 0x3, R7 ;  /* 0x00000003ff077819 */ /* 0x000fc40000011607 */
[----:B------:R-:W-:Y:S02]  /*0ca0*/  SHF.R.S32.HI R9, RZ, 0x1f, R33 ;  /* 0x0000001fff097819 */ /* 0x000fe40000011421 */
[----:B------:R-:W-:Y:S01]  /*0cb0*/  @P2 IADD3.X R23, R14, R23, RZ, P0, !PT ;  /* 0x000000170e172210 */ /* 0x000fe200007fe4ff */
[----:B--2---:R-:W-:Y:S01]  /*0cc0*/  IMAD R10, R10, UR7, R7 ;  /* 0x000000070a0a7c24 */ /* 0x004fe2000f8e0207 */
[----:B------:R-:W-:Y:S01]  /*0cd0*/  @P2 IADD3 R44, P0, R11, R44, RZ ;  /* 0x0000002c0b2c2210 */ /* 0x000fe20007f1e0ff */
[----:B---3--:R-:W-:Y:S01]  /*0ce0*/  @P1 IMAD R8, R9, R2, RZ ;  /* 0x0000000209081224 */ /* 0x008fe200078e02ff */
[----:B------:R-:W-:Y:S02]  /*0cf0*/  @P1 MOV R9, R77 ;  /* 0x0000004d00091202 */ /* 0x000fe40000000f00 */
[----:B------:R-:W-:Y:S01]  /*0d00*/  IADD3 R10, R10, 0xc0, RZ ;  /* 0x000000c00a0a7810 */ /* 0x000fe20007ffe0ff */
[----:B------:R-:W-:Y:S01]  /*0d10*/  @P1 IMAD R15, R33, R3, R8 ;  /* 0x00000003210f1224 */ /* 0x000fe200078e0208 */
[----:B------:R-:W-:-:S02]  /*0d20*/  @P1 MOV R8, R74 ;  /* 0x0000004a00081202 */ /* 0x000fc40000000f00 */
[----:B------:R-:W-:Y:S02]  /*0d30*/  ISETP.GE.U32.AND P6, PT, R10, UR12, PT ;  /* 0x0000000c0a007c0c */ /* 0x000fe4000bfc6070 */
[----:B------:R-:W-:Y:S01]  /*0d40*/  SHF.R.S32.HI R10, RZ, 0x1f, R10 ;  /* 0x0000001fff0a7819 */ /* 0x000fe2000001140a */
[----:B------:R-:W-:Y:S01]  /*0d50*/  @P1 IMAD.WIDE.U32 R2, R33, R2, R8 ;  /* 0x0000000221021225 */ /* 0x000fe200078e0008 */
[----:B------:R-:W-:Y:S01]  /*0d60*/  @P2 IADD3.X R45, R14, R45, RZ, P0, !PT ;  /* 0x0000002d0e2d2210 */ /* 0x000fe200007fe4ff */
[----:B------:R-:W1:Y:S01]  /*0d70*/  LDC.64 R32, c[0x0][0x248] ;  /* 0x00009200ff207b82 */ /* 0x000e620000000a00 */
[----:B------:R-:W-:Y:S02]  /*0d80*/  ISETP.GE.AND.EX P6, PT, R10, UR13, PT, P6 ;  /* 0x0000000d0a007c0c */ /* 0x000fe4000bfc6360 */
[----:B------:R-:W-:Y:S02]  /*0d90*/  @P1 IADD3 R9, R3, R15, RZ ;  /* 0x0000000f03091210 */ /* 0x000fe40007ffe0ff */
[----:B------:R-:W-:-:S02]  /*0da0*/  ISETP.LT.U32.AND P6, PT, R66, 0x180, !P6 ;  /* 0x000001804200780c */ /* 0x000fc400077c1070 */
[C---:B------:R-:W-:Y:S02]  /*0db0*/  @P1 SHF.L.U32 R3, R2.reuse, 0x2, RZ ;  /* 0x0000000202031819 */ /* 0x040fe400000006ff */
[----:B------:R-:W-:Y:S02]  /*0dc0*/  @P1 SHF.L.U64.HI R2, R2, 0x2, R9 ;  /* 0x0000000202021819 */ /* 0x000fe40000010209 */
[----:B------:R-:W-:Y:S02]  /*0dd0*/  @P1 IADD3 R46, P0, R3, R46, RZ ;  /* 0x0000002e032e1210 */ /* 0x000fe40007f1e0ff */
[----:B------:R-:W-:Y:S02]  /*0de0*/  IADD3 R9, R65, 0xc0, RZ ;  /* 0x000000c041097810 */ /* 0x000fe40007ffe0ff */
[----:B------:R-:W-:Y:S02]  /*0df0*/  @P1 IADD3.X R47, R2, R47, RZ, P0, !PT ;  /* 0x0000002f022f1210 */ /* 0x000fe400007fe4ff */
[----:B0-----:R-:W-:Y:S01]  /*0e00*/  @P1 IADD3 R24, P0, R3, R24, RZ ;  /* 0x0000001803181210 */ /* 0x001fe20007f1e0ff */
[----:B------:R-:W0:Y:S01]  /*0e10*/  @P6 LDC.64 R6, c[0x0][0x288] ;  /* 0x0000a200ff066b82 */ /* 0x000e220000000a00 */
[----:B------:R-:W-:-:S02]  /*0e20*/  SHF.R.S32.HI R3, RZ, 0x1f, R9 ;  /* 0x0000001fff037819 */ /* 0x000fc40000011409 */
[----:B------:R-:W-:-:S05]  /*0e30*/  @P1 IADD3.X R25, R2, R25, RZ, P0, !PT ;  /* 0x0000001902191210 */ /* 0x000fca00007fe4ff */
[----:B------:R-:W2:Y:S01]  /*0e40*/  @P6 LDC.64 R10, c[0x0][0x230] ;  /* 0x00008c00ff0a6b82 */ /* 0x000ea20000000a00 */
[----:B0-----:R-:W-:Y:S01]  /*0e50*/  @P6 IMAD R2, R3, R6, RZ ;  /* 0x0000000603026224 */ /* 0x001fe200078e02ff */
[----:B------:R-:W-:-:S03]  /*0e60*/  @P6 MOV R3, R77 ;  /* 0x0000004d00036202 */ /* 0x000fc60000000f00 */
[----:B------:R-:W-:Y:S01]  /*0e70*/  @P6 IMAD R7, R9, R7, R2 ;  /* 0x0000000709076224 */ /* 0x000fe200078e0202 */
[----:B------:R-:W-:-:S05]  /*0e80*/  @P6 MOV R2, R74 ;  /* 0x0000004a00026202 */ /* 0x000fca0000000f00 */
[----:B------:R-:W-:-:S05]  /*0e90*/  @P6 IMAD.WIDE.U32 R2, R9, R6, R2 ;  /* 0x0000000609026225 */ /* 0x000fca00078e0002 */
[----:B------:R-:W-:Y:S02]  /*0ea0*/  @P6 IADD3 R3, R3, R7, RZ ;  /* 0x0000000703036210 */ /* 0x000fe40007ffe0ff */
[----:B------:R-:W0:Y:S01]  /*0eb0*/  @P6 LDC.64 R6, c[0x0][0x228] ;  /* 0x00008a00ff066b82 */ /* 0x000e220000000a00 */
[C---:B------:R-:W-:Y:S02]  /*0ec0*/  @P6 SHF.L.U32 R15, R2.reuse, 0x2, RZ ;  /* 0x00000002020f6819 */ /* 0x040fe400000006ff */
[----:B------:R-:W-:Y:S02]  /*0ed0*/  @P6 SHF.L.U64.HI R2, R2, 0x2, R3 ;  /* 0x0000000202026819 */ /* 0x000fe40000010203 */
[----:B--2---:R-:W-:-:S04]  /*0ee0*/  @P6 IADD3 R10, P0, R15, R10, RZ ;  /* 0x0000000a0f0a6210 */ /* 0x004fc80007f1e0ff */
[----:B------:R-:W-:Y:S02]  /*0ef0*/  @P6 IADD3.X R11, R2, R11, RZ, P0, !PT ;  /* 0x0000000b020b6210 */ /* 0x000fe400007fe4ff */
[----:B0-----:R-:W-:-:S04]  /*0f00*/  @P6 IADD3 R14, P0, R15, R6, RZ ;  /* 0x000000060f0e6210 */ /* 0x001fc80007f1e0ff */
[----:B------:R-:W-:Y:S02]  /*0f10*/  @P6 IADD3.X R15, R2, R7, RZ, P0, !PT ;  /* 0x00000007020f6210 */ /* 0x000fe400007fe4ff */
[----:B------:R-:W-:Y:S02]  /*0f20*/  SHF.R.S32.HI R7, RZ, 0x1f, R64 ;  /* 0x0000001fff077819 */ /* 0x000fe40000011440 */
[----:B------:R-:W-:-:S04]  /*0f30*/  ISETP.GE.U32.AND P0, PT, R64, UR12, PT ;  /* 0x0000000c40007c0c */ /* 0x000fc8000bf06070 */
[----:B------:R-:W-:-:S04]  /*0f40*/  ISETP.GE.AND.EX P0, PT, R7, UR13, PT, P0 ;  /* 0x0000000d07007c0c */ /* 0x000fc8000bf06300 */
[----:B------:R-:W-:Y:S01]  /*0f50*/  ISETP.GT.U32.OR P0, PT, R66, 0x17f, P0 ;  /* 0x0000017f4200780c */ /* 0x000fe20000704470 */
[----:B-1----:R-:W-:-:S06]  /*0f60*/  IMAD.WIDE R32, R62, 0x8, R32 ;  /* 0x000000083e207825 */ /* 0x002fcc00078e0220 */
[----:B------:R-:W2:Y:S06]  /*0f70*/  LDG.E.64 R32, desc[UR8][R32.64] ;  /* 0x0000000820207981 */ /* 0x000eac000c1e1b00 */
[----:B------:R-:W0:Y:S01]  /*0f80*/  @!P0 LDC.64 R2, c[0x0][0x288] ;  /* 0x0000a200ff028b82 */ /* 0x000e220000000a00 */
[----:B------:R-:W-:-:S07]  /*0f90*/  @!P0 MOV R6, R74 ;  /* 0x0000004a00068202 */ /* 0x000fce0000000f00 */
[----:B------:R-:W1:Y:S01]  /*0fa0*/  @!P0 LDC.64 R40, c[0x0][0x230] ;  /* 0x00008c00ff288b82 */ /* 0x000e620000000a00 */
[----:B0-----:R-:W-:-:S04]  /*0fb0*/  @!P0 IMAD R7, R7, R2, RZ ;  /* 0x0000000207078224 */ /* 0x001fc800078e02ff */
[----:B------:R-:W-:Y:S01]  /*0fc0*/  @!P0 IMAD R9, R64, R3, R7 ;  /* 0x0000000340098224 */ /* 0x000fe200078e0207 */
[----:B------:R-:W-:-:S03]  /*0fd0*/  @!P0 MOV R7, R77 ;  /* 0x0000004d00078202 */ /* 0x000fc60000000f00 */
[----:B------:R-:W-:-:S03]  /*0fe0*/  @!P0 IMAD.WIDE.U32 R2, R64, R2, R6 ;  /* 0x0000000240028225 */ /* 0x000fc600078e0006 */
[----:B------:R-:W0:Y:S02]  /*0ff0*/  @!P0 LDC.64 R6, c[0x0][0x228] ;  /* 0x00008a00ff068b82 */ /* 0x000e240000000a00 */
[----:B------:R-:W-:Y:S02]  /*1000*/  @!P0 IADD3 R3, R3, R9, RZ ;  /* 0x0000000903038210 */ /* 0x000fe40007ffe0ff */
[C---:B------:R-:W-:Y:S02]  /*1010*/  @!P0 SHF.L.U32 R43, R2.reuse, 0x2, RZ ;  /* 0x00000002022b8819 */ /* 0x040fe400000006ff */
[----:B------:R-:W-:Y:S02]  /*1020*/  @!P0 SHF.L.U64.HI R2, R2, 0x2, R3 ;  /* 0x0000000202028819 */ /* 0x000fe40000010203 */
[----:B-1----:R-:W-:Y:S02]  /*1030*/  @!P0 IADD3 R40, P5, R43, R40, RZ ;  /* 0x000000282b288210 */ /* 0x002fe40007fbe0ff */
[----:B------:R-:W-:-:S02]  /*1040*/  CS2R R38, SRZ ;  /* 0x0000000000267805 */ /* 0x000fc4000001ff00 */
[----:B------:R-:W-:Y:S02]  /*1050*/  CS2R R34, SRZ ;  /* 0x0000000000227805 */ /* 0x000fe4000001ff00 */
[----:B------:R-:W-:Y:S02]  /*1060*/  MOV R3, RZ ;  /* 0x000000ff00037202 */ /* 0x000fe40000000f00 */
[----:B------:R-:W-:Y:S02]  /*1070*/  @!P0 IADD3.X R41, R2, R41, RZ, P5, !PT ;  /* 0x0000002902298210 */ /* 0x000fe40002ffe4ff */
[----:B------:R1:W5:Y:S01]  /*1080*/  @P4 LDG.E.64 R34, desc[UR8][R28.64] ;  /* 0x000000081c224981 */ /* 0x000362000c1e1b00 */
[----:B0-----:R-:W-:-:S04]  /*1090*/  @!P0 IADD3 R42, P5, R43, R6, RZ ;  /* 0x000000062b2a8210 */ /* 0x001fc80007fbe0ff */
[----:B------:R-:W-:Y:S02]  /*10a0*/  @!P0 IADD3.X R43, R2, R7, RZ, P5, !PT ;  /* 0x00000007022b8210 */ /* 0x000fe40002ffe4ff */
[----:B-1----:R-:W-:Y:S02]  /*10b0*/  CS2R R28, SRZ ;  /* 0x00000000001c7805 */ /* 0x002fe4000001ff00 */
[----:B------:R-:W-:Y:S02]  /*10c0*/  ISETP.NE.AND P5, PT, R0, RZ, PT ;  /* 0x000000ff0000720c */ /* 0x000fe40003fa5270 */
[----:B------:R-:W-:Y:S02]  /*10d0*/  CS2R R6, SRZ ;  /* 0x0000000000067805 */ /* 0x000fe4000001ff00 */
[----:B------:R-:W-:Y:S01]  /*10e0*/  MOV R2, RZ ;  /* 0x000000ff00027202 */ /* 0x000fe20000000f00 */
[----:B------:R-:W5:Y:S05]  /*10f0*/  @P1 LDG.E.64 R28, desc[UR8][R46.64] ;  /* 0x000000082e1c1981 */ /* 0x000f6a000c1e1b00 */
[----:B------:R-:W5:Y:S04]  /*1100*/  @P6 LDG.E.64 R2, desc[UR8][R10.64] ;  /* 0x000000080a026981 */ /* 0x000f68000c1e1b00 */
[----:B------:R0:W5:Y:S04]  /*1110*/  @P5 LDG.E.64 R38, desc[UR8][R16.64] ;  /* 0x0000000810265981 */ /* 0x000168000c1e1b00 */
[----:B------:R1:W5:Y:S01]  /*1120*/  @P6 LDG.E.64 R6, desc[UR8][R14.64] ;  /* 0x000000080e066981 */ /* 0x000362000c1e1b00 */
[----:B------:R-:W-:-:S02]  /*1130*/  LOP3.LUT P6, RZ, R68, 0x2, RZ, 0xc0, !PT ;  /* 0x0000000244ff7812 */ /* 0x000fc400078cc0ff */
[----:B0-----:R-:W-:-:S06]  /*1140*/  CS2R R16, SRZ ;  /* 0x0000000000107805 */ /* 0x001fcc000001ff00 */
[----:B------:R-:W5:Y:S01]  /*1150*/  @P2 LDG.E.64 R16, desc[UR8][R44.64] ;  /* 0x000000082c102981 */ /* 0x000f62000c1e1b00 */
[----:B------:R-:W-:Y:S02]  /*1160*/  CS2R R8, SRZ ;  /* 0x0000000000087805 */ /* 0x000fe4000001ff00 */
[----:B-1----:R-:W-:-:S04]  /*1170*/  CS2R R14, SRZ ;  /* 0x00000000000e7805 */ /* 0x002fc8000001ff00 */
[----:B------:R0:W5:Y:S04]  /*1180*/  @P6 LDG.E.64 R8, desc[UR8][R4.64] ;  /* 0x0000000804086981 */ /* 0x000168000c1e1b00 */
[----:B------:R1:W5:Y:S01]  /*1190*/  @P3 LDG.E.64 R14, desc[UR8][R30.64] ;  /* 0x000000081e0e3981 */ /* 0x000362000c1e1b00 */
[----:B0-----:R-:W-:Y:S02]  /*11a0*/  CS2R R4, SRZ ;  /* 0x0000000000047805 */ /* 0x001fe4000001ff00 */
[----:B-1----:R-:W-:-:S04]  /*11b0*/  CS2R R30, SRZ ;  /* 0x00000000001e7805 */ /* 0x002fc8000001ff00 */
[----:B------:R0:W5:Y:S04]  /*11c0*/  @P3 LDG.E.64 R4, desc[UR8][R20.64] ;  /* 0x0000000814043981 */ /* 0x000168000c1e1b00 */
[----:B------:R-:W5:Y:S01]  /*11d0*/  @!P0 LDG.E.64 R30, desc[UR8][R40.64] ;  /* 0x00000008281e8981 */ /* 0x000f62000c1e1b00 */
[----:B0-----:R-:W-:-:S06]  /*11e0*/  CS2R R20, SRZ ;  /* 0x0000000000147805 */ /* 0x001fcc000001ff00 */
[----:B------:R-:W5:Y:S01]  /*11f0*/  @!P0 LDG.E.64 R20, desc[UR8][R42.64] ;  /* 0x000000082a148981 */ /* 0x000f62000c1e1b00 */
[----:B------:R-:W-:Y:S02]  /*1200*/  MOV R61, 0x3f800000 ;  /* 0x3f800000003d7802 */ /* 0x000fe40000000f00 */
[----:B------:R-:W-:Y:S02]  /*1210*/  CS2R R36, SRZ ;  /* 0x0000000000247805 */ /* 0x000fe4000001ff00 */
[----:B------:R-:W-:-:S04]  /*1220*/  CS2R R10, SRZ ;  /* 0x00000000000a7805 */ /* 0x000fc8000001ff00 */
[----:B------:R0:W5:Y:S04]  /*1230*/  @P6 LDG.E.64 R36, desc[UR8][R12.64] ;  /* 0x000000080c246981 */ /* 0x000168000c1e1b00 */
[----:B------:R1:W5:Y:S01]  /*1240*/  @P5 LDG.E.64 R10, desc[UR8][R26.64] ;  /* 0x000000081a0a5981 */ /* 0x000362000c1e1b00 */
[----:B0-----:R-:W-:Y:S02]  /*1250*/  CS2R R12, SRZ ;  /* 0x00000000000c7805 */ /* 0x001fe4000001ff00 */
[----:B-1----:R-:W-:-:S04]  /*1260*/  CS2R R26, SRZ ;  /* 0x00000000001a7805 */ /* 0x002fc8000001ff00 */
[----:B------:R0:W5:Y:S01]  /*1270*/  @P4 LDG.E.64 R12, desc[UR8][R18.64] ;  /* 0x00000008120c4981 */ /* 0x000162000c1e1b00 */
[----:B------:R-:W-:Y:S03]  /*1280*/  BSSY B0, `(.L_x_1422) ;  /* 0x0000018000007945 */ /* 0x000fe60003800000 */
[----:B------:R1:W5:Y:S01]  /*1290*/  @P2 LDG.E.64 R26, desc[UR8][R22.64] ;  /* 0x00000008161a2981 */ /* 0x000362000c1e1b00 */
[----:B0-----:R-:W-:Y:S02]  /*12a0*/  CS2R R18, SRZ ;  /* 0x0000000000127805 */ /* 0x001fe4000001ff00 */
[----:B-1----:R-:W-:-:S04]  /*12b0*/  CS2R R22, SRZ ;  /* 0x0000000000167805 */ /* 0x002fc8000001ff00 */
[----:B------:R0:W5:Y:S02]  /*12c0*/  @P1 LDG.E.64 R18, desc[UR8][R24.64] ;  /* 0x0000000818121981 */ /* 0x000164000c1e1b00 */
[----:B0-----:R-:W-:Y:S01]  /*12d0*/  CS2R R24, SRZ ;  /* 0x0000000000187805 */ /* 0x001fe2000001ff00 */
[----:B--2---:R-:W-:-:S05]  /*12e0*/  FFMA.FTZ R33, -R32, R32, R33 ;  /* 0x0000002020217223 */ /* 0x004fca0000010121 */
[----:B------:R-:W-:-:S13]  /*12f0*/  FSETP.GTU.FTZ.AND P0, PT, R33, RZ, PT ;  /* 0x000000ff2100720b */ /* 0x000fda0003f1c000 */
[----:B------:R-:W0:Y:S02]  /*1300*/  @P0 LDC R0, c[0x0][0x250] ;  /* 0x00009400ff000b82 */ /* 0x000e240000000800 */
[----:B0-----:R-:W-:-:S04]  /*1310*/  @P0 FADD.FTZ R0, R33, R0 ;  /* 0x0000000021000221 */ /* 0x001fc80000010000 */
[----:B------:R0:W1:Y:S01]  /*1320*/  @P0 MUFU.RSQ R61, R0 ;  /* 0x00000000003d0308 */ /* 0x0000620000001400 */
[----:B------:R-:W-:-:S13]  /*1330*/  ISETP.GT.U32.AND P0, PT, R66, 0x17f, PT ;  /* 0x0000017f4200780c */ /* 0x000fda0003f04070 */
[----:B0-----:R-:W-:Y:S05]  /*1340*/  @P0 BRA `(.L_x_1423) ;  /* 0x00000000002c0947 */ /* 0x001fea0003800000 */
[----:B------:R-:W-:Y:S01]  /*1350*/  ISETP.NE.AND P0, PT, RZ, UR10, PT ;  /* 0x0000000aff007c0c */ /* 0x000fe2000bf05270 */
[----:B------:R-:W-:-:S05]  /*1360*/  IMAD R0, R71, 0x18, RZ ;  /* 0x0000001847007824 */ /* 0x000fca00078e02ff */
[----:B------:R-:W-:-:S04]  /*1370*/  IADD3 R33, R67, R0, RZ ;  /* 0x0000000043217210 */ /* 0x000fc80007ffe0ff */
[----:B------:R-:W-:-:S03]  /*1380*/  SHF.R.S32.HI R0, RZ, 0x1f, R33 ;  /* 0x0000001fff007819 */ /* 0x000fc60000011421 */
[----:B------:R-:W0:Y:S02]  /*1390*/  @P0 LDC.64 R22, c[0x0][0x240] ;  /* 0x00009000ff160b82 */ /* 0x000e240000000a00 */
[----:B0-----:R-:W-:-:S04]  /*13a0*/  @P0 LEA R40, P6, R33, R22, 0x2 ;  /* 0x0000001621280211 */ /* 0x001fc800078c10ff */
[C---:B------:R-:W-:Y:S02]  /*13b0*/  @P0 LEA.HI.X R41, R33.reuse, R23, R0, 0x2, P6 ;  /* 0x0000001721290211 */ /* 0x040fe400030f1400 */
[----:B------:R-:W0:Y:S03]  /*13c0*/  LDC.64 R22, c[0x0][0x238] ;  /* 0x00008e00ff167b82 */ /* 0x000e260000000a00 */
[----:B------:R2:W5:Y:S01]  /*13d0*/  @P0 LDG.E.64 R24, desc[UR8][R40.64] ;  /* 0x0000000828180981 */ /* 0x000562000c1e1b00 */
[----:B0-----:R-:W-:-:S06]  /*13e0*/  IMAD.WIDE R22, R33, 0x4, R22 ;  /* 0x0000000421167825 */ /* 0x001fcc00078e0216 */
[----:B--2---:R-:W5:Y:S02]  /*13f0*/  LDG.E.64 R22, desc[UR8][R22.64] ;  /* 0x0000000816167981 */ /* 0x004f64000c1e1b00 */
.L_x_1423:
[----:B------:R-:W-:Y:S05]  /*1400*/  BSYNC B0 ;  /* 0x0000000000007941 */ /* 0x000fea0003800000 */
.L_x_1422:
[----:B------:R-:W-:Y:S01]  /*1410*/  ISETP.NE.AND P0, PT, RZ, UR10, PT ;  /* 0x0000000aff007c0c */ /* 0x000fe2000bf05270 */
[C---:B-----5:R-:W-:Y:S01]  /*1420*/  FADD.FTZ R40, -R32.reuse, R36 ;  /* 0x0000002420287221 */ /* 0x060fe20000010100 */
[----:B------:R-:W-:Y:S01]  /*1430*/  FADD.FTZ R70, -R32, R37 ;  /* 0x0000002520467221 */ /* 0x000fe20000010100 */
[----:B------:R-:W-:Y:S01]  /*1440*/  LOP3.LUT R68, R68, 0xfffffffb, RZ, 0xc0, !PT ;  /* 0xfffffffb44447812 */ /* 0x000fe200078ec0ff */
[C---:B------:R-:W-:Y:S01]  /*1450*/  FADD.FTZ R0, -R32.reuse, R38 ;  /* 0x0000002620007221 */ /* 0x040fe20000010100 */
[----:B------:R-:W-:Y:S01]  /*1460*/  FADD.FTZ R50, -R32, R39 ;  /* 0x0000002720327221 */ /* 0x000fe20000010100 */
[----:B------:R-:W-:Y:S01]  /*1470*/  MOV R38, R8 ;  /* 0x0000000800267202 */ /* 0x000fe20000000f00 */
[----:B-1----:R-:W-:Y:S01]  /*1480*/  FMUL.FTZ R69, R40, R61 ;  /* 0x0000003d28457220 */ /* 0x002fe20000410000 */
[----:B------:R-:W-:Y:S01]  /*1490*/  MOV R36, R9 ;  /* 0x0000000900247202 */ /* 0x000fe20000000f00 */
[----:B------:R-:W-:Y:S01]  /*14a0*/  FMUL.FTZ R70, R70, R61 ;  /* 0x0000003d46467220 */ /* 0x000fe20000410000 */
[----:B------:R-:W-:-:S03]  /*14b0*/  MOV R37, R10 ;  /* 0x0000000a00257202 */ /* 0x000fc60000000f00 */
        /* <DEDUP_REMOVED lines=15> */
[----:B-1----:R-:W-:-:S03]  /*15b0*/  FADD.FTZ R45, -R42, 1 ;  /* 0x3f8000002a2d7421 */ /* 0x002fc60000010100 */
[----:B------:R-:W-:Y:S01]  /*15c0*/  FMUL.FTZ R38, R43, R44 ;  /* 0x0000002c2b267220 */ /* 0x000fe20000410000 */
[----:B------:R-:W-:Y:S01]  /*15d0*/  FFMA.FTZ R45, R36, R45, 1 ;  /* 0x3f800000242d7423 */ /* 0x000fe2000001002d */
[----:B------:R-:W-:-:S04]  /*15e0*/  FMUL.FTZ R36, R9, R42 ;  /* 0x0000002a09247220 */ /* 0x000fc80000410000 */
[----:B------:R-:W-:-:S07]  /*15f0*/  FMUL.FTZ R36, R36, R45 ;  /* 0x0000002d24247220 */ /* 0x000fce0000410000 */
.L_x_1424:
[----:B------:R-:W-:Y:S01]  /*1600*/  FMUL.FTZ R40, R38, R22 ;  /* 0x0000001626287220 */ /* 0x000fe20000410000 */
[----:B------:R-:W-:Y:S01]  /*1610*/  FMUL.FTZ R53, R0, R61 ;  /* 0x0000003d00357220 */ /* 0x000fe20000410000 */
[----:B------:R-:W-:Y:S01]  /*1620*/  MOV R33, R11 ;  /* 0x0000000b00217202 */ /* 0x000fe20000000f00 */
        /* <DEDUP_REMOVED lines=23> */
.L_x_1425:
[----:B------:R-:W-:Y:S01]  /*17a0*/  FFMA.FTZ R42, R70, R39, R41 ;  /* 0x00000027462a7223 */ /* 0x000fe20000010029 */
[----:B------:R-:W-:Y:S01]  /*17b0*/  FMUL.FTZ R40, R37, R22 ;  /* 0x0000001625287220 */ /* 0x000fe20000410000 */
[----:B------:R-:W-:Y:S01]  /*17c0*/  FADD.FTZ R41, R39, R0 ;  /* 0x0000000027297221 */ /* 0x000fe20000010000 */
[C---:B------:R-:W-:Y:S01]  /*17d0*/  FADD.FTZ R48, -R32.reuse, R35 ;  /* 0x0000002320307221 */ /* 0x040fe20000010100 */
[----:B------:R-:W-:Y:S01]  /*17e0*/  MOV R0, R13 ;  /* 0x0000000d00007202 */ /* 0x000fe20000000f00 */
[----:B------:R-:W-:Y:S01]  /*17f0*/  FFMA.FTZ R39, R53, R40, R42 ;  /* 0x0000002835277223 */ /* 0x000fe2000001002a */
[----:B------:R-:W-:Y:S01]  /*1800*/  FADD.FTZ R42, -R32, R34 ;  /* 0x00000022202a7221 */ /* 0x000fe20000010100 */
[----:B------:R-:W-:Y:S01]  /*1810*/  FADD.FTZ R40, R41, R40 ;  /* 0x0000002829287221 */ /* 0x000fe20000010000 */
[----:B------:R-:W-:Y:S01]  /*1820*/  MOV R34, R12 ;  /* 0x0000000c00227202 */ /* 0x000fe20000000f00 */
[----:B------:R-:W-:Y:S01]  /*1830*/  FMUL.FTZ R35, R33, R23 ;  /* 0x0000001721237220 */ /* 0x000fe20000410000 */
        /* <DEDUP_REMOVED lines=16> */
[----:B-1----:R-:W-:-:S03]  /*1940*/  FADD.FTZ R49, -R46, 1 ;  /* 0x3f8000002e317421 */ /* 0x002fc60000010100 */
[----:B------:R-:W-:Y:S01]  /*1950*/  FMUL.FTZ R34, R34, R47 ;  /* 0x0000002f22227220 */ /* 0x000fe20000410000 */
[----:B------:R-:W-:Y:S01]  /*1960*/  FFMA.FTZ R49, R0, R49, 1 ;  /* 0x3f80000000317423 */ /* 0x000fe20000010031 */
[----:B------:R-:W-:-:S04]  /*1970*/  FMUL.FTZ R0, R13, R46 ;  /* 0x0000002e0d007220 */ /* 0x000fc80000410000 */
[----:B------:R-:W-:-:S07]  /*1980*/  FMUL.FTZ R0, R0, R49 ;  /* 0x0000003100007220 */ /* 0x000fce0000410000 */
.L_x_1426:
[----:B------:R-:W-:Y:S01]  /*1990*/  FFMA.FTZ R44, R50, R35, R39 ;  /* 0x00000023322c7223 */ /* 0x000fe20000010027 */
[----:B------:R-:W-:Y:S01]  /*19a0*/  FMUL.FTZ R42, R34, R22 ;  /* 0x00000016222a7220 */ /* 0x000fe20000410000 */
[----:B------:R-:W-:Y:S01]  /*19b0*/  FADD.FTZ R39, R35, R40 ;  /* 0x0000002823277221 */ /* 0x000fe20000010000 */
[----:B------:R-:W-:Y:S01]  /*19c0*/  FADD.FTZ R46, -R32, R5 ;  /* 0x00000005202e7221 */ /* 0x000fe20000010100 */
[----:B------:R-:W-:Y:S01]  /*19d0*/  FMUL.FTZ R5, R0, R23 ;  /* 0x0000001700057220 */ /* 0x000fe20000410000 */
[----:B------:R-:W-:Y:S01]  /*19e0*/  FFMA.FTZ R35, R51, R42, R44 ;  /* 0x0000002a33237223 */ /* 0x000fe2000001002c */
[----:B------:R-:W-:Y:S01]  /*19f0*/  FADD.FTZ R39, R39, R42 ;  /* 0x0000002a27277221 */ /* 0x000fe20000010000 */
[C---:B------:R-:W-:Y:S01]  /*1a00*/  FADD.FTZ R42, -R32.reuse, R4 ;  /* 0x00000004202a7221 */ /* 0x040fe20000010100 */
[C---:B------:R-:W-:Y:S01]  /*1a10*/  FADD.FTZ R40, -R32.reuse, R26 ;  /* 0x0000001a20287221 */ /* 0x040fe20000010100 */
[C---:B------:R-:W-:Y:S01]  /*1a20*/  FADD.FTZ R44, -R32.reuse, R27 ;  /* 0x0000001b202c7221 */ /* 0x040fe20000010100 */
[C---:B------:R-:W-:Y:S01]  /*1a30*/  FADD.FTZ R28, -R32.reuse, R28 ;  /* 0x0000001c201c7221 */ /* 0x040fe20000010100 */
[C---:B------:R-:W-:Y:S01]  /*1a40*/  FADD.FTZ R4, -R32.reuse, R29 ;  /* 0x0000001d20047221 */ /* 0x040fe20000010100 */
[C---:B------:R-:W-:Y:S01]  /*1a50*/  FADD.FTZ R2, -R32.reuse, R2 ;  /* 0x0000000220027221 */ /* 0x040fe20000010100 */
[C---:B------:R-:W-:Y:S01]  /*1a60*/  FADD.FTZ R26, -R32.reuse, R3 ;  /* 0x00000003201a7221 */ /* 0x040fe20000010100 */
[C---:B------:R-:W-:Y:S01]  /*1a70*/  FADD.FTZ R30, -R32.reuse, R30 ;  /* 0x0000001e201e7221 */ /* 0x040fe20000010100 */
[----:B------:R-:W-:Y:S01]  /*1a80*/  FADD.FTZ R32, -R32, R31 ;  /* 0x0000001f20207221 */ /* 0x000fe20000010100 */
[----:B------:R-:W-:Y:S01]  /*1a90*/  FFMA.FTZ R72, R48, R5, R35 ;  /* 0x0000000530487223 */ /* 0x000fe20000010023 */
[----:B------:R-:W-:Y:S01]  /*1aa0*/  FADD.FTZ R39, R5, R39 ;  /* 0x0000002705277221 */ /* 0x000fe20000010000 */
[----:B------:R-:W-:Y:S01]  /*1ab0*/  MOV R27, R14 ;  /* 0x0000000e001b7202 */ /* 0x000fe20000000f00 */
[----:B------:R-:W-:Y:S01]  /*1ac0*/  FMUL.FTZ R49, R42, R61 ;  /* 0x0000003d2a317220 */ /* 0x000fe20000410000 */
[----:B------:R-:W-:Y:S01]  /*1ad0*/  MOV R29, R15 ;  /* 0x0000000f001d7202 */ /* 0x000fe20000000f00 */
        /* <DEDUP_REMOVED lines=20> */
.L_x_1427:
[----:B------:R-:W-:Y:S01]  /*1c20*/  FMUL.FTZ R3, R27, R22 ;  /* 0x000000161b037220 */ /* 0x000fe20000410000 */
[----:B------:R-:W-:Y:S01]  /*1c30*/  FADD.FTZ R42, RZ, R38 ;  /* 0x00000026ff2a7221 */ /* 0x000fe20000010000 */
[----:B------:R-:W-:Y:S01]  /*1c40*/  FMUL.FTZ R31, R29, R23 ;  /* 0x000000171d1f7220 */ /* 0x000fe20000410000 */
[----:B------:R-:W-:Y:S01]  /*1c50*/  FFMA.FTZ R35, R69, R38, RZ ;  /* 0x0000002645237223 */ /* 0x000fe200000100ff */
[----:B------:R-:W-:Y:S01]  /*1c60*/  FFMA.FTZ R5, R49, R3, R72 ;  /* 0x0000000331057223 */ /* 0x000fe20000010048 */
[----:B------:R-:W-:Y:S01]  /*1c70*/  FADD.FTZ R72, R39, R3 ;  /* 0x0000000327487221 */ /* 0x000fe20000010000 */
[----:B------:R-:W-:Y:S01]  /*1c80*/  FADD.FTZ R3, R42, R37 ;  /* 0x000000252a037221 */ /* 0x000fe20000010000 */
[----:B------:R-:W-:Y:S01]  /*1c90*/  FFMA.FTZ R38, R53, R37, R35 ;  /* 0x0000002535267223 */ /* 0x000fe20000010023 */
[----:B------:R-:W-:Y:S01]  /*1ca0*/  FFMA.FTZ R42, R46, R31, R5 ;  /* 0x0000001f2e2a7223 */ /* 0x000fe20000010005 */
[----:B------:R-:W-:Y:S01]  /*1cb0*/  FADD.FTZ R5, R31, R72 ;  /* 0x000000481f057221 */ /* 0x000fe20000010000 */
[----:B------:R-:W-:Y:S01]  /*1cc0*/  FFMA.FTZ R39, R70, R36, RZ ;  /* 0x0000002446277223 */ /* 0x000fe200000100ff */
[----:B------:R-:W-:Y:S01]  /*1cd0*/  MOV R35, R16 ;  /* 0x0000001000237202 */ /* 0x000fe20000000f00 */
[----:B------:R-:W-:Y:S01]  /*1ce0*/  FMUL.FTZ R47, R40, R61 ;  /* 0x0000003d282f7220 */ /* 0x000fe20000410000 */
[----:B------:R-:W-:Y:S01]  /*1cf0*/  MOV R31, R17 ;  /* 0x00000011001f7202 */ /* 0x000fe20000000f00 */
        /* <DEDUP_REMOVED lines=15> */
[----:B-1----:R-:W-:-:S04]  /*1df0*/  FADD.FTZ R31, -R72, 1 ;  /* 0x3f800000481f7421 */ /* 0x002fc80000010100 */
[----:B------:R-:W-:Y:S01]  /*1e00*/  FFMA.FTZ R40, R35, R31, 1 ;  /* 0x3f80000023287423 */ /* 0x000fe2000001001f */
[----:B------:R-:W-:Y:S01]  /*1e10*/  FMUL.FTZ R35, R16, R37 ;  /* 0x0000002510237220 */ /* 0x000fe20000410000 */
[----:B------:R-:W-:-:S03]  /*1e20*/  FMUL.FTZ R31, R17, R72 ;  /* 0x00000048111f7220 */ /* 0x000fc60000410000 */
[----:B------:R-:W-:Y:S01]  /*1e30*/  FMUL.FTZ R35, R35, R45 ;  /* 0x0000002d23237220 */ /* 0x000fe20000410000 */
[----:B------:R-:W-:-:S07]  /*1e40*/  FMUL.FTZ R31, R31, R40 ;  /* 0x000000281f1f7220 */ /* 0x000fce0000410000 */
.L_x_1428:
[----:B------:R-:W-:Y:S01]  /*1e50*/  FMUL.FTZ R40, R35, R22 ;  /* 0x0000001623287220 */ /* 0x000fe20000410000 */
[----:B------:R-:W-:Y:S01]  /*1e60*/  FFMA.FTZ R39, R50, R33, R39 ;  /* 0x0000002132277223 */ /* 0x000fe20000010027 */
[----:B------:R-:W-:Y:S01]  /*1e70*/  FADD.FTZ R37, R36, R33 ;  /* 0x0000002124257221 */ /* 0x000fe20000010000 */
[----:B------:R-:W-:Y:S01]  /*1e80*/  FADD.FTZ R36, R3, R34 ;  /* 0x0000002203247221 */ /* 0x000fe20000010000 */
[----:B------:R-:W-:Y:S01]  /*1e90*/  FFMA.FTZ R33, R47, R40, R42 ;  /* 0x000000282f217223 */ /* 0x000fe2000001002a */
[----:B------:R-:W-:Y:S01]  /*1ea0*/  FADD.FTZ R42, R5, R40 ;  /* 0x00000028052a7221 */ /* 0x000fe20000010000 */
[----:B------:R-:W-:Y:S01]  /*1eb0*/  FMUL.FTZ R5, R31, R23 ;  /* 0x000000171f057220 */ /* 0x000fe20000410000 */
[----:B------:R-:W-:Y:S01]  /*1ec0*/  FFMA.FTZ R38, R51, R34, R38 ;  /* 0x0000002233267223 */ /* 0x000fe20000010026 */
[----:B------:R-:W-:Y:S01]  /*1ed0*/  MOV R34, R18 ;  /* 0x0000001200227202 */ /* 0x000fe20000000f00 */
[----:B------:R-:W-:Y:S01]  /*1ee0*/  FMUL.FTZ R45, R28, R61 ;  /* 0x0000003d1c2d7220 */ /* 0x000fe20000410000 */
[----:B------:R-:W-:Y:S01]  /*1ef0*/  FFMA.FTZ R40, R44, R5, R33 ;  /* 0x000000052c287223 */ /* 0x000fe20000010021 */
[----:B------:R-:W-:Y:S01]  /*1f00*/  FADD.FTZ R3, R5, R42 ;  /* 0x0000002a05037221 */ /* 0x000fe20000010000 */
        /* <DEDUP_REMOVED lines=21> */
.L_x_1429:
[----:B------:R-:W-:Y:S01]  /*2060*/  FMUL.FTZ R28, R34, R22 ;  /* 0x00000016221c7220 */ /* 0x000fe20000410000 */
[----:B------:R-:W-:Y:S01]  /*2070*/  FFMA.FTZ R39, R48, R0, R39 ;  /* 0x0000000030277223 */ /* 0x000fe20000010027 */
[----:B------:R-:W-:Y:S02]  /*2080*/  MOV R41, R7 ;  /* 0x0000000700297202 */ /* 0x000fe40000000f00 */
[----:B------:R-:W-:Y:S01]  /*2090*/  FADD.FTZ R42, R3, R28 ;  /* 0x0000001c032a7221 */ /* 0x000fe20000010000 */
[----:B------:R-:W-:Y:S01]  /*20a0*/  FFMA.FTZ R5, R45, R28, R40 ;  /* 0x0000001c2d057223 */ /* 0x000fe20000010028 */
[----:B------:R-:W-:Y:S01]  /*20b0*/  FMUL.FTZ R3, R33, R23 ;  /* 0x0000001721037220 */ /* 0x000fe20000410000 */
[----:B------:R-:W-:Y:S01]  /*20c0*/  FADD.FTZ R28, R37, R0 ;  /* 0x00000000251c7221 */ /* 0x000fe20000010000 */
[----:B------:R-:W-:Y:S01]  /*20d0*/  MOV R37, R6 ;  /* 0x0000000600257202 */ /* 0x000fe20000000f00 */
[----:B------:R-:W-:Y:S01]  /*20e0*/  FMUL.FTZ R0, R26, R61 ;  /* 0x0000003d1a007220 */ /* 0x000fe20000410000 */
[----:B------:R-:W-:Y:S01]  /*20f0*/  FFMA.FTZ R40, R4, R3, R5 ;  /* 0x0000000304287223 */ /* 0x000fe20000010005 */
[----:B------:R-:W-:Y:S01]  /*2100*/  FADD.FTZ R5, R3, R42 ;  /* 0x0000002a03057221 */ /* 0x000fe20000010000 */
        /* <DEDUP_REMOVED lines=14> */
[----:B------:R-:W-:-:S04]  /*21f0*/  FFMA.FTZ R2, R2, R73, 1 ;  /* 0x3f80000002027423 */ /* 0x000fc80000010049 */
[----:B------:R-:W-:Y:S01]  /*2200*/  FMUL.FTZ R37, R37, R2 ;  /* 0x0000000225257220 */ /* 0x000fe20000410000 */
[----:B-1----:R-:W-:Y:S01]  /*2210*/  FADD.FTZ R73, -R42, 1 ;  /* 0x3f8000002a497421 */ /* 0x002fe20000010100 */
[----:B------:R-:W-:-:S03]  /*2220*/  FMUL.FTZ R41, R7, R42 ;  /* 0x0000002a07297220 */ /* 0x000fc60000410000 */
[----:B------:R-:W-:-:S04]  /*2230*/  FFMA.FTZ R26, R26, R73, 1 ;  /* 0x3f8000001a1a7423 */ /* 0x000fc80000010049 */
[----:B------:R-:W-:-:S07]  /*2240*/  FMUL.FTZ R41, R41, R26 ;  /* 0x0000001a29297220 */ /* 0x000fce0000410000 */
.L_x_1430:
[----:B------:R-:W-:Y:S01]  /*2250*/  FMUL.FTZ R2, R37, R22 ;  /* 0x0000001625027220 */ /* 0x000fe20000410000 */
[----:B------:R-:W-:Y:S01]  /*2260*/  FMUL.FTZ R42, R41, R23 ;  /* 0x00000017292a7220 */ /* 0x000fe20000410000 */
[----:B------:R-:W-:Y:S02]  /*2270*/  MOV R26, R21 ;  /* 0x00000015001a7202 */ /* 0x000fe40000000f00 */
[----:B------:R-:W-:Y:S01]  /*2280*/  FFMA.FTZ R43, R3, R2, R40 ;  /* 0x00000002032b7223 */ /* 0x000fe20000010028 */
[----:B------:R-:W-:Y:S01]  /*2290*/  FADD.FTZ R5, R5, R2 ;  /* 0x0000000205057221 */ /* 0x000fe20000010000 */
[-C--:B------:R-:W-:Y:S02]  /*22a0*/  FMUL.FTZ R2, R32, R61.reuse ;  /* 0x0000003d20027220 */ /* 0x080fe40000410000 */
[----:B------:R-:W-:Y:S01]  /*22b0*/  FFMA.FTZ R40, R0, R42, R43 ;  /* 0x0000002a00287223 */ /* 0x000fe2000001002b */
[----:B------:R-:W-:Y:S01]  /*22c0*/  FADD.FTZ R42, R42, R5 ;  /* 0x000000052a2a7221 */ /* 0x000fe20000010000 */
[----:B------:R-:W-:Y:S01]  /*22d0*/  FMUL.FTZ R5, R30, R61 ;  /* 0x0000003d1e057220 */ /* 0x000fe20000410000 */
[----:B------:R-:W-:Y:S01]  /*22e0*/  MOV R30, R20 ;  /* 0x00000014001e7202 */ /* 0x000fe20000000f00 */
        /* <DEDUP_REMOVED lines=15> */
[----:B0-----:R-:W-:-:S04]  /*23e0*/  FADD.FTZ R72, -R32, 1 ;  /* 0x3f80000020487421 */ /* 0x001fc80000010100 */
[----:B------:R-:W-:Y:S01]  /*23f0*/  FFMA.FTZ R43, R26, R72, 1 ;  /* 0x3f8000001a2b7423 */ /* 0x000fe20000010048 */
[----:B------:R-:W-:-:S04]  /*2400*/  FMUL.FTZ R26, R21, R32 ;  /* 0x00000020151a7220 */ /* 0x000fc80000410000 */
[----:B------:R-:W-:-:S07]  /*2410*/  FMUL.FTZ R26, R26, R43 ;  /* 0x0000002b1a1a7220 */ /* 0x000fce0000410000 */
.L_x_1431:
[----:B------:R-:W-:Y:S01]  /*2420*/  FMUL.FTZ R43, R30, R22 ;  /* 0x000000161e2b7220 */ /* 0x000fe20000410000 */
[----:B------:R-:W-:Y:S01]  /*2430*/  FMUL.FTZ R32, R26, R23 ;  /* 0x000000171a207220 */ /* 0x000fe20000410000 */
[----:B------:R-:W-:Y:S01]  /*2440*/  ISETP.GT.AND P0, PT, R58, 0x1e, PT ;  /* 0x0000001e3a00780c */ /* 0x000fe20003f04270 */
[----:B------:R-:W0:Y:S01]  /*2450*/  S2UR UR11, SR_CgaCtaId ;  /* 0x00000000000b79c3 */ /* 0x000e220000008800 */
[----:B------:R-:W-:Y:S01]  /*2460*/  FFMA.FTZ R73, R5, R43, R40 ;  /* 0x0000002b05497223 */ /* 0x000fe20000010028 */
[----:B------:R-:W-:Y:S01]  /*2470*/  FADD.FTZ R43, R42, R43 ;  /* 0x0000002b2a2b7221 */ /* 0x000fe20000010000 */
        /* <DEDUP_REMOVED lines=12> */
[----:B------:R-:W-:Y:S01]  /*2540*/  UMOV UR6, 0x400 ;  /* 0x0000040000067882 */ /* 0x000fe20000000000 */
[----:B------:R-:W-:Y:S01]  /*2550*/  FFMA.FTZ R38, R45, R34, R38 ;  /* 0x000000222d267223 */ /* 0x000fe20000010026 */
[----:B------:R-:W-:Y:S01]  /*2560*/  UIADD3 UR5, UR6, 0x80, URZ ;  /* 0x0000008006057890 */ /* 0x000fe2000fffe03f */
[----:B------:R-:W-:Y:S01]  /*2570*/  FADD.FTZ R36, R27, R34 ;  /* 0x000000221b247221 */ /* 0x000fe20000010000 */
[----:B------:R-:W-:Y:S01]  /*2580*/  FADD.FTZ R28, R28, R33 ;  /* 0x000000211c1c7221 */ /* 0x000fe20000010000 */
[----:B------:R-:W-:Y:S01]  /*2590*/  FFMA.FTZ R39, R4, R33, R39 ;  /* 0x0000002104277223 */ /* 0x000fe20000010027 */
        /* <DEDUP_REMOVED lines=8> */
[----:B------:R-:W-:Y:S01]  /*2620*/  FFMA.FTZ R29, R2, R26, R39 ;  /* 0x0000001a021d7223 */ /* 0x000fe20000010027 */
        /* <DEDUP_REMOVED lines=39> */
[----:B------:R-:W-:Y:S01]  /*28a0*/  FADD.FTZ R26, R26, R33 ;  /* 0x000000211a1a7221 */ /* 0x000fe20000010000 */
[----:B------:R-:W0:Y:S02]  /*28b0*/  LDS.128 R40, [UR5+0x40] ;  /* 0x00004005ff287984 */ /* 0x000e240008000c00 */
        /* <DEDUP_REMOVED lines=20> */
.L_x_1433:
[----:B------:R-:W-:Y:S05]  /*2a00*/  BSYNC B0 ;  /* 0x0000000000007941 */ /* 0x000fea0003800000 */
.L_x_1432:
        /* <DEDUP_REMOVED lines=22> */
[----:B------:R-:W-:-:S02]  /*2b70*/  FADD.FTZ R42, R38, R43 ;  /* 0x0000002b262a7221 */ /* 0x000fc40000010000 */
[----:B------:R-:W2:Y:S01]  /*2b80*/  LDS.128 R36, [R72+0x480] ;  /* 0x0004800048247984 */ /* 0x000ea20000000c00 */
        /* <DEDUP_REMOVED lines=28> */
[----:B------:R-:W-:Y:S02]  /*2d50*/  FADD.FTZ R42, R42, R39 ;  /* 0x000000272a2a7221 */ /* 0x000fe40000010000 */
[----:B------:R-:W2:Y:S01]  /*2d60*/  LDS.128 R36, [R72+0x900] ;  /* 0x0009000048247984 */ /* 0x000ea20000000c00 */
        /* <DEDUP_REMOVED lines=64> */
[----:B------:R-:W-:Y:S01]  /*3170*/  LDS.128 R28, [R72+0x1380] ;  /* 0x00138000481c7984 */ /* 0x000fe20000000c00 */
[----:B-1----:R-:W-:Y:S01]  /*3180*/  FADD.FTZ R73, R73, R32 ;  /* 0x0000002049497221 */ /* 0x002fe20000010000 */
        /* <DEDUP_REMOVED lines=8> */
[----:B------:R-:W1:Y:S01]  /*3210*/  LDS.128 R36, [R72+0x1440] ;  /* 0x0014400048247984 */ /* 0x000e620000000c00 */
[----:B0-----:R-:W-:Y:S01]  /*3220*/  FADD.FTZ R73, R73, R32 ;  /* 0x0000002049497221 */ /* 0x001fe20000010000 */
[----:B------:R-:W-:Y:S01]  /*3230*/  FADD.FTZ R40, R40, R33 ;  /* 0x0000002128287221 */ /* 0x000fe20000010000 */
[----:B------:R-:W-:Y:S01]  /*3240*/  FADD.FTZ R41, R41, R34 ;  /* 0x0000002229297221 */ /* 0x000fe20000010000 */
[----:B------:R-:W-:Y:S01]  /*3250*/  FADD.FTZ R42, R42, R35 ;  /* 0x000000232a2a7221 */ /* 0x000fe20000010000 */
[----:B------:R-:W-:Y:S01]  /*3260*/  FADD.FTZ R73, R73, R28 ;  /* 0x0000001c49497221 */ /* 0x000fe20000010000 */
[----:B------:R-:W0:Y:S01]  /*3270*/  LDS.128 R32, [R72+0x1500] ;  /* 0x0015000048207984 */ /* 0x000e220000000c00 */
[----:B------:R-:W-:Y:S01]  /*3280*/  FADD.FTZ R40, R40, R29 ;  /* 0x0000001d28287221 */ /* 0x000fe20000010000 */
[----:B------:R-:W-:Y:S01]  /*3290*/  FADD.FTZ R41, R41, R30 ;  /* 0x0000001e29297221 */ /* 0x000fe20000010000 */
[----:B------:R-:W-:Y:S01]  /*32a0*/  FADD.FTZ R42, R42, R31 ;  /* 0x0000001f2a2a7221 */ /* 0x000fe20000010000 */
[----:B-1----:R-:W-:Y:S01]  /*32b0*/  FADD.FTZ R73, R73, R36 ;  /* 0x0000002449497221 */ /* 0x002fe20000010000 */
        /* <DEDUP_REMOVED lines=18> */
[----:B------:R-:W-:Y:S01]  /*33e0*/  FADD.FTZ R28, R41, R36 ;  /* 0x00000024291c7221 */ /* 0x000fe20000010000 */
[----:B------:R-:W-:Y:S01]  /*33f0*/  FADD.FTZ R29, R40, R37 ;  /* 0x00000025281d7221 */ /* 0x000fe20000010000 */
[----:B------:R-:W-:Y:S01]  /*3400*/  FADD.FTZ R30, R43, R38 ;  /* 0x000000262b1e7221 */ /* 0x000fe20000010000 */
[----:B------:R-:W-:-:S07]  /*3410*/  FADD.FTZ R31, R42, R39 ;  /* 0x000000272a1f7221 */ /* 0x000fce0000010000 */
.L_x_1435:
[----:B------:R-:W-:Y:S05]  /*3420*/  BSYNC B0 ;  /* 0x0000000000007941 */ /* 0x000fea0003800000 */
.L_x_1434:
[----:B------:R-:W0:Y:S01]  /*3430*/  LDC.64 R36, c[0x0][0x268] ;  /* 0x00009a00ff247b82 */ /* 0x000e220000000a00 */
[----:B------:R-:W-:Y:S01]  /*3440*/  IMAD R71, R71, 0xc, R66 ;  /* 0x0000000c47477824 */ /* 0x000fe200078e0242 */
[----:B------:R-:W-:Y:S06]  /*3450*/  BSSY B0, `(.L_x_1436) ;  /* 0x000000f000007945 */ /* 0x000fec0003800000 */
[----:B------:R-:W1:Y:S01]  /*3460*/  LDC R34, c[0x0][0xc] ;  /* 0x00000300ff227b82 */ /* 0x000e620000000800 */
[----:B0-----:R-:W-:Y:S01]  /*3470*/  IMAD.WIDE R36, R71, 0x4, R36 ;  /* 0x0000000447247825 */ /* 0x001fe200078e0224 */
[----:B------:R-:W-:Y:S06]  /*3480*/  @P6 BRA `(.L_x_1437) ;  /* 0x00000000002c6947 */ /* 0x000fec0003800000 */
[----:B------:R-:W0:Y:S01]  /*3490*/  LDC.64 R32, c[0x0][0x288] ;  /* 0x0000a200ff207b82 */ /* 0x000e220000000a00 */
[----:B------:R-:W-:Y:S01]  /*34a0*/  LEA R40, P6, R54, R36, 0x2 ;  /* 0x0000002436287211 */ /* 0x000fe200078c10ff */
[----:B------:R2:W-:Y:S03]  /*34b0*/  REDG.E.ADD.F32.FTZ.RN.STRONG.GPU desc[UR8][R36.64], R28 ;  /* 0x0000001c240079a6 */ /* 0x0005e6000c10f388 */
[----:B------:R-:W-:-:S05]  /*34c0*/  IADD3.X R41, R37, R56, RZ, P6, !PT ;  /* 0x0000003825297210 */ /* 0x000fca00037fe4ff */
[----:B------:R2:W-:Y:S01]  /*34d0*/  REDG.E.ADD.F32.FTZ.RN.STRONG.GPU desc[UR8][R40.64], R29 ;  /* 0x0000001d280079a6 */ /* 0x0005e2000c10f388 */
[----:B0-----:R-:W-:-:S04]  /*34e0*/  LEA R38, P6, R32, R36, 0x2 ;  /* 0x0000002420267211 */ /* 0x001fc800078c10ff */
[----:B------:R-:W-:Y:S02]  /*34f0*/  LEA.HI.X R39, R32, R37, R33, 0x2, P6 ;  /* 0x0000002520277211 */ /* 0x000fe400030f1421 */
[----:B------:R-:W-:-:S03]  /*3500*/  LEA R32, P6, R55, R36, 0x2 ;  /* 0x0000002437207211 */ /* 0x000fc600078c10ff */
[----:B------:R2:W-:Y:S01]  /*3510*/  REDG.E.ADD.F32.FTZ.RN.STRONG.GPU desc[UR8][R38.64], R30 ;  /* 0x0000001e260079a6 */ /* 0x0005e2000c10f388 */
[----:B------:R-:W-:-:S05]  /*3520*/  IADD3.X R33, R37, R57, RZ, P6, !PT ;  /* 0x0000003925217210 */ /* 0x000fca00037fe4ff */
[----:B------:R2:W-:Y:S04]  /*3530*/  REDG.E.ADD.F32.FTZ.RN.STRONG.GPU desc[UR8][R32.64], R31 ;  /* 0x0000001f200079a6 */ /* 0x0005e8000c10f388 */
.L_x_1437:
[----:B------:R-:W-:Y:S05]  /*3540*/  BSYNC B0 ;  /* 0x0000000000007941 */ /* 0x000fea0003800000 */
.L_x_1436:
[----:B-1----:R-:W-:-:S13]  /*3550*/  ISETP.GE.U32.AND P6, PT, R34, 0x2, PT ;  /* 0x000000022200780c */ /* 0x002fda0003fc6070 */
[----:B------:R-:W-:Y:S05]  /*3560*/  @!P6 BRA `(.L_x_1438) ;  /* 0x0000001000b4e947 */ /* 0x000fea0003800000 */
[----:B--2---:R-:W0:Y:S01]  /*3570*/  LDC.64 R28, c[0x0][0x258] ;  /* 0x00009600ff1c7b82 */ /* 0x004e220000000a00 */
        /* <DEDUP_REMOVED lines=9> */
[----:B------:R-:W0:Y:S01]  /*3610*/  S2UR UR5, SR_CTAID.Y ;  /* 0x00000000000579c3 */ /* 0x000e220000002600 */
[----:B------:R-:W1:Y:S01]  /*3620*/  S2R R58, SR_LANEID ;  /* 0x00000000003a7919 */ /* 0x000e620000000000 */
[----:B------:R-:W-:Y:S01]  /*3630*/  HFMA2.MMA R35, -RZ, RZ, 0, 5.9604644775390625e-08 ;  /* 0x00000001ff237435 */ /* 0x000fe200000001ff */
[----:B------:R-:W-:Y:S02]  /*3640*/  LOP3.LUT P6, RZ, R63, 0x2, RZ, 0xc0, !PT ;  /* 0x000000023fff7812 */ /* 0x000fe400078cc0ff */
[----:B------:R-:W-:Y:S02]  /*3650*/  P2R R36, PR, RZ, 0x1 ;  /* 0x00000001ff247803 */ /* 0x000fe40000000000 */
[----:B------:R-:W-:-:S05]  /*3660*/  SEL R37, R34, RZ, !P6 ;  /* 0x000000ff22257207 */ /* 0x000fca0007000000 */
[----:B------:R-:W-:Y:S02]  /*3670*/  SEL R35, R35, 0xffffffff, !P6 ;  /* 0xffffffff23237807 */ /* 0x000fe40007000000 */
[----:B0-----:R-:W-:Y:S01]  /*3680*/  MOV R60, UR5 ;  /* 0x00000005003c7c02 */ /* 0x001fe20008000f00 */
[----:B------:R-:W-:Y:S02]  /*3690*/  VOTEU.ANY UR5, UPT, PT ;  /* 0x0000000000057886 */ /* 0x000fe400038e0100 */
[----:B------:R-:W-:Y:S02]  /*36a0*/  UPOPC UR6, UR5 ;  /* 0x00000005000672bf */ /* 0x000fe40008000000 */
[----:B------:R-:W-:Y:S01]  /*36b0*/  UFLO.U32 UR5, UR5 ;  /* 0x00000005000572bd */ /* 0x000fe200080e0000 */
[----:B------:R-:W-:Y:S01]  /*36c0*/  ISETP.NE.AND P6, PT, R37, -0x1, PT ;  /* 0xffffffff2500780c */ /* 0x000fe20003fc5270 */
[----:B------:R-:W-:Y:S02]  /*36d0*/  IMAD R31, R59, UR7, R60 ;  /* 0x000000073b1f7c24 */ /* 0x000fe4000f8e023c */
[----:B------:R-:W-:-:S02]  /*36e0*/  IMAD R35, R35, UR6, RZ ;  /* 0x0000000623237c24 */ /* 0x000fc4000f8e02ff */
[----:B-1----:R-:W-:Y:S01]  /*36f0*/  ISETP.EQ.U32.AND P0, PT, R58, UR5, PT ;  /* 0x000000053a007c0c */ /* 0x002fe2000bf02070 */
[----:B------:R-:W-:-:S05]  /*3700*/  IMAD.WIDE.U32 R30, R31, 0x8, R32 ;  /* 0x000000081f1e7825 */ /* 0x000fca00078e0020 */
[----:B------:R0:W-:Y:S07]  /*3710*/  STG.E.64 desc[UR8][R30.64], R26 ;  /* 0x0000001a1e007986 */ /* 0x0001ee000c101b08 */
[----:B------:R-:W-:Y:S06]  /*3720*/  @P0 MEMBAR.ALL.GPU ;  /* 0x0000000000000992 */ /* 0x000fec000000a000 */
[----:B------:R-:W-:-:S00]  /*3730*/  @P0 ERRBAR ;  /* 0x00000000000009ab */ /* 0x000fc00000000000 */
[----:B------:R-:W-:Y:S06]  /*3740*/  @P0 CGAERRBAR ;  /* 0x00000000000005ab */ /* 0x000fec0000000000 */
[----:B------:R0:W-:Y:S01]  /*3750*/  @P0 REDG.E.ADD.S32.STRONG.GPU desc[UR8][R28.64], R35 ;  /* 0x000000231c00098e */ /* 0x0001e2000c10e388 */
[----:B------:R-:W-:Y:S01]  /*3760*/  ISETP.NE.AND P0, PT, R36, RZ, PT ;  /* 0x000000ff2400720c */ /* 0x000fe20003f05270 */
[----:B------:R-:W-:-:S12]  /*3770*/  @!P6 BRA `(.L_x_1439) ;  /* 0x000000000014e947 */ /* 0x000fd80003800000 */
.L_x_1440:
[----:B0-----:R-:W2:Y:S04]  /*3780*/  LDG.E.STRONG.GPU R30, desc[UR8][R28.64] ;  /* 0x000000081c1e7981 */ /* 0x001ea8000c1ef900 */
[----:B--2---:R-:W-:Y:S01]  /*3790*/  CCTL.IVALL ;  /* 0x00000000ff00798f */ /* 0x004fe20002000000 */
[----:B------:R-:W-:Y:S05]  /*37a0*/  YIELD ;  /* 0x0000000000007946 */ /* 0x000fea0003800000 */
[----:B------:R-:W-:-:S13]  /*37b0*/  ISETP.NE.AND P6, PT, R30, R37, PT ;  /* 0x000000251e00720c */ /* 0x000fda0003fc5270 */
[----:B------:R-:W-:Y:S05]  /*37c0*/  @P6 BRA `(.L_x_1440) ;  /* 0xfffffffc00ec6947 */ /* 0x000fea000383ffff */
.L_x_1439:
[----:B------:R-:W-:Y:S01]  /*37d0*/  ISETP.NE.AND P6, PT, R34, RZ, PT ;  /* 0x000000ff2200720c */ /* 0x000fe20003fc5270 */
[----:B------:R-:W-:Y:S05]  /*37e0*/  WARPSYNC.ALL ;  /* 0x0000000000007948 */ /* 0x000fea0003800000 */
[----:B------:R-:W-:Y:S07]  /*37f0*/  BAR.SYNC.DEFER_BLOCKING 0x0 ;  /* 0x0000000000007b1d */ /* 0x000fee0000010000 */
[----:B------:R-:W-:Y:S05]  /*3800*/  @!P6 BRA `(.L_x_1438) ;  /* 0x00000010000ce947 */ /* 0x000fea0003800000 */
[----:B0-----:R-:W-:Y:S02]  /*3810*/  IADD3 R28, R34, -0x1, RZ ;  /* 0xffffffff221c7810 */ /* 0x001fe40007ffe0ff */
[----:B------:R-:W-:Y:S02]  /*3820*/  MOV R31, RZ ;  /* 0x000000ff001f7202 */ /* 0x000fe40000000f00 */
[----:B------:R-:W-:-:S13]  /*3830*/  ISETP.GE.U32.AND P6, PT, R28, 0x3, PT ;  /* 0x000000031c00780c */ /* 0x000fda0003fc6070 */
[----:B------:R-:W-:Y:S05]  /*3840*/  @!P6 BRA `(.L_x_1441) ;  /* 0x0000000c008ce947 */ /* 0x000fea0003800000 */
[----:B------:R-:W-:Y:S01]  /*3850*/  LOP3.LUT R29, R34, 0x3, RZ, 0xc0, !PT ;  /* 0x00000003221d7812 */ /* 0x000fe200078ec0ff */
[----:B------:R-:W-:-:S03]  /*3860*/  HFMA2.MMA R31, -RZ, RZ, 0, 0 ;  /* 0x00000000ff1f7435 */ /* 0x000fc600000001ff */
[----:B------:R-:W-:-:S04]  /*3870*/  IADD3 R30, -R29, R34, RZ ;  /* 0x000000221d1e7210 */ /* 0x000fc80007ffe1ff */
        /* <DEDUP_REMOVED lines=12> */
.L_x_1444:
        /* <DEDUP_REMOVED lines=115> */
.L_x_1443:
        /* <DEDUP_REMOVED lines=63> */
.L_x_1445:
[----:B------:R-:W-:-:S04]  /*4460*/  LOP3.LUT P6, RZ, R68, 0x1, RZ, 0xc0, !PT ;  /* 0x0000000144ff7812 */ /* 0x000fc800078cc0ff */
[----:B------:R-:W-:-:S13]  /*4470*/  ISETP.NE.OR P6, PT, R30, RZ, P6 ;  /* 0x000000ff1e00720c */ /* 0x000fda00037c5670 */
[----:B------:R-:W-:Y:S05]  /*4480*/  @!P6 BRA `(.L_x_1441) ;  /* 0x00000000007ce947 */ /* 0x000fea0003800000 */
.L_x_1442:
        /* <DEDUP_REMOVED lines=31> */
.L_x_1441:
[----:B------:R-:W-:-:S13]  /*4680*/  LOP3.LUT P6, R30, R34, 0x3, RZ, 0xc0, !PT ;  /* 0x00000003221e7812 */ /* 0x000fda00078cc0ff */
        /* <DEDUP_REMOVED lines=9> */
.L_x_1447:
[----:B------:R-:W-:Y:S05]  /*4720*/  BSYNC B0 ;  /* 0x0000000000007941 */ /* 0x000fea0003800000 */
.L_x_1446:
        /* <DEDUP_REMOVED lines=17> */
.L_x_1438:
[----:B------:R-:W1:Y:S01]  /*4840*/  S2UR UR6, SR_CgaCtaId ;  /* 0x00000000000679c3 */ /* 0x000e620000008800 */
[----:B------:R-:W-:Y:S01]  /*4850*/  UMOV UR5, 0x400 ;  /* 0x0000040000057882 */ /* 0x000fe20000000000 */
[----:B0-2---:R-:W-:Y:S01]  /*4860*/  IMAD.WIDE.U32 R30, R66, -0x55555555, RZ ;  /* 0xaaaaaaab421e7825 */ /* 0x005fe200078e00ff */
[----:B------:R-:W-:Y:S01]  /*4870*/  ISETP.NE.AND P6, PT, RZ, UR10, PT ;  /* 0x0000000aff007c0c */ /* 0x000fe2000bfc5270 */
[----:B------:R-:W-:-:S03]  /*4880*/  ULDC.64 UR14, c[0x0][0x290] ;  /* 0x0000a400000e7ab9 */ /* 0x000fc60000000a00 */
[----:B------:R-:W-:Y:S01]  /*4890*/  SHF.R.U32.HI R30, RZ, 0x3, R31 ;  /* 0x00000003ff1e7819 */ /* 0x000fe2000001161f */
[----:B------:R-:W0:Y:S01]  /*48a0*/  LDC R33, c[0x0][0x2ac] ;  /* 0x0000ab00ff217b82 */ /* 0x000e220000000800 */
[----:B-1----:R-:W-:-:S03]  /*48b0*/  ULEA UR5, UR6, UR5, 0x18 ;  /* 0x0000000506057291 */ /* 0x002fc6000f8ec03f */
[----:B0-----:R-:W-:-:S06]  /*48c0*/  IMAD R30, R33, UR7, R30 ;  /* 0x00000007211e7c24 */ /* 0x001fcc000f8e021e */
[----:B------:R-:W-:Y:S01]  /*48d0*/  @!P0 STS.64 [UR5+0x78], R26 ;  /* 0x0000781aff008988 */ /* 0x000fe20008000a05 */
[----:B------:R-:W-:Y:S01]  /*48e0*/  BAR.SYNC.DEFER_BLOCKING 0x0 ;  /* 0x0000000000007b1d */ /* 0x000fe20000010000 */
[----:B------:R-:W-:-:S04]  /*48f0*/  IADD3 R31, R30, 0xc0, RZ ;  /* 0x000000c01e1f7810 */ /* 0x000fc80007ffe0ff */
[----:B------:R-:W-:Y:S01]  /*4900*/  SHF.R.S32.HI R30, RZ, 0x1f, R31 ;  /* 0x0000001fff1e7819 */ /* 0x000fe2000001141f */
        /* <DEDUP_REMOVED lines=23> */
.L_x_1448:
[----:B------:R-:W-:Y:S01]  /*4a80*/  LOP3.LUT P0, RZ, R68, 0x2, RZ, 0xc0, !PT ;  /* 0x0000000244ff7812 */ /* 0x000fe2000780c0ff */
[----:B------:R-:W-:-:S12]  /*4a90*/  BSSY B0, `(.L_x_1449) ;  /* 0x0000014000007945 */ /* 0x000fd80003800000 */
        /* <DEDUP_REMOVED lines=16> */
[----:B------:R-:W-:-:S04]  /*4ba0*/  IADD3 R27, R29, R27, RZ ;  /* 0x0000001b1d1b7210 */ /* 0x000fc80007ffe0ff */
[----:B------:R-:W-:-:S05]  /*4bb0*/  LEA.HI.X R27, R28, UR13, R27, 0x2, P0 ;  /* 0x0000000d1c1b7c11 */ /* 0x000fca00080f141b */
[----:B------:R0:W-:Y:S02]  /*4bc0*/  STG.E.64 desc[UR8][R26.64], R8 ;  /* 0x000000081a007986 */ /* 0x0001e4000c101b08 */
.L_x_1450:
[----:B------:R-:W-:Y:S05]  /*4bd0*/  BSYNC B0 ;  /* 0x0000000000007941 */ /* 0x000fea0003800000 */
.L_x_1449:
[----:B------:R-:W-:-:S13]  /*4be0*/  ISETP.NE.AND P6, PT, RZ, UR10, PT ;  /* 0x0000000aff007c0c */ /* 0x000fda000bfc5270 */
        /* <DEDUP_REMOVED lines=19> */
.L_x_1451:
[----:B------:R-:W-:Y:S04]  /*4d20*/  BSSY B0, `(.L_x_1452) ;  /* 0x0000015000007945 */ /* 0x000fe80003800000 */
[----:B------:R-:W-:Y:S05]  /*4d30*/  @!P5 BRA `(.L_x_1453) ;  /* 0x00000000004cd947 */ /* 0x000fea0003800000 */
[----:B0-----:R-:W-:Y:S01]  /*4d40*/  IADD3 R27, R65, 0x20, RZ ;  /* 0x00000020411b7810 */ /* 0x001fe20007ffe0ff */
[----:B------:R-:W-:Y:S01]  /*4d50*/  ULDC.64 UR12, c[0x0][0x288] ;  /* 0x0000a200000c7ab9 */ /* 0x000fe20000000a00 */
[----:B------:R-:W-:Y:S01]  /*4d60*/  MOV R8, R74 ;  /* 0x0000004a00087202 */ /* 0x000fe20000000f00 */
[-C--:B------:R-:W-:Y:S01]  /*4d70*/  FFMA.FTZ R53, R53, R32.reuse, R33 ;  /* 0x0000002035357223 */ /* 0x080fe20000010021 */
[----:B------:R-:W-:Y:S01]  /*4d80*/  SHF.R.S32.HI R26, RZ, 0x1f, R27 ;  /* 0x0000001fff1a7819 */ /* 0x000fe2000001141b */
[----:B------:R-:W-:Y:S01]  /*4d90*/  FFMA.FTZ R50, R50, R32, R33 ;  /* 0x0000002032327223 */ /* 0x000fe20000010021 */
[----:B------:R-:W-:-:S03]  /*4da0*/  MOV R9, R77 ;  /* 0x0000004d00097202 */ /* 0x000fc60000000f00 */
[----:B------:R-:W-:Y:S02]  /*4db0*/  IMAD R26, R26, UR12, RZ ;  /* 0x0000000c1a1a7c24 */ /* 0x000fe4000f8e02ff */
[----:B------:R-:W-:Y:S01]  /*4dc0*/  FFMA.FTZ R50, R23, R11, -R50 ;  /* 0x0000000b17327223 */ /* 0x000fe20000010832 */
[----:B------:R-:W-:-:S04]  /*4dd0*/  IMAD.WIDE.U32 R8, R27, UR12, R8 ;  /* 0x0000000c1b087c25 */ /* 0x000fc8000f8e0008 */
[----:B------:R-:W-:Y:S01]  /*4de0*/  IMAD R27, R27, UR13, R26 ;  /* 0x0000000d1b1b7c24 */ /* 0x000fe2000f8e021a */
[----:B------:R-:W-:Y:S02]  /*4df0*/  ULDC.64 UR12, c[0x0][0x210] ;  /* 0x00008400000c7ab9 */ /* 0x000fe40000000a00 */
[----:B------:R-:W-:Y:S02]  /*4e00*/  LEA R26, P0, R8, UR12, 0x2 ;  /* 0x0000000c081a7c11 */ /* 0x000fe4000f8010ff */
[----:B------:R-:W-:Y:S01]  /*4e10*/  IADD3 R27, R9, R27, RZ ;  /* 0x0000001b091b7210 */ /* 0x000fe20007ffe0ff */
[----:B------:R-:W-:-:S03]  /*4e20*/  FMUL.FTZ R9, R50, R61 ;  /* 0x0000003d32097220 */ /* 0x000fc60000410000 */
[----:B------:R-:W-:Y:S01]  /*4e30*/  LEA.HI.X R27, R8, UR13, R27, 0x2, P0 ;  /* 0x0000000d081b7c11 */ /* 0x000fe200080f141b */
[----:B------:R-:W-:-:S04]  /*4e40*/  FFMA.FTZ R8, R22, R10, -R53 ;  /* 0x0000000a16087223 */ /* 0x000fc80000010835 */
[----:B------:R-:W-:-:S05]  /*4e50*/  FMUL.FTZ R8, R8, R61 ;  /* 0x0000003d08087220 */ /* 0x000fca0000410000 */
[----:B------:R1:W-:Y:S02]  /*4e60*/  STG.E.64 desc[UR8][R26.64], R8 ;  /* 0x000000081a007986 */ /* 0x0003e4000c101b08 */
.L_x_1453:
[----:B------:R-:W-:Y:S05]  /*4e70*/  BSYNC B0 ;  /* 0x0000000000007941 */ /* 0x000fea0003800000 */
.L_x_1452:
        /* <DEDUP_REMOVED lines=19> */
.L_x_1454:
[----:B------:R-:W-:Y:S04]  /*4fb0*/  BSSY B0, `(.L_x_1455) ;  /* 0x0000015000007945 */ /* 0x000fe80003800000 */
[----:B------:R-:W-:Y:S05]  /*4fc0*/  @!P4 BRA `(.L_x_1456) ;  /* 0x00000000004cc947 */ /* 0x000fea0003800000 */
[----:B------:R-:W-:Y:S01]  /*4fd0*/  IADD3 R11, R65, 0x40, RZ ;  /* 0x00000040410b7810 */ /* 0x000fe20007ffe0ff */
[----:B------:R-:W-:Y:S01]  /*4fe0*/  ULDC.64 UR12, c[0x0][0x288] ;  /* 0x0000a200000c7ab9 */ /* 0x000fe20000000a00 */
[----:B01----:R-:W-:Y:S01]  /*4ff0*/  MOV R8, R74 ;  /* 0x0000004a00087202 */ /* 0x003fe20000000f00 */
        /* <DEDUP_REMOVED lines=16> */
.L_x_1456:
[----:B------:R-:W-:Y:S05]  /*5100*/  BSYNC B0 ;  /* 0x0000000000007941 */ /* 0x000fea0003800000 */
.L_x_1455:
        /* <DEDUP_REMOVED lines=19> */
.L_x_1457:
[----:B------:R-:W-:Y:S04]  /*5240*/  BSSY B0, `(.L_x_1458) ;  /* 0x0000015000007945 */ /* 0x000fe80003800000 */
[----:B------:R-:W-:Y:S05]  /*5250*/  @!P3 BRA `(.L_x_1459) ;  /* 0x00000000004cb947 */ /* 0x000fea0003800000 */
[----:B--2---:R-:W-:Y:S01]  /*5260*/  IADD3 R11, R65, 0x60, RZ ;  /* 0x00000060410b7810 */ /* 0x004fe20007ffe0ff */
        /* <DEDUP_REMOVED lines=18> */
.L_x_1459:
[----:B------:R-:W-:Y:S05]  /*5390*/  BSYNC B0 ;  /* 0x0000000000007941 */ /* 0x000fea0003800000 */
.L_x_1458:
        /* <DEDUP_REMOVED lines=19> */
.L_x_1460:
[----:B------:R-:W-:Y:S04]  /*54d0*/  BSSY B0, `(.L_x_1461) ;  /* 0x0000015000007945 */ /* 0x000fe80003800000 */
[----:B------:R-:W-:Y:S05]  /*54e0*/  @!P2 BRA `(.L_x_1462) ;  /* 0x00000000004ca947 */ /* 0x000fea0003800000 */
[----:B0123--:R-:W-:Y:S01]  /*54f0*/  IADD3 R9, R65, 0x80, RZ ;  /* 0x0000008041097810 */ /* 0x00ffe20007ffe0ff */
[----:B------:R-:W-:Y:S01]  /*5500*/  ULDC.64 UR12, c[0x0][0x288] ;  /* 0x0000a200000c7ab9 */ /* 0x000fe20000000a00 */
[----:B------:R-:W-:Y:S01]  /*5510*/  MOV R10, R74 ;  /* 0x0000004a000a7202 */ /* 0x000fe20000000f00 */
[-C--:B------:R-:W-:Y:S01]  /*5520*/  FFMA.FTZ R47, R47, R32.reuse, R33 ;  /* 0x000000202f2f7223 */ /* 0x080fe20000010021 */
[----:B------:R-:W-:Y:S01]  /*5530*/  SHF.R.S32.HI R8, RZ, 0x1f, R9 ;  /* 0x0000001fff087819 */ /* 0x000fe20000011409 */
[----:B------:R-:W-:Y:S01]  /*5540*/  FFMA.FTZ R44, R44, R32, R33 ;  /* 0x000000202c2c7223 */ /* 0x000fe20000010021 */
[----:B------:R-:W-:Y:S01]  /*5550*/  MOV R11, R77 ;  /* 0x0000004d000b7202 */ /* 0x000fe20000000f00 */
[----:B------:R-:W-:Y:S02]  /*5560*/  FFMA.FTZ R16, R22, R16, -R47 ;  /* 0x0000001016107223 */ /* 0x000fe4000001082f */
[----:B------:R-:W-:Y:S02]  /*5570*/  IMAD R8, R8, UR12, RZ ;  /* 0x0000000c08087c24 */ /* 0x000fe4000f8e02ff */
[----:B------:R-:W-:Y:S01]  /*5580*/  FFMA.FTZ R44, R23, R17, -R44 ;  /* 0x00000011172c7223 */ /* 0x000fe2000001082c */
[----:B------:R-:W-:-:S04]  /*5590*/  IMAD.WIDE.U32 R10, R9, UR12, R10 ;  /* 0x0000000c090a7c25 */ /* 0x000fc8000f8e000a */
[-C--:B------:R-:W-:Y:S01]  /*55a0*/  FMUL.FTZ R16, R16, R61.reuse ;  /* 0x0000003d10107220 */ /* 0x080fe20000410000 */
[----:B------:R-:W-:Y:S01]  /*55b0*/  FMUL.FTZ R17, R44, R61 ;  /* 0x0000003d2c117220 */ /* 0x000fe20000410000 */
[----:B------:R-:W-:Y:S01]  /*55c0*/  IMAD R9, R9, UR13, R8 ;  /* 0x0000000d09097c24 */ /* 0x000fe2000f8e0208 */
[----:B------:R-:W-:Y:S02]  /*55d0*/  ULDC.64 UR12, c[0x0][0x210] ;  /* 0x00008400000c7ab9 */ /* 0x000fe40000000a00 */
[----:B------:R-:W-:Y:S02]  /*55e0*/  LEA R8, P0, R10, UR12, 0x2 ;  /* 0x0000000c0a087c11 */ /* 0x000fe4000f8010ff */
[----:B------:R-:W-:-:S04]  /*55f0*/  IADD3 R9, R11, R9, RZ ;  /* 0x000000090b097210 */ /* 0x000fc80007ffe0ff */
[----:B------:R-:W-:-:S05]  /*5600*/  LEA.HI.X R9, R10, UR13, R9, 0x2, P0 ;  /* 0x0000000d0a097c11 */ /* 0x000fca00080f1409 */
[----:B------:R4:W-:Y:S02]  /*5610*/  STG.E.64 desc[UR8][R8.64], R16 ;  /* 0x0000001008007986 */ /* 0x0009e4000c101b08 */
.L_x_1462:
[----:B------:R-:W-:Y:S05]  /*5620*/  BSYNC B0 ;  /* 0x0000000000007941 */ /* 0x000fea0003800000 */
.L_x_1461:
        /* <DEDUP_REMOVED lines=19> */
.L_x_1463:
[----:B------:R-:W-:Y:S04]  /*5760*/  BSSY B0, `(.L_x_1464) ;  /* 0x0000015000007945 */ /* 0x000fe80003800000 */
[----:B------:R-:W-:Y:S05]  /*5770*/  @!P1 BRA `(.L_x_1465) ;  /* 0x00000000004c9947 */ /* 0x000fea0003800000 */
[----:B01234-:R-:W-:Y:S01]  /*5780*/  IADD3 R9, R65, 0xa0, RZ ;  /* 0x000000a041097810 */ /* 0x01ffe20007ffe0ff */
        /* <DEDUP_REMOVED lines=18> */
.L_x_1465:
[----:B------:R-:W-:Y:S05]  /*58b0*/  BSYNC B0 ;  /* 0x0000000000007941 */ /* 0x000fea0003800000 */
.L_x_1464:
        /* <DEDUP_REMOVED lines=19> */
.L_x_1466:
[----:B------:R-:W-:Y:S01]  /*59f0*/  ISETP.GE.U32.AND P0, PT, R31, UR14, PT ;  /* 0x0000000e1f007c0c */ /* 0x000fe2000bf06070 */
[----:B------:R-:W-:Y:S01]  /*5a00*/  BSSY B0, `(.L_x_1467) ;  /* 0x0000018000007945 */ /* 0x000fe20003800000 */
[----:B------:R-:W-:Y:S02]  /*5a10*/  SHF.R.S32.HI R12, RZ, 0x1f, R64 ;  /* 0x0000001fff0c7819 */ /* 0x000fe40000011440 */
[----:B------:R-:W-:-:S04]  /*5a20*/  ISETP.GE.AND.EX P0, PT, R30, UR15, PT, P0 ;  /* 0x0000000f1e007c0c */ /* 0x000fc8000bf06300 */
[----:B------:R-:W-:-:S13]  /*5a30*/  ISETP.LT.U32.AND P0, PT, R66, 0x180, !P0 ;  /* 0x000001804200780c */ /* 0x000fda0004701070 */
[----:B------:R-:W-:Y:S05]  /*5a40*/  @!P0 BRA `(.L_x_1468) ;  /* 0x00000000004c8947 */ /* 0x000fea0003800000 */
[----:B------:R-:W-:Y:S01]  /*5a50*/  IADD3 R13, R65, 0xc0, RZ ;  /* 0x000000c0410d7810 */ /* 0x000fe20007ffe0ff */
[----:B------:R-:W-:Y:S01]  /*5a60*/  ULDC.64 UR12, c[0x0][0x288] ;  /* 0x0000a200000c7ab9 */ /* 0x000fe20000000a00 */
[----:B01234-:R-:W-:Y:S01]  /*5a70*/  MOV R8, R74 ;  /* 0x0000004a00087202 */ /* 0x01ffe20000000f00 */
        /* <DEDUP_REMOVED lines=16> */
.L_x_1468:
[----:B------:R-:W-:Y:S05]  /*5b80*/  BSYNC B0 ;  /* 0x0000000000007941 */ /* 0x000fea0003800000 */
.L_x_1467:
[----:B------:R-:W-:-:S04]  /*5b90*/  ISETP.GE.U32.AND P0, PT, R64, UR14, PT ;  /* 0x0000000e40007c0c */ /* 0x000fc8000bf06070 */
[----:B------:R-:W-:-:S04]  /*5ba0*/  ISETP.GE.AND.EX P0, PT, R12, UR15, PT, P0 ;  /* 0x0000000f0c007c0c */ /* 0x000fc8000bf06300 */
[----:B------:R-:W-:Y:S01]  /*5bb0*/  ISETP.GT.U32.OR P0, PT, R66, 0x17f, P0 ;  /* 0x0000017f4200780c */ /* 0x000fe20000704470 */
[----:B------:R-:W-:-:S12]  /*5bc0*/  @!P6 BRA `(.L_x_1469) ;  /* 0x000000000048e947 */ /* 0x000fd80003800000 */
[----:B------:R-:W-:Y:S01]  /*5bd0*/  FFMA.FTZ R24, R5, R22, R24 ;  /* 0x0000001605187223 */ /* 0x000fe20000010018 */
[----:B------:R-:W-:-:S03]  /*5be0*/  FFMA.FTZ R25, R2, R23, R25 ;  /* 0x0000001702197223 */ /* 0x000fc60000010019 */
[----:B------:R-:W-:Y:S01]  /*5bf0*/  FMUL.FTZ R0, R24, -1.4426950216293334961 ;  /* 0xbfb8aa3b18007820 */ /* 0x000fe20000410000 */
[----:B------:R-:W-:-:S05]  /*5c00*/  FMUL.FTZ R4, R25, -1.4426950216293334961 ;  /* 0xbfb8aa3b19047820 */ /* 0x000fca0000410000 */
[----:B------:R-:W5:Y:S08]  /*5c10*/  MUFU.EX2 R0, R0 ;  /* 0x0000000000007308 */ /* 0x000f700000000800 */
[----:B------:R-:W0:Y:S01]  /*5c20*/  MUFU.EX2 R4, R4 ;  /* 0x0000000400047308 */ /* 0x000e220000000800 */
[----:B-----5:R-:W-:-:S07]  /*5c30*/  FADD.FTZ R3, R0, 1 ;  /* 0x3f80000000037421 */ /* 0x020fce0000010000 */
[----:B------:R-:W5:Y:S01]  /*5c40*/  MUFU.RCP R3, R3 ;  /* 0x0000000300037308 */ /* 0x000f620000001000 */
[----:B0-----:R-:W-:-:S07]  /*5c50*/  FADD.FTZ R6, R4, 1 ;  /* 0x3f80000004067421 */ /* 0x001fce0000010000 */
[----:B------:R-:W1:Y:S01]  /*5c60*/  MUFU.RCP R6, R6 ;  /* 0x0000000600067308 */ /* 0x000e620000001000 */
[----:B-----5:R-:W-:Y:S01]  /*5c70*/  FADD.FTZ R7, -R3, 1 ;  /* 0x3f80000003077421 */ /* 0x020fe20000010100 */
[----:B------:R-:W-:-:S03]  /*5c80*/  FMUL.FTZ R20, R20, R3 ;  /* 0x0000000314147220 */ /* 0x000fc60000410000 */
[----:B------:R-:W-:Y:S01]  /*5c90*/  FFMA.FTZ R7, R24, R7, 1 ;  /* 0x3f80000018077423 */ /* 0x000fe20000010007 */
[----:B-1234-:R-:W-:Y:S01]  /*5ca0*/  FADD.FTZ R8, -R6, 1 ;  /* 0x3f80000006087421 */ /* 0x01efe20000010100 */
[----:B------:R-:W-:Y:S02]  /*5cb0*/  FMUL.FTZ R21, R21, R6 ;  /* 0x0000000615157220 */ /* 0x000fe40000410000 */
[----:B------:R-:W-:Y:S01]  /*5cc0*/  FMUL.FTZ R20, R20, R7 ;  /* 0x0000000714147220 */ /* 0x000fe20000410000 */
[----:B------:R-:W-:-:S04]  /*5cd0*/  FFMA.FTZ R8, R25, R8, 1 ;  /* 0x3f80000019087423 */ /* 0x000fc80000010008 */
[----:B------:R-:W-:-:S07]  /*5ce0*/  FMUL.FTZ R21, R21, R8 ;  /* 0x0000000815157220 */ /* 0x000fce0000410000 */
.L_x_1469:
        /* <DEDUP_REMOVED lines=12> */
[-C--:B------:R-:W-:Y:S01]  /*5db0*/  FMUL.FTZ R20, R20, R61.reuse ;  /* 0x0000003d14147220 */ /* 0x080fe20000410000 */
[----:B------:R-:W-:Y:S01]  /*5dc0*/  LEA R2, P0, R74, UR12, 0x2 ;  /* 0x0000000c4a027c11 */ /* 0x000fe2000f8010ff */
[----:B------:R-:W-:Y:S01]  /*5dd0*/  FMUL.FTZ R21, R32, R61 ;  /* 0x0000003d20157220 */ /* 0x000fe20000410000 */
[----:B------:R-:W-:-:S04]  /*5de0*/  IADD3 R3, R75, R3, RZ ;  /* 0x000000034b037210 */ /* 0x000fc80007ffe0ff */
[----:B------:R-:W-:-:S05]  /*5df0*/  LEA.HI.X R3, R74, UR13, R3, 0x2, P0 ;  /* 0x0000000d4a037c11 */ /* 0x000fca00080f1403 */
[----:B------:R0:W-:Y:S02]  /*5e00*/  STG.E.64 desc[UR8][R2.64], R20 ;  /* 0x0000001402007986 */ /* 0x0001e4000c101b08 */
.L_x_1471:
[----:B------:R-:W-:Y:S05]  /*5e10*/  BSYNC B0 ;  /* 0x0000000000007941 */ /* 0x000fea0003800000 */
.L_x_1470:
[----:B------:R-:W-:Y:S02]  /*5e20*/  IADD3 R62, R59, R62, RZ ;  /* 0x0000003e3b3e7210 */ /* 0x000fe40007ffe0ff */
[----:B------:R-:W-:Y:S02]  /*5e30*/  IADD3 R63, R63, 0x1, RZ ;  /* 0x000000013f3f7810 */ /* 0x000fe40007ffe0ff */
[----:B------:R-:W-:-:S13]  /*5e40*/  ISETP.GE.AND P0, PT, R62, UR4, PT ;  /* 0x000000043e007c0c */ /* 0x000fda000bf06270 */
[----:B------:R-:W-:Y:S05]  /*5e50*/  @!P0 BRA `(.L_x_1472) ;  /* 0xffffffa400848947 */ /* 0x000fea000383ffff */
.L_x_1421:
        /* <DEDUP_REMOVED lines=23> */
.L_x_1474:
[----:B------:R-:W-:Y:S05]  /*5fd0*/  BSYNC B0 ;  /* 0x0000000000007941 */ /* 0x000fea0003800000 */
.L_x_1473:
[----:B------:R-:W-:Y:S05]  /*5fe0*/  @P0 EXIT ;  /* 0x000000000000094d */ /* 0x000fea0003800000 */
[----:B------:R-:W-:Y:S05]  /*5ff0*/  @P2 BRA `(.L_x_1475) ;  /* 0x0000000000202947 */ /* 0x000fea0003800000 */
[----:B------:R-:W-:-:S05]  /*6000*/  IMAD R0, R4, R7, RZ ;  /* 0x0000000704007224 */ /* 0x000fca00078e02ff */
[----:B------:R-:W-:-:S13]  /*6010*/  ISETP.NE.AND P0, PT, R0, -0x1, PT ;  /* 0xffffffff0000780c */ /* 0x000fda0003f05270 */
[----:B------:R-:W-:Y:S05]  /*6020*/  @!P0 BRA `(.L_x_1475) ;  /* 0x0000000000148947 */ /* 0x000fea0003800000 */
.L_x_1476:
[----:B0-----:R-:W5:Y:S04]  /*6030*/  LDG.E.STRONG.GPU R5, desc[UR8][R2.64] ;  /* 0x0000000802057981 */ /* 0x001f68000c1ef900 */
[----:B-----5:R-:W-:Y:S01]  /*6040*/  CCTL.IVALL ;  /* 0x00000000ff00798f */ /* 0x020fe20002000000 */
[----:B------:R-:W-:Y:S05]  /*6050*/  YIELD ;  /* 0x0000000000007946 */ /* 0x000fea0003800000 */
[----:B------:R-:W-:-:S13]  /*6060*/  ISETP.NE.AND P0, PT, R5, R0, PT ;  /* 0x000000000500720c */ /* 0x000fda0003f05270 */
[----:B------:R-:W-:Y:S05]  /*6070*/  @P0 BRA `(.L_x_1476) ;  /* 0xfffffffc00ec0947 */ /* 0x000fea000383ffff */
.L_x_1475:
        /* <DEDUP_REMOVED lines=19> */
[----:B----4-:R-:W1:Y:S03]  /*61b0*/  LDC.64 R16, c[0x0][0x220] ;  /* 0x00008800ff107b82 */ /* 0x010e660000000a00 */
[----:B------:R-:W-:-:S04]  /*61c0*/  IADD3.X R5, RZ, R5, RZ, P0, !PT ;  /* 0x00000005ff057210 */ /* 0x000fc800007fe4ff */
[--C-:B------:R-:W-:Y:S02]  /*61d0*/  SHF.R.S64 R29, R2, 0x1, R5.reuse ;  /* 0x00000001021d7819 */ /* 0x100fe40000001005 */
[----:B------:R-:W-:-:S04]  /*61e0*/  SHF.R.S32.HI R2, RZ, 0x1, R5 ;  /* 0x00000001ff027819 */ /* 0x000fc80000011405 */
[----:B------:R-:W-:-:S07]  /*61f0*/  SHF.L.U64.HI R31, R29, 0x2, R2 ;  /* 0x000000021d1f7819 */ /* 0x000fce0000010202 */
.L_x_1477:
[----:B------:R-:W-:-:S04]  /*6200*/  LEA R6, P0, R66, UR4, 0x2 ;  /* 0x0000000442067c11 */ /* 0x000fc8000f8010ff */
[----:B------:R-:W-:Y:S02]  /*6210*/  LEA.HI.X R7, R66, UR5, R0, 0x2, P0 ;  /* 0x0000000542077c11 */ /* 0x000fe400080f1400 */
[-C--:B--23--:R-:W-:Y:S02]  /*6220*/  LEA R8, P0, R25, R6.reuse, 0x2 ;  /* 0x0000000619087211 */ /* 0x08cfe400078010ff */
[-C--:B------:R-:W-:Y:S01]  /*6230*/  LEA R12, P1, R22, R6.reuse, 0x2 ;  /* 0x00000006160c7211 */ /* 0x080fe200078210ff */
[----:B----4-:R-:W2:Y:S01]  /*6240*/  LDG.E R18, desc[UR8][R6.64] ;  /* 0x0000000806127981 */ /* 0x010ea2000c1e1900 */
        /* <DEDUP_REMOVED lines=18> */
.L_x_1478:
        /* <DEDUP_REMOVED lines=9> */
.L_x_3268:


//--------------------- .text._Z35group_norm_nhwc_bwd_one_pass_kernelI11Fp32IOFp32WLi512ELi24ELi384EEv26Group_norm_nhwc_bwd_params --------------------------
	.section	.text._Z35group_norm_nhwc_bwd_one_pass_kernelI11Fp32IOFp32WLi512ELi24ELi384EEv26Group_norm_nhwc_bwd_params,"ax",@progbits
	.align	128
        .global         _Z35group_norm_nhwc_bwd_one_pass_kernelI11Fp32IOFp32WLi512ELi24ELi384EEv26Group_norm_nhwc_bwd_params
        .type           _Z35group_norm_nhwc_bwd_one_pass_kernelI11Fp32IOFp32WLi512ELi24ELi384EEv26Group_norm_nhwc_bwd_params,@function
        .size           _Z35group_norm_nhwc_bwd_one_pass_kernelI11Fp32IOFp32WLi512ELi24ELi384EEv26Group_norm_nhwc_bwd_params,(.L_x_3269 - _Z35group_norm_nhwc_bwd_one_pass_kernelI11Fp32IOFp32WLi512ELi24ELi384EEv26Group_norm_nhwc_bwd_params)
        .other          _Z35group_norm_nhwc_bwd_one_pass_kernelI11Fp32IOFp32WLi512ELi24ELi384EEv26Group_norm_nhwc_bwd_params,@"STO_CUDA_ENTRY STV_DEFAULT"
_Z35group_norm_nhwc_bwd_one_pass_kernelI11Fp32IOFp32WLi512ELi24ELi384EEv26Group_norm_nhwc_bwd_params:
.text._Z35group_norm_nhwc_bwd_one_pass_kernelI11Fp32IOFp32WLi512ELi24ELi384EEv26Group_norm_nhwc_bwd_params:
        /* <DEDUP_REMOVED lines=19> */
[----:B------:R-:W-:Y:S01]  /*0130*/  SHF.R.S32.HI R0, RZ, 0x1f, R121 ;  /* 0x0000001fff007819 */ /* 0x000fe20000011479 */
[----:B------:R-:W-:Y:S01]  /*0140*/  HFMA2.MMA R16, -RZ, RZ, 0, 0 ;  /* 0x00000000ff107435 */ /* 0x000fe200000001ff */
[----:B------:R-:W-:-:S02]  /*0150*/  MOV R111, R109 ;  /* 0x0000006d006f7202 */ /* 0x000fc40000000f00 */
[----:B------:R-:W-:-:S03]  /*0160*/  LEA.HI R0, R0, R121, RZ, 0x5 ;  /* 0x0000007900007211 */ /* 0x000fc600078f28ff */
[----:B------:R-:W3:Y:S01]  /*0170*/  S2UR UR6, SR_CgaCtaId ;  /* 0x00000000000679c3 */ /* 0x000ee20000008800 */
[----:B------:R-:W-:Y:S01]  /*0180*/  SHF.R.S32.HI R0, RZ, 0x5, R0 ;  /* 0x00000005ff007819 */ /* 0x000fe20000011400 */
[----:B0-----:R-:W-:-:S06]  /*0190*/  IMAD R120, R5, UR7, R122 ;  /* 0x0000000705787c24 */ /* 0x001fcc000f8e027a */
[----:B------:R-:W0:Y:S01]  /*01a0*/  LDC R14, c[0x0][0x10] ;  /* 0x00000400ff0e7b82 */ /* 0x000e220000000800 */
[----:B------:R-:W-:Y:S01]  /*01b0*/  IMAD R122, R122, -0xc, R121 ;  /* 0xfffffff47a7a7824 */ /* 0x000fe200078e0279 */
[C---:B------:R-:W-:Y:S02]  /*01c0*/  ISETP.LT.U32.AND P0, PT, R120.reuse, UR10, PT ;  /* 0x0000000a78007c0c */ /* 0x040fe4000bf01070 */
[----:B------:R-:W-:Y:S02]  /*01d0*/  SHF.R.S32.HI R107, RZ, 0x1f, R120 ;  /* 0x0000001fff6b7819 */ /* 0x000fe40000011478 */
[----:B------:R-:W-:Y:S02]  /*01e0*/  IADD3 R118, R120, 0x20, RZ ;  /* 0x0000002078767810 */ /* 0x000fe40007ffe0ff */
[----:B------:R-:W-:Y:S02]  /*01f0*/  ISETP.LT.AND.EX P0, PT, R107, UR11, !P4, P0 ;  /* 0x0000000b6b007c0c */ /* 0x000fe4000e701300 */
[----:B------:R-:W-:-:S02]  /*0200*/  ISETP.LT.U32.AND P5, PT, R118, UR10, PT ;  /* 0x0000000a76007c0c */ /* 0x000fc4000bfa1070 */
[----:B------:R-:W-:Y:S01]  /*0210*/  SHF.R.S32.HI R105, RZ, 0x1f, R118 ;  /* 0x0000001fff697819 */ /* 0x000fe20000011476 */
[----:B---3--:R-:W-:Y:S01]  /*0220*/  ULEA UR5, UR6, UR5, 0x18 ;  /* 0x0000000506057291 */ /* 0x008fe2000f8ec03f */
[----:B------:R-:W-:Y:S02]  /*0230*/  IADD3 R117, R120, 0x40, RZ ;  /* 0x0000004078757810 */ /* 0x000fe40007ffe0ff */
[----:B------:R-:W-:Y:S02]  /*0240*/  ISETP.LT.AND.EX P6, PT, R105, UR11, !P4, P5 ;  /* 0x0000000b69007c0c */ /* 0x000fe4000e7c1350 */
[----:B------:R-:W-:Y:S02]  /*0250*/  ISETP.LT.U32.AND P3, PT, R117, UR10, PT ;  /* 0x0000000a75007c0c */ /* 0x000fe4000bf61070 */
[----:B------:R-:W-:Y:S02]  /*0260*/  SHF.R.S32.HI R103, RZ, 0x1f, R117 ;  /* 0x0000001fff677819 */ /* 0x000fe40000011475 */
[----:B------:R-:W-:Y:S01]  /*0270*/  @P0 LOP3.LUT R123, R123, 0x200, RZ, 0xfc, !PT ;  /* 0x000002007b7b0812 */ /* 0x000fe200078efcff */
[----:B0-----:R-:W-:Y:S01]  /*0280*/  IMAD R119, R14, UR7, R109 ;  /* 0x000000070e777c24 */ /* 0x001fe2000f8e026d */
[----:B------:R-:W-:-:S02]  /*0290*/  IADD3 R116, R120, 0x60, RZ ;  /* 0x0000006078747810 */ /* 0x000fc40007ffe0ff */
[----:B------:R-:W-:Y:S02]  /*02a0*/  ISETP.LT.AND.EX P5, PT, R103, UR11, !P4, P3 ;  /* 0x0000000b67007c0c */ /* 0x000fe4000e7a1330 */
[----:B------:R-:W-:Y:S02]  /*02b0*/  LOP3.LUT R123, R123, 0xfffffeff, RZ, 0xc0, !PT ;  /* 0xfffffeff7b7b7812 */ /* 0x000fe400078ec0ff */
[----:B------:R-:W-:Y:S02]  /*02c0*/  ISETP.LT.U32.AND P2, PT, R116, UR10, PT ;  /* 0x0000000a74007c0c */ /* 0x000fe4000bf41070 */
[----:B------:R-:W-:Y:S02]  /*02d0*/  SHF.R.S32.HI R101, RZ, 0x1f, R116 ;  /* 0x0000001fff657819 */ /* 0x000fe40000011474 */
[----:B------:R-:W-:Y:S02]  /*02e0*/  @P6 LOP3.LUT R123, R123, 0x100, RZ, 0xfc, !PT ;  /* 0x000001007b7b6812 */ /* 0x000fe400078efcff */
        /* <DEDUP_REMOVED lines=23> */
[----:B------:R-:W-:Y:S02]  /*0460*/  LOP3.LUT R123, R123, 0xfffffff7, RZ, 0xc0, !PT ;  /* 0xfffffff77b7b7812 */ /* 0x000fe400078ec0ff */
[----:B------:R-:W-:-:S02]  /*0470*/  IADD3 R106, R120, 0x120, RZ ;  /* 0x00000120786a7810 */ /* 0x000fc40007ffe0ff */
[C---:B------:R-:W-:Y:S02]  /*0480*/  IADD3 R104, R120.reuse, 0x140, RZ ;  /* 0x0000014078687810 */ /* 0x040fe40007ffe0ff */
[----:B------:R-:W-:Y:S02]  /*0490*/  IADD3 R102, R120, 0x160, RZ ;  /* 0x0000016078667810 */ /* 0x000fe40007ffe0ff */
[----:B------:R-:W-:Y:S02]  /*04a0*/  @P1 LOP3.LUT R123, R123, 0x8, RZ, 0xfc, !PT ;  /* 0x000000087b7b1812 */ /* 0x000fe400078efcff */
[----:B------:R-:W-:Y:S02]  /*04b0*/  SHF.R.S32.HI R3, RZ, 0x1f, R110 ;  /* 0x0000001fff037819 */ /* 0x000fe4000001146e */
[----:B------:R-:W-:Y:S02]  /*04c0*/  SHF.R.S32.HI R5, RZ, 0x1f, R108 ;  /* 0x0000001fff057819 */ /* 0x000fe4000001146c */
[----:B------:R-:W-:-:S02]  /*04d0*/  SHF.R.S32.HI R7, RZ, 0x1f, R106 ;  /* 0x0000001fff077819 */ /* 0x000fc4000001146a */
[----:B------:R-:W-:Y:S02]  /*04e0*/  SHF.R.S32.HI R9, RZ, 0x1f, R104 ;  /* 0x0000001fff097819 */ /* 0x000fe40000011468 */
[----:B------:R-:W-:Y:S02]  /*04f0*/  ISETP.LT.U32.AND P0, PT, R110, UR10, PT ;  /* 0x0000000a6e007c0c */ /* 0x000fe4000bf01070 */
        /* <DEDUP_REMOVED lines=11> */
[C---:B--2---:R-:W-:Y:S02]  /*05b0*/  LEA.HI R2, P5, R13.reuse, R12, RZ, 0x1 ;  /* 0x0000000c0d027211 */ /* 0x044fe400078b08ff */
        /* <DEDUP_REMOVED lines=8> */
[----:B------:R-:W0:Y:S01]  /*0640*/  LDC R12, c[0x0][0xc] ;  /* 0x00000300ff0c7b82 */ /* 0x000e220000000800 */
[C---:B------:R-:W-:Y:S02]  /*0650*/  IADD3 R98, R120.reuse, 0x1a0, RZ ;  /* 0x000001a078627810 */ /* 0x040fe40007ffe0ff */
[----:B------:R-:W-:Y:S02]  /*0660*/  IADD3.X R21, RZ, R21, RZ, P5, !PT ;  /* 0x00000015ff157210 */ /* 0x000fe40002ffe4ff */
[----:B------:R-:W-:Y:S02]  /*0670*/  IADD3 R96, R120, 0x1c0, RZ ;  /* 0x000001c078607810 */ /* 0x000fe40007ffe0ff */
[----:B------:R-:W-:-:S02]  /*0680*/  SHF.R.S64 R6, R6, 0x1, R21 ;  /* 0x0000000106067819 */ /* 0x000fc40000001015 */
[----:B------:R-:W-:Y:S02]  /*0690*/  IADD3 R94, R120, 0x1e0, RZ ;  /* 0x000001e0785e7810 */ /* 0x000fe40007ffe0ff */
[----:B------:R-:W-:Y:S02]  /*06a0*/  SHF.R.S32.HI R21, RZ, 0x1, R21 ;  /* 0x00000001ff157819 */ /* 0x000fe40000011415 */
[----:B------:R-:W-:Y:S02]  /*06b0*/  SHF.L.U64.HI R4, R2, 0x2, R13 ;  /* 0x0000000202047819 */ /* 0x000fe4000001020d */
[----:B------:R-:W-:Y:S02]  /*06c0*/  SHF.L.U32 R122, R122, 0x1, RZ ;  /* 0x000000017a7a7819 */ /* 0x000fe400000006ff */
[----:B------:R-:W-:Y:S02]  /*06d0*/  LEA R0, R0, UR5, 0x3 ;  /* 0x0000000500007c11 */ /* 0x000fe4000f8e18ff */
[----:B------:R-:W-:-:S02]  /*06e0*/  SHF.R.S32.HI R13, RZ, 0x1f, R100 ;  /* 0x0000001fff0d7819 */ /* 0x000fc40000011464 */
[----:B------:R-:W-:Y:S02]  /*06f0*/  SHF.R.S32.HI R15, RZ, 0x1f, R98 ;  /* 0x0000001fff0f7819 */ /* 0x000fe40000011462 */
[----:B------:R-:W-:Y:S02]  /*0700*/  SHF.R.S32.HI R17, RZ, 0x1f, R96 ;  /* 0x0000001fff117819 */ /* 0x000fe40000011460 */
[----:B0-----:R-:W-:Y:S02]  /*0710*/  LOP3.LUT R113, R12, 0x3, RZ, 0xc0, !PT ;  /* 0x000000030c717812 */ /* 0x001fe400078ec0ff */
[----:B------:R-:W-:Y:S02]  /*0720*/  SHF.R.S32.HI R19, RZ, 0x1f, R94 ;  /* 0x0000001fff137819 */ /* 0x000fe4000001145e */
[----:B------:R-:W-:Y:S02]  /*0730*/  IADD3 R18, -R113, R12, RZ ;  /* 0x0000000c71127210 */ /* 0x000fe40007ffe1ff */
[----:B-1----:R-:W-:-:S07]  /*0740*/  SHF.L.U64.HI R8, R6, 0x2, R21 ;  /* 0x0000000206087819 */ /* 0x002fce0000010215 */
.L_x_1562:
[----:B0-2---:R-:W0:Y:S01]  /*0750*/  LDC R26, c[0x0][0x2a0] ;  /* 0x0000a800ff1a7b82 */ /* 0x005e220000000800 */
[----:B-1----:R-:W-:Y:S01]  /*0760*/  P2R R28, PR, RZ, 0x8 ;  /* 0x00000008ff1c7803 */ /* 0x002fe20000000000 */
[----:B------:R-:W-:Y:S01]  /*0770*/  ULDC.64 UR12, c[0x0][0x298] ;  /* 0x0000a600000c7ab9 */ /* 0x000fe20000000a00 */
[C---:B------:R-:W-:Y:S02]  /*0780*/  LOP3.LUT P3, RZ, R123.reuse, 0x200, RZ, 0xc0, !PT ;  /* 0x000002007bff7812 */ /* 0x040fe4000786c0ff */
[C---:B------:R-:W-:Y:S02]  /*0790*/  LOP3.LUT P6, RZ, R123.reuse, 0x100, RZ, 0xc0, !PT ;  /* 0x000001007bff7812 */ /* 0x040fe400078cc0ff */
[----:B------:R-:W-:Y:S01]  /*07a0*/  P2R R27, PR, RZ, 0x10 ;  /* 0x00000010ff1b7803 */ /* 0x000fe20000000000 */
[----:B------:R-:W1:Y:S01]  /*07b0*/  @P0 LDC.64 R46, c[0x0][0x230] ;  /* 0x00008c00ff2e0b82 */ /* 0x000e620000000a00 */
[----:B------:R-:W-:Y:S02]  /*07c0*/  LOP3.LUT P4, RZ, R123, 0x40, RZ, 0xc0, !PT ;  /* 0x000000407bff7812 */ /* 0x000fe4000788c0ff */
[----:B------:R-:W-:-:S02]  /*07d0*/  P2R R131, PR, RZ, 0x2 ;  /* 0x00000002ff837803 */ /* 0x000fc40000000000 */
[----:B------:R-:W-:Y:S02]  /*07e0*/  P2R R130, PR, RZ, 0x1 ;  /* 0x00000001ff827803 */ /* 0x000fe40000000000 */
        /* <DEDUP_REMOVED lines=15> */
[----:B------:R-:W-:Y:S01]  /*08e0*/  IMAD.HI.U32 R21, R21, R23, R20 ;  /* 0x0000001715157227 */ /* 0x000fe200078e0014 */
[----:B------:R-:W-:-:S05]  /*08f0*/  LOP3.LUT R20, R111, R26, RZ, 0x3c, !PT ;  /* 0x0000001a6f147212 */ /* 0x000fca00078e3cff */
        /* <DEDUP_REMOVED lines=9> */
[----:B------:R-:W-:-:S13]  /*0990*/  ISETP.GE.U32.AND P5, PT, R22, R25, PT ;  /* 0x000000191600720c */ /* 0x000fda0003fa6070 */
        /* <DEDUP_REMOVED lines=8> */
[----:B------:R-:W-:-:S03]  /*0a20*/  SEL R21, R20, R21, !P5 ;  /* 0x0000001514157207 */ /* 0x000fc60006800000 */
[----:B------:R-:W-:Y:S01]  /*0a30*/  IMAD R125, R162, 0x18, RZ ;  /* 0x00000018a27d7824 */ /* 0x000fe200078e02ff */
[----:B------:R-:W-:-:S04]  /*0a40*/  SHF.R.S32.HI R20, RZ, 0x1f, R21 ;  /* 0x0000001fff147819 */ /* 0x000fc80000011415 */
[----:B------:R-:W-:Y:S01]  /*0a50*/  SHF.R.S32.HI R23, RZ, 0x1f, R125 ;  /* 0x0000001fff177819 */ /* 0x000fe2000001147d */
[----:B------:R-:W-:Y:S01]  /*0a60*/  IMAD R20, R20, UR12, RZ ;  /* 0x0000000c14147c24 */ /* 0x000fe2000f8e02ff */
[----:B------:R-:W-:-:S03]  /*0a70*/  IADD3 R158, P5, R122, R125, RZ ;  /* 0x0000007d7a9e7210 */ /* 0x000fc60007fbe0ff */
[C---:B------:R-:W-:Y:S01]  /*0a80*/  IMAD R161, R21.reuse, UR13, R20 ;  /* 0x0000000d15a17c24 */ /* 0x040fe2000f8e0214 */
[----:B------:R-:W-:Y:S02]  /*0a90*/  LEA.HI.X.SX32 R159, R122, R23, 0x1, P5 ;  /* 0x000000177a9f7211 */ /* 0x000fe400028f0eff */
[----:B------:R-:W2:Y:S01]  /*0aa0*/  @P3 LDC.64 R22, c[0x0][0x288] ;  /* 0x0000a200ff163b82 */ /* 0x000ea20000000a00 */
[----:B------:R-:W-:Y:S01]  /*0ab0*/  IMAD.WIDE.U32 R158, R21, UR12, R158 ;  /* 0x0000000c159e7c25 */ /* 0x000fe2000f8e009e */
[----:B------:R-:W-:-:S04]  /*0ac0*/  ULDC.64 UR12, c[0x0][0x290] ;  /* 0x0000a400000c7ab9 */ /* 0x000fc80000000a00 */
[----:B------:R-:W-:Y:S02]  /*0ad0*/  IADD3 R161, R159, R161, RZ ;  /* 0x000000a19fa17210 */ /* 0x000fe40007ffe0ff */
[----:B------:R-:W-:Y:S01]  /*0ae0*/  @P3 MOV R160, R158 ;  /* 0x0000009e00a03202 */ /* 0x000fe20000000f00 */
[----:B--2---:R-:W-:-:S04]  /*0af0*/  @P3 IMAD R20, R107, R22, RZ ;  /* 0x000000166b143224 */ /* 0x004fc800078e02ff */
[C---:B------:R-:W-:Y:S02]  /*0b00*/  @P3 IMAD R23, R120.reuse, R23, R20 ;  /* 0x0000001778173224 */ /* 0x040fe400078e0214 */
[----:B------:R-:W-:-:S05]  /*0b10*/  @P3 IMAD.WIDE.U32 R20, R120, R22, R160 ;  /* 0x0000001678143225 */ /* 0x000fca00078e00a0 */
[----:B------:R-:W-:Y:S02]  /*0b20*/  @P3 IADD3 R21, R21, R23, RZ ;  /* 0x0000001715153210 */ /* 0x000fe40007ffe0ff */
[----:B------:R-:W2:Y:S01]  /*0b30*/  @P3 LDC.64 R22, c[0x0][0x228] ;  /* 0x00008a00ff163b82 */ /* 0x000ea20000000a00 */
[C---:B------:R-:W-:Y:S02]  /*0b40*/  @P3 SHF.L.U32 R73, R20.reuse, 0x2, RZ ;  /* 0x0000000214493819 */ /* 0x040fe400000006ff */
[----:B------:R-:W-:Y:S02]  /*0b50*/  @P3 SHF.L.U64.HI R20, R20, 0x2, R21 ;  /* 0x0000000214143819 */ /* 0x000fe40000010215 */
[----:B------:R-:W-:Y:S02]  /*0b60*/  @P3 IADD3 R74, P5, R73, R74, RZ ;  /* 0x0000004a494a3210 */ /* 0x000fe40007fbe0ff */
[----:B------:R-:W-:Y:S02]  /*0b70*/  @P6 MOV R21, R161 ;  /* 0x000000a100156202 */ /* 0x000fe40000000f00 */
[----:B------:R-:W-:-:S02]  /*0b80*/  @P3 IADD3.X R75, R20, R75, RZ, P5, !PT ;  /* 0x0000004b144b3210 */ /* 0x000fc40002ffe4ff */
[----:B--2---:R-:W-:-:S04]  /*0b90*/  @P3 IADD3 R72, P5, R73, R22, RZ ;  /* 0x0000001649483210 */ /* 0x004fc80007fbe0ff */
[----:B------:R-:W-:Y:S02]  /*0ba0*/  @P3 IADD3.X R73, R20, R23, RZ, P5, !PT ;  /* 0x0000001714493210 */ /* 0x000fe40002ffe4ff */
[----:B------:R-:W2:Y:S01]  /*0bb0*/  @P6 LDC.64 R22, c[0x0][0x288] ;  /* 0x0000a200ff166b82 */ /* 0x000ea20000000a00 */
[----:B------:R-:W-:-:S13]  /*0bc0*/  LOP3.LUT P3, RZ, R123, 0x80, RZ, 0xc0, !PT ;  /* 0x000000807bff7812 */ /* 0x000fda000786c0ff */
[----:B------:R-:W3:Y:S01]  /*0bd0*/  @P3 LDC.64 R36, c[0x0][0x230] ;  /* 0x00008c00ff243b82 */ /* 0x000ee20000000a00 */
[----:B--2---:R-:W-:-:S04]  /*0be0*/  @P6 IMAD R20, R105, R22, RZ ;  /* 0x0000001669146224 */ /* 0x004fc800078e02ff */
[----:B------:R-:W-:Y:S01]  /*0bf0*/  @P6 IMAD R23, R118, R23, R20 ;  /* 0x0000001776176224 */ /* 0x000fe200078e0214 */
[----:B------:R-:W-:-:S05]  /*0c00*/  @P6 MOV R20, R158 ;  /* 0x0000009e00146202 */ /* 0x000fca0000000f00 */
[----:B------:R-:W-:-:S05]  /*0c10*/  @P6 IMAD.WIDE.U32 R20, R118, R22, R20 ;  /* 0x0000001676146225 */ /* 0x000fca00078e0014 */
[----:B------:R-:W-:Y:S02]  /*0c20*/  @P6 IADD3 R21, R21, R23, RZ ;  /* 0x0000001715156210 */ /* 0x000fe40007ffe0ff */
[----:B------:R-:W2:Y:S01]  /*0c30*/  @P6 LDC.64 R22, c[0x0][0x228] ;  /* 0x00008a00ff166b82 */ /* 0x000ea20000000a00 */
[C---:B------:R-:W-:Y:S02]  /*0c40*/  @P6 SHF.L.U32 R77, R20.reuse, 0x2, RZ ;  /* 0x00000002144d6819 */ /* 0x040fe400000006ff */
[----:B------:R-:W-:Y:S02]  /*0c50*/  @P6 SHF.L.U64.HI R20, R20, 0x2, R21 ;  /* 0x0000000214146819 */ /* 0x000fe40000010215 */
[----:B0-----:R-:W-:Y:S02]  /*0c60*/  @P6 IADD3 R34, P5, R77, R34, RZ ;  /* 0x000000224d226210 */ /* 0x001fe40007fbe0ff */
[----:B------:R-:W-:Y:S02]  /*0c70*/  @P3 MOV R21, R161 ;  /* 0x000000a100153202 */ /* 0x000fe40000000f00 */
[----:B------:R-:W-:-:S02]  /*0c80*/  @P6 IADD3.X R35, R20, R35, RZ, P5, !PT ;  /* 0x0000002314236210 */ /* 0x000fc40002ffe4ff */
[----:B--2---:R-:W-:-:S04]  /*0c90*/  @P6 IADD3 R76, P5, R77, R22, RZ ;  /* 0x000000164d4c6210 */ /* 0x004fc80007fbe0ff */
[----:B------:R-:W-:Y:S02]  /*0ca0*/  @P6 IADD3.X R77, R20, R23, RZ, P5, !PT ;  /* 0x00000017144d6210 */ /* 0x000fe40002ffe4ff */
[----:B------:R-:W0:Y:S01]  /*0cb0*/  @P3 LDC.64 R22, c[0x0][0x288] ;  /* 0x0000a200ff163b82 */ /* 0x000e220000000a00 */
[----:B------:R-:W-:-:S13]  /*0cc0*/  LOP3.LUT P6, RZ, R123, 0x8, RZ, 0xc0, !PT ;  /* 0x000000087bff7812 */ /* 0x000fda00078cc0ff */
[----:B------:R-:W2:Y:S01]  /*0cd0*/  @P6 LDC.64 R86, c[0x0][0x230] ;  /* 0x00008c00ff566b82 */ /* 0x000ea20000000a00 */
[----:B0-----:R-:W-:-:S04]  /*0ce0*/  @P3 IMAD R20, R103, R22, RZ ;  /* 0x0000001667143224 */ /* 0x001fc800078e02ff */
[----:B------:R-:W-:Y:S01]  /*0cf0*/  @P3 IMAD R23, R117, R23, R20 ;  /* 0x0000001775173224 */ /* 0x000fe200078e0214 */
[----:B------:R-:W-:-:S05]  /*0d00*/  @P3 MOV R20, R158 ;  /* 0x0000009e00143202 */ /* 0x000fca0000000f00 */
[----:B------:R-:W-:-:S05]  /*0d10*/  @P3 IMAD.WIDE.U32 R20, R117, R22, R20 ;  /* 0x0000001675143225 */ /* 0x000fca00078e0014 */
[----:B------:R-:W-:Y:S02]  /*0d20*/  @P3 IADD3 R21, R21, R23, RZ ;  /* 0x0000001715153210 */ /* 0x000fe40007ffe0ff */
[----:B------:R-:W0:Y:S01]  /*0d30*/  @P3 LDC.64 R22, c[0x0][0x228] ;  /* 0x00008a00ff163b82 */ /* 0x000e220000000a00 */
[C---:B------:R-:W-:Y:S02]  /*0d40*/  @P3 SHF.L.U32 R39, R20.reuse, 0x2, RZ ;  /* 0x0000000214273819 */ /* 0x040fe400000006ff */
[----:B------:R-:W-:Y:S02]  /*0d50*/  @P3 SHF.L.U64.HI R20, R20, 0x2, R21 ;  /* 0x0000000214143819 */ /* 0x000fe40000010215 */
[----:B---3--:R-:W-:Y:S02]  /*0d60*/  @P3 IADD3 R36, P5, R39, R36, RZ ;  /* 0x0000002427243210 */ /* 0x008fe40007fbe0ff */
[----:B------:R-:W-:Y:S02]  /*0d70*/  @P4 MOV R21, R161 ;  /* 0x000000a100154202 */ /* 0x000fe40000000f00 */
[----:B------:R-:W-:-:S02]  /*0d80*/  @P3 IADD3.X R37, R20, R37, RZ, P5, !PT ;  /* 0x0000002514253210 */ /* 0x000fc40002ffe4ff */
[----:B0-----:R-:W-:-:S04]  /*0d90*/  @P3 IADD3 R38, P5, R39, R22, RZ ;  /* 0x0000001627263210 */ /* 0x001fc80007fbe0ff */
[----:B------:R-:W-:Y:S02]  /*0da0*/  @P3 IADD3.X R39, R20, R23, RZ, P5, !PT ;  /* 0x0000001714273210 */ /* 0x000fe40002ffe4ff */
[----:B------:R-:W0:Y:S01]  /*0db0*/  @P4 LDC.64 R22, c[0x0][0x288] ;  /* 0x0000a200ff164b82 */ /* 0x000e220000000a00 */
[----:B------:R-:W-:-:S13]  /*0dc0*/  LOP3.LUT P3, RZ, R123, 0x20, RZ, 0xc0, !PT ;  /* 0x000000207bff7812 */ /* 0x000fda000786c0ff */
[----:B------:R-:W3:Y:S01]  /*0dd0*/  @P3 LDC.64 R40, c[0x0][0x230] ;  /* 0x00008c00ff283b82 */ /* 0x000ee20000000a00 */
        /* <DEDUP_REMOVED lines=8> */
[----:B----4-:R-:W-:Y:S02]  /*0e60*/  @P4 IADD3 R80, P5, R79, R80, RZ ;  /* 0x000000504f504210 */ /* 0x010fe40007fbe0ff */
[----:B------:R-:W-:Y:S02]  /*0e70*/  @P3 MOV R21, R161 ;  /* 0x000000a100153202 */ /* 0x000fe40000000f00 */
[----:B------:R-:W-:-:S02]  /*0e80*/  @P4 IADD3.X R81, R20, R81, RZ, P5, !PT ;  /* 0x0000005114514210 */ /* 0x000fc40002ffe4ff */
[----:B0-----:R-:W-:-:S04]  /*0e90*/  @P4 IADD3 R78, P5, R79, R22, RZ ;  /* 0x000000164f4e4210 */ /* 0x001fc80007fbe0ff */
[----:B------:R-:W-:Y:S02]  /*0ea0*/  @P4 IADD3.X R79, R20, R23, RZ, P5, !PT ;  /* 0x00000017144f4210 */ /* 0x000fe40002ffe4ff */
[----:B------:R-:W0:Y:S01]  /*0eb0*/  @P3 LDC.64 R22, c[0x0][0x288] ;  /* 0x0000a200ff163b82 */ /* 0x000e220000000a00 */
[----:B------:R-:W-:-:S13]  /*0ec0*/  LOP3.LUT P4, RZ, R123, 0x10, RZ, 0xc0, !PT ;  /* 0x000000107bff7812 */ /* 0x000fda000788c0ff */
[----:B------:R-:W4:Y:S01]  /*0ed0*/  @P4 LDC.64 R42, c[0x0][0x230] ;  /* 0x00008c00ff2a4b82 */ /* 0x000f220000000a00 */
        /* <DEDUP_REMOVED lines=14> */
[----:B------:R-:W-:Y:S02]  /*0fc0*/  ISETP.NE.AND P3, PT, R28, RZ, PT ;  /* 0x000000ff1c00720c */ /* 0x000fe40003f65270 */
[----:B------:R-:W-:Y:S02]  /*0fd0*/  MOV R124, 0x3f800000 ;  /* 0x3f800000007c7802 */ /* 0x000fe40000000f00 */
[----:B------:R-:W-:Y:S02]  /*0fe0*/  CS2R R62, SRZ ;  /* 0x00000000003e7805 */ /* 0x000fe4000001ff00 */
[----:B------:R-:W-:-:S07]  /*0ff0*/  P2R R133, PR, RZ, 0x8 ;  /* 0x00000008ff857803 */ /* 0x000fce0000000000 */
        /* <DEDUP_REMOVED lines=15> */
[----:B------:R-:W-:-:S13]  /*10f0*/  ISETP.NE.AND P4, PT, R27, RZ, PT ;  /* 0x000000ff1b00720c */ /* 0x000fda0003f85270 */
[----:B------:R-:W4:Y:S08]  /*1100*/  @P4 LDC.64 R92, c[0x0][0x230] ;  /* 0x00008c00ff5c4b82 */ /* 0x000f300000000a00 */
        /* <DEDUP_REMOVED lines=9> */
[----:B--2---:R-:W-:Y:S02]  /*11a0*/  @P6 IADD3 R86, P5, R85, R86, RZ ;  /* 0x0000005655566210 */ /* 0x004fe40007fbe0ff */
[----:B------:R-:W-:Y:S02]  /*11b0*/  @P0 MOV R21, R161 ;  /* 0x000000a100150202 */ /* 0x000fe40000000f00 */
[----:B------:R-:W-:-:S02]  /*11c0*/  @P6 IADD3.X R87, R20, R87, RZ, P5, !PT ;  /* 0x0000005714576210 */ /* 0x000fc40002ffe4ff */
[----:B0-----:R-:W-:-:S04]  /*11d0*/  @P6 IADD3 R84, P5, R85, R22, RZ ;  /* 0x0000001655546210 */ /* 0x001fc80007fbe0ff */
[----:B------:R-:W-:Y:S02]  /*11e0*/  @P6 IADD3.X R85, R20, R23, RZ, P5, !PT ;  /* 0x0000001714556210 */ /* 0x000fe40002ffe4ff */
[----:B------:R-:W0:Y:S02]  /*11f0*/  @P0 LDC.64 R22, c[0x0][0x288] ;  /* 0x0000a200ff160b82 */ /* 0x000e240000000a00 */
        /* <DEDUP_REMOVED lines=8> */
[----:B-1----:R-:W-:Y:S02]  /*1280*/  @P0 IADD3 R46, P5, R89, R46, RZ ;  /* 0x0000002e592e0210 */ /* 0x002fe40007fbe0ff */
        /* <DEDUP_REMOVED lines=13> */
[----:B------:R-:W-:Y:S02]  /*1360*/  @P1 IADD3 R48, P5, R51, R48, RZ ;  /* 0x0000003033301210 */ /* 0x000fe40007fbe0ff */
        /* <DEDUP_REMOVED lines=27> */
[----:B---3--:R-:W-:-:S04]  /*1520*/  @P3 IADD3 R54, P5, R127, R54, RZ ;  /* 0x000000367f363210 */ /* 0x008fc80007fbe0ff */
[----:B------:R-:W-:Y:S02]  /*1530*/  @P3 IADD3.X R55, R20, R55, RZ, P5, !PT ;  /* 0x0000003714373210 */ /* 0x000fe40002ffe4ff */
[----:B0-----:R-:W-:-:S04]  /*1540*/  @P3 IADD3 R126, P5, R127, R22, RZ ;  /* 0x000000167f7e3210 */ /* 0x001fc80007fbe0ff */
[----:B------:R-:W-:Y:S02]  /*1550*/  @P3 IADD3.X R127, R20, R23, RZ, P5, !PT ;  /* 0x00000017147f3210 */ /* 0x000fe40002ffe4ff */
[----:B------:R-:W0:Y:S01]  /*1560*/  @P4 LDC.64 R20, c[0x0][0x288] ;  /* 0x0000a200ff144b82 */ /* 0x000e220000000a00 */
[----:B------:R-:W-:Y:S01]  /*1570*/  @P4 MOV R23, R161 ;  /* 0x000000a100174202 */ /* 0x000fe20000000f00 */
[----:B0-----:R-:W-:-:S04]  /*1580*/  @P4 IMAD R22, R11, R20, RZ ;  /* 0x000000140b164224 */ /* 0x001fc800078e02ff */
[----:B------:R-:W-:Y:S01]  /*1590*/  @P4 IMAD R25, R102, R21, R22 ;  /* 0x0000001566194224 */ /* 0x000fe200078e0216 */
[----:B------:R-:W-:-:S05]  /*15a0*/  @P4 MOV R22, R158 ;  /* 0x0000009e00164202 */ /* 0x000fca0000000f00 */
[----:B------:R-:W-:-:S05]  /*15b0*/  @P4 IMAD.WIDE.U32 R20, R102, R20, R22 ;  /* 0x0000001466144225 */ /* 0x000fca00078e0016 */
[----:B------:R-:W-:Y:S02]  /*15c0*/  @P4 IADD3 R23, R21, R25, RZ ;  /* 0x0000001915174210 */ /* 0x000fe40007ffe0ff */
[C---:B------:R-:W-:Y:S02]  /*15d0*/  @P4 SHF.L.U32 R21, R20.reuse, 0x2, RZ ;  /* 0x0000000214154819 */ /* 0x040fe400000006ff */
[----:B------:R-:W-:Y:S02]  /*15e0*/  @P4 SHF.L.U64.HI R20, R20, 0x2, R23 ;  /* 0x0000000214144819 */ /* 0x000fe40000010217 */
[----:B------:R-:W0:Y:S01]  /*15f0*/  LDC R23, c[0x0][0x2ac] ;  /* 0x0000ab00ff177b82 */ /* 0x000e220000000800 */
[----:B----4-:R-:W-:-:S04]  /*1600*/  @P4 IADD3 R92, P5, R21, R92, RZ ;  /* 0x0000005c155c4210 */ /* 0x010fc80007fbe0ff */
[----:B------:R-:W-:Y:S02]  /*1610*/  @P4 IADD3.X R93, R20, R93, RZ, P5, !PT ;  /* 0x0000005d145d4210 */ /* 0x000fe40002ffe4ff */
[----:B------:R-:W-:-:S04]  /*1620*/  @P4 IADD3 R90, P5, R21, R90, RZ ;  /* 0x0000005a155a4210 */ /* 0x000fc80007fbe0ff */
        /* <DEDUP_REMOVED lines=10> */
[----:B------:R-:W-:-:S07]  /*16d0*/  @P1 MOV R23, R161 ;  /* 0x000000a100171202 */ /* 0x000fce0000000f00 */
        /* <DEDUP_REMOVED lines=11> */
[----:B0-----:R-:W-:Y:S02]  /*1790*/  @P1 IADD3 R30, P5, R31, R20, RZ ;  /* 0x000000141f1e1210 */ /* 0x001fe40007fbe0ff */
[----:B------:R-:W-:Y:S02]  /*17a0*/  IADD3 R20, R56, 0x1a0, RZ ;  /* 0x000001a038147810 */ /* 0x000fe40007ffe0ff */
[----:B------:R-:W-:Y:S02]  /*17b0*/  @P1 IADD3.X R31, R22, R21, RZ, P5, !PT ;  /* 0x00000015161f1210 */ /* 0x000fe40002ffe4ff */
        /* <DEDUP_REMOVED lines=21> */
[----:B------:R-:W-:-:S02]  /*1910*/  ISETP.GE.U32.AND P5, PT, R20, UR12, PT ;  /* 0x0000000c14007c0c */ /* 0x000fc4000bfa6070 */
[----:B------:R-:W-:Y:S02]  /*1920*/  IADD3 R56, R56, 0x1e0, RZ ;  /* 0x000001e038387810 */ /* 0x000fe40007ffe0ff */
        /* <DEDUP_REMOVED lines=15> */
[----:B------:R-:W-:Y:S02]  /*1a20*/  CS2R R58, SRZ ;  /* 0x00000000003a7805 */ /* 0x000fe4000001ff00 */
[----:B------:R-:W-:Y:S02]  /*1a30*/  LOP3.LUT P3, RZ, R123, 0x100, RZ, 0xc0, !PT ;  /* 0x000001007bff7812 */ /* 0x000fe4000786c0ff */
[----:B------:R-:W-:Y:S02]  /*1a40*/  CS2R R60, SRZ ;  /* 0x00000000003c7805 */ /* 0x000fe4000001ff00 */
[----:B------:R-:W-:Y:S01]  /*1a50*/  CS2R R64, SRZ ;  /* 0x0000000000407805 */ /* 0x000fe2000001ff00 */
[----:B------:R-:W5:Y:S04]  /*1a60*/  @P5 LDG.E.64 R62, desc[UR8][R32.64] ;  /* 0x00000008203e5981 */ /* 0x000f68000c1e1b00 */
[----:B------:R1:W5:Y:S04]  /*1a70*/  @P1 LDG.E.64 R58, desc[UR8][R26.64] ;  /* 0x000000081a3a1981 */ /* 0x000368000c1e1b00 */
[----:B------:R2:W5:Y:S01]  /*1a80*/  @P0 LDG.E.64 R60, desc[UR8][R28.64] ;  /* 0x000000081c3c0981 */ /* 0x000562000c1e1b00 */
[----:B0-----:R-:W-:-:S02]  /*1a90*/  @P5 IADD3 R68, P6, R69, R20, RZ ;  /* 0x0000001445445210 */ /* 0x001fc40007fde0ff */
[----:B------:R-:W-:Y:S02]  /*1aa0*/  SHF.R.S32.HI R20, RZ, 0x1f, R56 ;  /* 0x0000001fff147819 */ /* 0x000fe40000011438 */
[----:B------:R-:W-:Y:S02]  /*1ab0*/  @P5 IADD3.X R69, R24, R21, RZ, P6, !PT ;  /* 0x0000001518455210 */ /* 0x000fe400037fe4ff */
[----:B------:R-:W-:-:S04]  /*1ac0*/  ISETP.GE.U32.AND P6, PT, R56, UR12, PT ;  /* 0x0000000c38007c0c */ /* 0x000fc8000bfc6070 */
[----:B------:R-:W-:-:S04]  /*1ad0*/  ISETP.GE.AND.EX P6, PT, R20, UR13, PT, P6 ;  /* 0x0000000d14007c0c */ /* 0x000fc8000bfc6360 */
[----:B------:R-:W-:-:S13]  /*1ae0*/  ISETP.LT.U32.AND P6, PT, R121, 0x180, !P6 ;  /* 0x000001807900780c */ /* 0x000fda00077c1070 */
[----:B------:R-:W0:Y:S01]  /*1af0*/  @P6 LDC.64 R20, c[0x0][0x288] ;  /* 0x0000a200ff146b82 */ /* 0x000e220000000a00 */
[----:B------:R-:W-:-:S07]  /*1b00*/  @P6 MOV R25, R161 ;  /* 0x000000a100196202 */ /* 0x000fce0000000f00 */
[----:B------:R-:W3:Y:S01]  /*1b10*/  @P6 LDC.64 R22, c[0x0][0x230] ;  /* 0x00008c00ff166b82 */ /* 0x000ee20000000a00 */
        /* <DEDUP_REMOVED lines=8> */
[----:B---3--:R-:W-:-:S04]  /*1ba0*/  @P6 IADD3 R70, P2, R135, R22, RZ ;  /* 0x0000001687466210 */ /* 0x008fc80007f5e0ff */
[----:B------:R-:W-:Y:S02]  /*1bb0*/  @P6 IADD3.X R71, R24, R23, RZ, P2, !PT ;  /* 0x0000001718476210 */ /* 0x000fe400017fe4ff */
[----:B------:R-:W-:Y:S02]  /*1bc0*/  CS2R R22, SRZ ;  /* 0x0000000000167805 */ /* 0x000fe4000001ff00 */
[----:B-1----:R-:W-:Y:S02]  /*1bd0*/  CS2R R26, SRZ ;  /* 0x00000000001a7805 */ /* 0x002fe4000001ff00 */
[----:B--2---:R-:W-:Y:S01]  /*1be0*/  CS2R R28, SRZ ;  /* 0x00000000001c7805 */ /* 0x004fe2000001ff00 */
[----:B------:R-:W5:Y:S04]  /*1bf0*/  @P6 LDG.E.64 R64, desc[UR8][R70.64] ;  /* 0x0000000846406981 */ /* 0x000f68000c1e1b00 */
[----:B------:R1:W5:Y:S01]  /*1c00*/  @P0 LDG.E.64 R22, desc[UR8][R66.64] ;  /* 0x0000000842160981 */ /* 0x000362000c1e1b00 */
[----:B0-----:R-:W-:-:S04]  /*1c10*/  @P6 IADD3 R134, P2, R135, R20, RZ ;  /* 0x0000001487866210 */ /* 0x001fc80007f5e0ff */
[----:B------:R-:W-:Y:S02]  /*1c20*/  @P6 IADD3.X R135, R24, R21, RZ, P2, !PT ;  /* 0x0000001518876210 */ /* 0x000fe400017fe4ff */
[----:B------:R-:W0:Y:S01]  /*1c30*/  LDC.64 R20, c[0x0][0x248] ;  /* 0x00009200ff147b82 */ /* 0x000e220000000a00 */
[----:B------:R-:W-:Y:S02]  /*1c40*/  LOP3.LUT P0, RZ, R123, 0x20, RZ, 0xc0, !PT ;  /* 0x000000207bff7812 */ /* 0x000fe4000780c0ff */
[----:B-1----:R-:W-:Y:S02]  /*1c50*/  CS2R R66, SRZ ;  /* 0x0000000000427805 */ /* 0x002fe4000001ff00 */
[----:B------:R-:W-:Y:S01]  /*1c60*/  CS2R R70, SRZ ;  /* 0x0000000000467805 */ /* 0x000fe2000001ff00 */
[----:B------:R-:W5:Y:S01]  /*1c70*/  @P6 LDG.E.64 R26, desc[UR8][R134.64] ;  /* 0x00000008861a6981 */ /* 0x000f62000c1e1b00 */
[----:B0-----:R-:W-:-:S06]  /*1c80*/  IMAD.WIDE R56, R111, 0x8, R20 ;  /* 0x000000086f387825 */ /* 0x001fcc00078e0214 */
[----:B------:R-:W2:Y:S01]  /*1c90*/  LDG.E.64 R56, desc[UR8][R56.64] ;  /* 0x0000000838387981 */ /* 0x000ea2000c1e1b00 */
[----:B------:R-:W-:Y:S02]  /*1ca0*/  MOV R20, RZ ;  /* 0x000000ff00147202 */ /* 0x000fe40000000f00 */
[----:B------:R-:W-:Y:S02]  /*1cb0*/  CS2R R32, SRZ ;  /* 0x0000000000207805 */ /* 0x000fe4000001ff00 */
[----:B------:R-:W-:Y:S01]  /*1cc0*/  LOP3.LUT P6, RZ, R123, 0x10, RZ, 0xc0, !PT ;  /* 0x000000107bff7812 */ /* 0x000fe200078cc0ff */
[----:B--2---:R-:W-:-:S05]  /*1cd0*/  FFMA.FTZ R21, -R56, R56, R57 ;  /* 0x0000003838157223 */ /* 0x004fca0000010139 */
[----:B------:R-:W-:-:S13]  /*1ce0*/  FSETP.GTU.FTZ.AND P2, PT, R21, RZ, PT ;  /* 0x000000ff1500720b */ /* 0x000fda0003f5c000 */
[----:B------:R-:W0:Y:S02]  /*1cf0*/  @P2 LDC R24, c[0x0][0x250] ;  /* 0x00009400ff182b82 */ /* 0x000e240000000800 */
[----:B0-----:R-:W-:Y:S01]  /*1d00*/  @P2 FADD.FTZ R24, R21, R24 ;  /* 0x0000001815182221 */ /* 0x001fe20000010000 */
[----:B------:R-:W-:-:S03]  /*1d10*/  MOV R21, RZ ;  /* 0x000000ff00157202 */ /* 0x000fc60000000f00 */
[----:B------:R0:W1:Y:S01]  /*1d20*/  @P2 MUFU.RSQ R124, R24 ;  /* 0x00000018007c2308 */ /* 0x0000620000001400 */
[----:B------:R-:W-:Y:S02]  /*1d30*/  LOP3.LUT P2, RZ, R123, 0x80, RZ, 0xc0, !PT ;  /* 0x000000807bff7812 */ /* 0x000fe4000784c0ff */
[----:B------:R-:W5:Y:S01]  /*1d40*/  @P1 LDG.E.64 R20, desc[UR8][R30.64] ;  /* 0x000000081e141981 */ /* 0x000f62000c1e1b00 */
[----:B0-----:R-:W-:-:S10]  /*1d50*/  CS2R R24, SRZ ;  /* 0x0000000000187805 */ /* 0x001fd4000001ff00 */
[----:B------:R-:W5:Y:S04]  /*1d60*/  @P2 LDG.E.64 R70, desc[UR8][R36.64] ;  /* 0x0000000824462981 */ /* 0x000f68000c1e1b00 */
[----:B------:R0:W5:Y:S01]  /*1d70*/  @P5 LDG.E.64 R24, desc[UR8][R68.64] ;  /* 0x0000000844185981 */ /* 0x000162000c1e1b00 */
[C---:B------:R-:W-:Y:S02]  /*1d80*/  LOP3.LUT P5, RZ, R123.reuse, 0x200, RZ, 0xc0, !PT ;  /* 0x000002007bff7812 */ /* 0x040fe400078ac0ff */
[----:B------:R-:W-:Y:S01]  /*1d90*/  LOP3.LUT P1, RZ, R123, 0x40, RZ, 0xc0, !PT ;  /* 0x000000407bff7812 */ /* 0x000fe2000782c0ff */
[----:B------:R-:W5:Y:S01]  /*1da0*/  @P2 LDG.E.64 R32, desc[UR8][R38.64] ;  /* 0x0000000826202981 */ /* 0x000f62000c1e1b00 */
[----:B0-----:R-:W-:Y:S02]  /*1db0*/  CS2R R68, SRZ ;  /* 0x0000000000447805 */ /* 0x001fe4000001ff00 */
[----:B------:R-:W-:-:S02]  /*1dc0*/  CS2R R30, SRZ ;  /* 0x00000000001e7805 */ /* 0x000fc4000001ff00 */
[----:B------:R-:W-:-:S05]  /*1dd0*/  CS2R R36, SRZ ;  /* 0x0000000000247805 */ /* 0x000fca000001ff00 */
[----:B------:R0:W5:Y:S04]  /*1de0*/  @P5 LDG.E.64 R66, desc[UR8][R74.64] ;  /* 0x000000084a425981 */ /* 0x000168000c1e1b00 */
[----:B------:R2:W5:Y:S04]  /*1df0*/  @P5 LDG.E.64 R28, desc[UR8][R72.64] ;  /* 0x00000008481c5981 */ /* 0x000568000c1e1b00 */
[----:B------:R3:W5:Y:S01]  /*1e00*/  @P3 LDG.E.64 R68, desc[UR8][R34.64] ;  /* 0x0000000822443981 */ /* 0x000762000c1e1b00 */
[----:B0-----:R-:W-:Y:S02]  /*1e10*/  CS2R R74, SRZ ;  /* 0x00000000004a7805 */ /* 0x001fe4000001ff00 */
[----:B------:R-:W-:Y:S01]  /*1e20*/  CS2R R38, SRZ ;  /* 0x0000000000267805 */ /* 0x000fe2000001ff00 */
[----:B------:R0:W5:Y:S01]  /*1e30*/  @P3 LDG.E.64 R30, desc[UR8][R76.64] ;  /* 0x000000084c1e3981 */ /* 0x000162000c1e1b00 */
[----:B--2---:R-:W-:-:S02]  /*1e40*/  CS2R R72, SRZ ;  /* 0x0000000000487805 */ /* 0x004fc4000001ff00 */
[----:B------:R-:W-:Y:S01]  /*1e50*/  LOP3.LUT P5, RZ, R123, 0x8, RZ, 0xc0, !PT ;  /* 0x000000087bff7812 */ /* 0x000fe200078ac0ff */
[----:B------:R2:W5:Y:S01]  /*1e60*/  @P0 LDG.E.64 R74, desc[UR8][R40.64] ;  /* 0x00000008284a0981 */ /* 0x000562000c1e1b00 */
[----:B---3--:R-:W-:-:S03]  /*1e70*/  CS2R R34, SRZ ;  /* 0x0000000000227805 */ /* 0x008fc6000001ff00 */
[----:B------:R-:W5:Y:S01]  /*1e80*/  @P1 LDG.E.64 R72, desc[UR8][R80.64] ;  /* 0x0000000850481981 */ /* 0x000f62000c1e1b00 */
[----:B0-----:R-:W-:-:S03]  /*1e90*/  CS2R R76, SRZ ;  /* 0x00000000004c7805 */ /* 0x001fc6000001ff00 */
[----:B------:R-:W5:Y:S01]  /*1ea0*/  @P1 LDG.E.64 R34, desc[UR8][R78.64] ;  /* 0x000000084e221981 */ /* 0x000f62000c1e1b00 */
[----:B------:R-:W-:-:S03]  /*1eb0*/  ISETP.NE.AND P1, PT, R131, RZ, PT ;  /* 0x000000ff8300720c */ /* 0x000fc60003f25270 */
[----:B------:R0:W5:Y:S01]  /*1ec0*/  @P0 LDG.E.64 R36, desc[UR8][R82.64] ;  /* 0x0000000852240981 */ /* 0x000162000c1e1b00 */
[----:B------:R-:W-:Y:S02]  /*1ed0*/  ISETP.NE.AND P0, PT, R130, RZ, PT ;  /* 0x000000ff8200720c */ /* 0x000fe40003f05270 */
[----:B--2---:R-:W-:Y:S02]  /*1ee0*/  CS2R R40, SRZ ;  /* 0x0000000000287805 */ /* 0x004fe4000001ff00 */
[----:B------:R-:W-:Y:S01]  /*1ef0*/  ISETP.NE.AND P3, PT, R133, RZ, PT ;  /* 0x000000ff8500720c */ /* 0x000fe20003f65270 */
[----:B------:R2:W5:Y:S01]  /*1f00*/  @P6 LDG.E.64 R76, desc[UR8][R42.64] ;  /* 0x000000082a4c6981 */ /* 0x000562000c1e1b00 */
[----:B------:R-:W-:-:S03]  /*1f10*/  ISETP.NE.AND P2, PT, R132, RZ, PT ;  /* 0x000000ff8400720c */ /* 0x000fc60003f45270 */
[----:B------:R3:W5:Y:S01]  /*1f20*/  @P6 LDG.E.64 R38, desc[UR8][R44.64] ;  /* 0x000000082c266981 */ /* 0x000762000c1e1b00 */
[----:B0-----:R-:W-:-:S03]  /*1f30*/  CS2R R82, SRZ ;  /* 0x0000000000527805 */ /* 0x001fc6000001ff00 */
[----:B------:R0:W5:Y:S01]  /*1f40*/  @P5 LDG.E.64 R40, desc[UR8][R84.64] ;  /* 0x0000000854285981 */ /* 0x000162000c1e1b00 */
[----:B--2---:R-:W-:-:S03]  /*1f50*/  CS2R R42, SRZ ;  /* 0x00000000002a7805 */ /* 0x004fc6000001ff00 */
[----:B------:R2:W5:Y:S01]  /*1f60*/  @P1 LDG.E.64 R82, desc[UR8][R48.64] ;  /* 0x0000000830521981 */ /* 0x000562000c1e1b00 */
[----:B---3--:R-:W-:-:S03]  /*1f70*/  CS2R R44, SRZ ;  /* 0x00000000002c7805 */ /* 0x008fc6000001ff00 */
[----:B------:R3:W5:Y:S01]  /*1f80*/  @P0 LDG.E.64 R42, desc[UR8][R88.64] ;  /* 0x00000008582a0981 */ /* 0x000762000c1e1b00 */
[----:B0-----:R-:W-:-:S03]  /*1f90*/  CS2R R84, SRZ ;  /* 0x0000000000547805 */ /* 0x001fc6000001ff00 */
[----:B------:R0:W5:Y:S01]  /*1fa0*/  @P1 LDG.E.64 R44, desc[UR8][R50.64] ;  /* 0x00000008322c1981 */ /* 0x000162000c1e1b00 */
[----:B--2---:R-:W-:-:S03]  /*1fb0*/  CS2R R48, SRZ ;  /* 0x0000000000307805 */ /* 0x004fc6000001ff00 */
[----:B------:R-:W5:Y:S01]  /*1fc0*/  @P2 LDG.E.64 R84, desc[UR8][R128.64] ;  /* 0x0000000880542981 */ /* 0x000f62000c1e1b00 */
[----:B---3--:R-:W-:-:S03]  /*1fd0*/  CS2R R88, SRZ ;  /* 0x0000000000587805 */ /* 0x008fc6000001ff00 */
[----:B------:R-:W5:Y:S01]  /*1fe0*/  @P3 LDG.E.64 R48, desc[UR8][R126.64] ;  /* 0x000000087e303981 */ /* 0x000f62000c1e1b00 */
[----:B0-----:R-:W-:-:S03]  /*1ff0*/  CS2R R50, SRZ ;  /* 0x0000000000327805 */ /* 0x001fc6000001ff00 */
[----:B------:R-:W5:Y:S04]  /*2000*/  @P4 LDG.E.64 R88, desc[UR8][R92.64] ;  /* 0x000000085c584981 */ /* 0x000f68000c1e1b00 */
[----:B------:R-:W5:Y:S01]  /*2010*/  @P4 LDG.E.64 R50, desc[UR8][R90.64] ;  /* 0x000000085a324981 */ /* 0x000f62000c1e1b00 */
[----:B------:R-:W-:Y:S02]  /*2020*/  CS2R R78, SRZ ;  /* 0x00000000004e7805 */ /* 0x000fe4000001ff00 */
[----:B------:R-:W-:-:S04]  /*2030*/  CS2R R80, SRZ ;  /* 0x0000000000507805 */ /* 0x000fc8000001ff00 */
[----:B------:R0:W5:Y:S01]  /*2040*/  @P5 LDG.E.64 R78, desc[UR8][R86.64] ;  /* 0x00000008564e5981 */ /* 0x000162000c1e1b00 */
[----:B------:R-:W-:-:S03]  /*2050*/  ISETP.GT.U32.AND P5, PT, R121, 0x17f, PT ;  /* 0x0000017f7900780c */ /* 0x000fc60003fa4070 */
[----:B------:R2:W5:Y:S01]  /*2060*/  @P0 LDG.E.64 R80, desc[UR8][R46.64] ;  /* 0x000000082e500981 */ /* 0x000562000c1e1b00 */
[----:B------:R-:W-:Y:S01]  /*2070*/  BSSY B0, `(.L_x_1480) ;  /* 0x0000012000007945 */ /* 0x000fe20003800000 */
[----:B0-----:R-:W-:Y:S02]  /*2080*/  CS2R R86, SRZ ;  /* 0x0000000000567805 */ /* 0x001fe4000001ff00 */
[----:B--2---:R-:W-:-:S04]  /*2090*/  CS2R R46, SRZ ;  /* 0x00000000002e7805 */ /* 0x004fc8000001ff00 */
[----:B------:R0:W5:Y:S04]  /*20a0*/  @P3 LDG.E.64 R86, desc[UR8][R54.64] ;  /* 0x0000000836563981 */ /* 0x000168000c1e1b00 */
[----:B------:R2:W5:Y:S01]  /*20b0*/  @P2 LDG.E.64 R46, desc[UR8][R52.64] ;  /* 0x00000008342e2981 */ /* 0x000562000c1e1b00 */
[----:B0-----:R-:W-:Y:S02]  /*20c0*/  CS2R R54, SRZ ;  /* 0x0000000000367805 */ /* 0x001fe4000001ff00 */
[----:B--2---:R-:W-:Y:S01]  /*20d0*/  CS2R R52, SRZ ;  /* 0x0000000000347805 */ /* 0x004fe2000001ff00 */
[----:B-1----:R-:W-:Y:S06]  /*20e0*/  @P5 BRA `(.L_x_1481) ;  /* 0x0000000000285947 */ /* 0x002fec0003800000 */
        /* <DEDUP_REMOVED lines=10> */
.L_x_1481:
[----:B------:R-:W-:Y:S05]  /*2190*/  BSYNC B0 ;  /* 0x0000000000007941 */ /* 0x000fea0003800000 */
.L_x_1480:
[----:B------:R-:W-:Y:S01]  /*21a0*/  ISETP.NE.AND P5, PT, RZ, UR10, PT ;  /* 0x0000000aff007c0c */ /* 0x000fe2000bfa5270 */
[C---:B-----5:R-:W-:Y:S01]  /*21b0*/  FADD.FTZ R127, -R56.reuse, R66 ;  /* 0x00000042387f7221 */ /* 0x060fe20000010100 */
[C---:B------:R-:W-:Y:S01]  /*21c0*/  FADD.FTZ R57, -R56.reuse, R67 ;  /* 0x0000004338397221 */ /* 0x040fe20000010100 */
[----:B------:R-:W-:Y:S01]  /*21d0*/  LOP3.LUT R123, R123, 0xfffffffd, RZ, 0xc0, !PT ;  /* 0xfffffffd7b7b7812 */ /* 0x000fe200078ec0ff */
[C---:B------:R-:W-:Y:S01]  /*21e0*/  FADD.FTZ R125, -R56.reuse, R68 ;  /* 0x00000044387d7221 */ /* 0x040fe20000010100 */
[----:B------:R-:W-:Y:S01]  /*21f0*/  FADD.FTZ R129, -R56, R69 ;  /* 0x0000004538817221 */ /* 0x000fe20000010100 */
[----:B------:R-:W-:Y:S01]  /*2200*/  MOV R68, R28 ;  /* 0x0000001c00447202 */ /* 0x000fe20000000f00 */
[-C--:B------:R-:W-:Y:S01]  /*2210*/  FMUL.FTZ R127, R127, R124.reuse ;  /* 0x0000007c7f7f7220 */ /* 0x080fe20000410000 */
        /* <DEDUP_REMOVED lines=23> */
.L_x_1482:
[----:B------:R-:W-:Y:S01]  /*2390*/  FMUL.FTZ R90, R68, R52 ;  /* 0x00000034445a7220 */ /* 0x000fe20000410000 */
[----:B------:R-:W-:Y:S01]  /*23a0*/  MOV R57, R31 ;  /* 0x0000001f00397202 */ /* 0x000fe20000000f00 */
        /* <DEDUP_REMOVED lines=24> */
.L_x_1483:
        /* <DEDUP_REMOVED lines=8> */
[-C--:B------:R-:W-:Y:S01]  /*25b0*/  FMUL.FTZ R129, R129, R124.reuse ;  /* 0x0000007c81817220 */ /* 0x080fe20000410000 */
[----:B------:R-:W-:Y:S01]  /*25c0*/  MOV R69, R33 ;  /* 0x0000002100457202 */ /* 0x000fe20000000f00 */
        /* <DEDUP_REMOVED lines=21> */
.L_x_1484:
        /* <DEDUP_REMOVED lines=31> */
.L_x_1485:
        /* <DEDUP_REMOVED lines=31> */
.L_x_1486:
        /* <DEDUP_REMOVED lines=31> */
.L_x_1487:
        /* <DEDUP_REMOVED lines=31> */
.L_x_1488:
        /* <DEDUP_REMOVED lines=31> */
.L_x_1489:
        /* <DEDUP_REMOVED lines=31> */
.L_x_1490:
        /* <DEDUP_REMOVED lines=31> */
.L_x_1491:
        /* <DEDUP_REMOVED lines=31> */
.L_x_1492:
        /* <DEDUP_REMOVED lines=28> */
[----:B------:R-:W-:-:S04]  /*3860*/  FFMA.FTZ R87, R87, R152, 1 ;  /* 0x3f80000057577423 */ /* 0x000fc80000010098 */
[----:B------:R-:W-:Y:S01]  /*3870*/  FMUL.FTZ R88, R88, R87 ;  /* 0x0000005758587220 */ /* 0x000fe20000410000 */
[----:B------:R-:W-:-:S07]  /*3880*/  FMUL.FTZ R87, R92, R151 ;  /* 0x000000975c577220 */ /* 0x000fce0000410000 */
.L_x_1493:
[----:B------:R-:W-:Y:S01]  /*3890*/  FFMA.FTZ R150, R146, R89, R91 ;  /* 0x0000005992967223 */ /* 0x000fe2000001005b */
[----:B------:R-:W-:Y:S01]  /*38a0*/  FMUL.FTZ R92, R88, R52 ;  /* 0x00000034585c7220 */ /* 0x000fe20000410000 */
[----:B------:R-:W-:Y:S01]  /*38b0*/  FADD.FTZ R93, R89, R90 ;  /* 0x0000005a595d7221 */ /* 0x000fe20000010000 */
[----:B------:R-:W-:Y:S01]  /*38c0*/  FMUL.FTZ R91, R87, R53 ;  /* 0x00000035575b7220 */ /* 0x000fe20000410000 */
[----:B------:R-:W-:Y:S01]  /*38d0*/  FADD.FTZ R149, -R56, R58 ;  /* 0x0000003a38957221 */ /* 0x000fe20000010100 */
[----:B------:R-:W-:Y:S01]  /*38e0*/  FFMA.FTZ R89, R147, R92, R150 ;  /* 0x0000005c93597223 */ /* 0x000fe20000010096 */
[----:B------:R-:W-:Y:S01]  /*38f0*/  FADD.FTZ R92, R93, R92 ;  /* 0x0000005c5d5c7221 */ /* 0x000fe20000010000 */
[----:B------:R-:W-:Y:S01]  /*3900*/  MOV R58, R21 ;  /* 0x00000015003a7202 */ /* 0x000fe20000000f00 */
[----:B------:R-:W-:Y:S01]  /*3910*/  FMUL.FTZ R149, R149, R124 ;  /* 0x0000007c95957220 */ /* 0x000fe20000410000 */
[----:B------:R-:W-:Y:S01]  /*3920*/  FFMA.FTZ R90, R148, R91, R89 ;  /* 0x0000005b945a7223 */ /* 0x000fe20000010059 */
[----:B------:R-:W-:Y:S01]  /*3930*/  FADD.FTZ R89, R91, R92 ;  /* 0x0000005c5b597221 */ /* 0x000fe20000010000 */
[----:B------:R-:W-:Y:S01]  /*3940*/  FADD.FTZ R91, -R56, R59 ;  /* 0x0000003b385b7221 */ /* 0x000fe20000010100 */
[----:B------:R-:W-:-:S03]  /*3950*/  MOV R59, R20 ;  /* 0x00000014003b7202 */ /* 0x000fc60000000f00 */
        /* <DEDUP_REMOVED lines=20> */
.L_x_1494:
[----:B------:R-:W-:Y:S01]  /*3aa0*/  FMUL.FTZ R92, R59, R52 ;  /* 0x000000343b5c7220 */ /* 0x000fe20000410000 */
[C---:B------:R-:W-:Y:S01]  /*3ab0*/  FADD.FTZ R155, -R56.reuse, R60 ;  /* 0x0000003c389b7221 */ /* 0x040fe20000010100 */
[C---:B------:R-:W-:Y:S01]  /*3ac0*/  FADD.FTZ R153, -R56.reuse, R62 ;  /* 0x0000003e38997221 */ /* 0x040fe20000010100 */
[C---:B------:R-:W-:Y:S01]  /*3ad0*/  FADD.FTZ R63, -R56.reuse, R63 ;  /* 0x0000003f383f7221 */ /* 0x040fe20000010100 */
[----:B------:R-:W-:Y:S01]  /*3ae0*/  FFMA.FTZ R91, R149, R92, R90 ;  /* 0x0000005c955b7223 */ /* 0x000fe2000001005a */
[----:B------:R-:W-:Y:S01]  /*3af0*/  FADD.FTZ R92, R89, R92 ;  /* 0x0000005c595c7221 */ /* 0x000fe20000010000 */
[----:B------:R-:W-:Y:S01]  /*3b00*/  FADD.FTZ R89, -R56, R61 ;  /* 0x0000003d38597221 */ /* 0x000fe20000010100 */
[----:B------:R-:W-:Y:S01]  /*3b10*/  FMUL.FTZ R61, R58, R53 ;  /* 0x000000353a3d7220 */ /* 0x000fe20000410000 */
[C---:B------:R-:W-:Y:S01]  /*3b20*/  FADD.FTZ R151, -R56.reuse, R64 ;  /* 0x0000004038977221 */ /* 0x040fe20000010100 */
[----:B------:R-:W-:Y:S01]  /*3b30*/  FADD.FTZ R65, -R56, R65 ;  /* 0x0000004138417221 */ /* 0x000fe20000010100 */
[----:B------:R-:W-:Y:S01]  /*3b40*/  MOV R60, R22 ;  /* 0x00000016003c7202 */ /* 0x000fe20000000f00 */
[----:B------:R-:W-:Y:S01]  /*3b50*/  FFMA.FTZ R62, R150, R61, R91 ;  /* 0x0000003d963e7223 */ /* 0x000fe2000001005b */
[----:B------:R-:W-:Y:S01]  /*3b60*/  FADD.FTZ R61, R61, R92 ;  /* 0x0000005c3d3d7221 */ /* 0x000fe20000010000 */
[----:B------:R-:W-:Y:S01]  /*3b70*/  MOV R56, R23 ;  /* 0x0000001700387202 */ /* 0x000fe20000000f00 */
        /* <DEDUP_REMOVED lines=15> */
[----:B-1----:R-:W-:Y:S01]  /*3c70*/  FADD.FTZ R157, -R92, 1 ;  /* 0x3f8000005c9d7421 */ /* 0x002fe20000010100 */
[----:B------:R-:W-:-:S03]  /*3c80*/  FMUL.FTZ R56, R23, R92 ;  /* 0x0000005c17387220 */ /* 0x000fc60000410000 */
[----:B------:R-:W-:Y:S01]  /*3c90*/  FFMA.FTZ R157, R60, R157, 1 ;  /* 0x3f8000003c9d7423 */ /* 0x000fe2000001009d */
[----:B------:R-:W-:-:S03]  /*3ca0*/  FMUL.FTZ R60, R22, R89 ;  /* 0x00000059163c7220 */ /* 0x000fc60000410000 */
[----:B------:R-:W-:Y:S01]  /*3cb0*/  FMUL.FTZ R56, R56, R157 ;  /* 0x0000009d38387220 */ /* 0x000fe20000410000 */
[----:B------:R-:W-:-:S07]  /*3cc0*/  FMUL.FTZ R60, R60, R93 ;  /* 0x0000005d3c3c7220 */ /* 0x000fce0000410000 */
.L_x_1495:
[----:B------:R-:W-:Y:S01]  /*3cd0*/  FMUL.FTZ R64, R60, R52 ;  /* 0x000000343c407220 */ /* 0x000fe20000410000 */
[-C--:B------:R-:W-:Y:S01]  /*3ce0*/  FMUL.FTZ R153, R153, R124.reuse ;  /* 0x0000007c99997220 */ /* 0x080fe20000410000 */
[----:B------:R-:W-:Y:S02]  /*3cf0*/  FMUL.FTZ R154, R63, R124 ;  /* 0x0000007c3f9a7220 */ /* 0x000fe40000410000 */
[----:B------:R-:W-:Y:S01]  /*3d00*/  FFMA.FTZ R89, R155, R64, R62 ;  /* 0x000000409b597223 */ /* 0x000fe2000001003e */
[----:B------:R-:W-:Y:S01]  /*3d10*/  FADD.FTZ R62, R61, R64 ;  /* 0x000000403d3e7221 */ /* 0x000fe20000010000 */
[----:B------:R-:W-:-:S04]  /*3d20*/  FMUL.FTZ R61, R56, R53 ;  /* 0x00000035383d7220 */ /* 0x000fc80000410000 */
[----:B------:R-:W-:Y:S01]  /*3d30*/  FFMA.FTZ R64, R156, R61, R89 ;  /* 0x0000003d9c407223 */ /* 0x000fe20000010059 */
[----:B------:R-:W-:Y:S01]  /*3d40*/  FADD.FTZ R89, R61, R62 ;  /* 0x0000003e3d597221 */ /* 0x000fe20000010000 */
[----:B------:R-:W-:Y:S02]  /*3d50*/  MOV R62, R24 ;  /* 0x00000018003e7202 */ /* 0x000fe40000000f00 */
[----:B------:R-:W-:Y:S01]  /*3d60*/  MOV R61, R25 ;  /* 0x00000019003d7202 */ /* 0x000fe20000000f00 */
        /* <DEDUP_REMOVED lines=19> */
.L_x_1496:
[----:B------:R-:W-:Y:S01]  /*3ea0*/  FMUL.FTZ R90, R62, R52 ;  /* 0x000000343e5a7220 */ /* 0x000fe20000410000 */
[-C--:B------:R-:W-:Y:S01]  /*3eb0*/  FMUL.FTZ R152, R65, R124.reuse ;  /* 0x0000007c41987220 */ /* 0x080fe20000410000 */
[----:B------:R-:W-:Y:S01]  /*3ec0*/  FMUL.FTZ R151, R151, R124 ;  /* 0x0000007c97977220 */ /* 0x000fe20000410000 */
[----:B------:R-:W-:Y:S01]  /*3ed0*/  MOV R65, R26 ;  /* 0x0000001a00417202 */ /* 0x000fe20000000f00 */
[----:B------:R-:W-:Y:S01]  /*3ee0*/  FFMA.FTZ R63, R153, R90, R64 ;  /* 0x0000005a993f7223 */ /* 0x000fe20000010040 */
[----:B------:R-:W-:Y:S01]  /*3ef0*/  FADD.FTZ R90, R89, R90 ;  /* 0x0000005a595a7221 */ /* 0x000fe20000010000 */
[----:B------:R-:W-:Y:S01]  /*3f00*/  FMUL.FTZ R89, R61, R53 ;  /* 0x000000353d597220 */ /* 0x000fe20000410000 */
[----:B------:R-:W-:-:S03]  /*3f10*/  MOV R91, R27 ;  /* 0x0000001b005b7202 */ /* 0x000fc60000000f00 */
[----:B------:R-:W-:Y:S01]  /*3f20*/  FFMA.FTZ R64, R154, R89, R63 ;  /* 0x000000599a407223 */ /* 0x000fe2000001003f */
[----:B------:R-:W-:Y:S01]  /*3f30*/  FADD.FTZ R63, R89, R90 ;  /* 0x0000005a593f7221 */ /* 0x000fe20000010000 */
        /* <DEDUP_REMOVED lines=19> */
.L_x_1497:
[----:B------:R-:W-:Y:S01]  /*4070*/  FMUL.FTZ R90, R65, R52 ;  /* 0x00000034415a7220 */ /* 0x000fe20000410000 */
[----:B------:R-:W-:Y:S01]  /*4080*/  FMUL.FTZ R93, R91, R53 ;  /* 0x000000355b5d7220 */ /* 0x000fe20000410000 */
[----:B------:R-:W-:Y:S01]  /*4090*/  ISETP.GT.AND P5, PT, R10, 0x1e, PT ;  /* 0x0000001e0a00780c */ /* 0x000fe20003fa4270 */
[----:B------:R-:W0:Y:S01]  /*40a0*/  S2UR UR11, SR_CgaCtaId ;  /* 0x00000000000b79c3 */ /* 0x000e220000008800 */
[----:B------:R-:W-:Y:S01]  /*40b0*/  FFMA.FTZ R89, R151, R90, R64 ;  /* 0x0000005a97597223 */ /* 0x000fe20000010040 */
[----:B------:R-:W-:Y:S01]  /*40c0*/  FADD.FTZ R90, R63, R90 ;  /* 0x0000005a3f5a7221 */ /* 0x000fe20000010000 */
[----:B------:R-:W-:Y:S01]  /*40d0*/  UMOV UR6, 0x400 ;  /* 0x0000040000067882 */ /* 0x000fe20000000000 */
[----:B------:R-:W-:Y:S02]  /*40e0*/  IMAD R163, R162, 0xc, R121 ;  /* 0x0000000ca2a37824 */ /* 0x000fe400078e0279 */
[----:B------:R-:W-:Y:S01]  /*40f0*/  FFMA.FTZ R92, R152, R93, R89 ;  /* 0x0000005d985c7223 */ /* 0x000fe20000010059 */
[----:B------:R-:W-:Y:S01]  /*4100*/  FADD.FTZ R93, R93, R90 ;  /* 0x0000005a5d5d7221 */ /* 0x000fe20000010000 */
[----:B------:R-:W-:Y:S01]  /*4110*/  UIADD3 UR5, UR6, 0x80, URZ ;  /* 0x0000008006057890 */ /* 0x000fe2000fffe03f */
[----:B------:R-:W-:Y:S02]  /*4120*/  BSSY B0, `(.L_x_1498) ;  /* 0x0000080000007945 */ /* 0x000fe40003800000 */
[----:B------:R-:W1:Y:S04]  /*4130*/  SHFL.DOWN PT, R63, R92, 0x1, 0x1f ;  /* 0x08201f005c3f7f89 */ /* 0x000e6800000e0000 */
        /* <DEDUP_REMOVED lines=24> */
[----:B------:R-:W-:Y:S01]  /*42c0*/  FADD.FTZ R63, RZ, R68 ;  /* 0x00000044ff3f7221 */ /* 0x000fe20000010000 */
[----:B-1----:R-:W-:Y:S01]  /*42d0*/  @!P5 FADD.FTZ R93, R93, R64 ;  /* 0x000000405d5dd221 */ /* 0x002fe20000010000 */
[----:B------:R-:W-:-:S02]  /*42e0*/  FFMA.FTZ R64, R127, R68, RZ ;  /* 0x000000447f407223 */ /* 0x000fc400000100ff */
[----:B------:R-:W-:Y:S01]  /*42f0*/  FADD.FTZ R89, R63, R66 ;  /* 0x000000423f597221 */ /* 0x000fe20000010000 */
[----:B------:R-:W-:Y:S01]  /*4300*/  FFMA.FTZ R63, R128, R67, RZ ;  /* 0x00000043803f7223 */ /* 0x000fe200000100ff */
[----:B------:R-:W-:Y:S01]  /*4310*/  ISETP.NE.AND P5, PT, R10, RZ, PT ;  /* 0x000000ff0a00720c */ /* 0x000fe20003fa5270 */
[----:B------:R-:W-:Y:S01]  /*4320*/  FFMA.FTZ R68, R125, R66, R64 ;  /* 0x000000427d447223 */ /* 0x000fe20000010040 */
        /* <DEDUP_REMOVED lines=54> */
[----:B------:R-:W0:Y:S01]  /*4690*/  LDC.64 R56, c[0x0][0x268] ;  /* 0x00009a00ff387b82 */ /* 0x000e220000000a00 */
[----:B------:R-:W-:Y:S01]  /*46a0*/  FFMA.FTZ R88, R151, R65, R68 ;  /* 0x0000004197587223 */ /* 0x000fe20000010044 */
[----:B------:R-:W-:Y:S01]  /*46b0*/  FADD.FTZ R58, R58, R61 ;  /* 0x0000003d3a3a7221 */ /* 0x000fe20000010000 */
[----:B------:R-:W-:Y:S01]  /*46c0*/  FFMA.FTZ R89, R152, R91, R63 ;  /* 0x0000005b98597223 */ /* 0x000fe2000001003f */
[----:B------:R-:W-:-:S02]  /*46d0*/  FADD.FTZ R90, R90, R65 ;  /* 0x000000415a5a7221 */ /* 0x000fc40000010000 */
[----:B------:R-:W-:-:S05]  /*46e0*/  FADD.FTZ R91, R58, R91 ;  /* 0x0000005b3a5b7221 */ /* 0x000fca0000010000 */
[----:B------:R1:W-:Y:S04]  /*46f0*/  STS.128 [R157], R88 ;  /* 0x000000589d007388 */ /* 0x0003e80000000c00 */
[----:B------:R1:W-:Y:S01]  /*4700*/  @!P5 STS.64 [R0+0x10], R92 ;  /* 0x0000105c0000d388 */ /* 0x0003e20000000a00 */
[----:B------:R-:W-:Y:S01]  /*4710*/  BAR.SYNC.DEFER_BLOCKING 0x0 ;  /* 0x0000000000007b1d */ /* 0x000fe20000010000 */
[----:B------:R-:W-:Y:S01]  /*4720*/  ISETP.NE.AND P5, PT, R121, RZ, PT ;  /* 0x000000ff7900720c */ /* 0x000fe20003fa5270 */
[----:B0-----:R-:W-:-:S12]  /*4730*/  IMAD.WIDE R162, R163, 0x4, R56 ;  /* 0x00000004a3a27825 */ /* 0x001fd800078e0238 */
[----:B-1----:R-:W-:Y:S05]  /*4740*/  @P5 BRA `(.L_x_1499) ;  /* 0x0000000000745947 */ /* 0x002fea0003800000 */
[----:B------:R-:W-:-:S09]  /*4750*/  ULEA UR5, UR11, UR6, 0x18 ;  /* 0x000000060b057291 */ /* 0x000fd2000f8ec03f */
[----:B------:R-:W0:Y:S04]  /*4760*/  LDS.64 R76, [UR5+0x18] ;  /* 0x00001805ff4c7984 */ /* 0x000e280008000a00 */
[----:B------:R-:W1:Y:S04]  /*4770*/  LDS.128 R56, [UR5+0x20] ;  /* 0x00002005ff387984 */ /* 0x000e680008000c00 */
[----:B------:R-:W2:Y:S04]  /*4780*/  LDS.128 R60, [UR5+0x30] ;  /* 0x00003005ff3c7984 */ /* 0x000ea80008000c00 */
[----:B------:R-:W3:Y:S04]  /*4790*/  LDS.128 R64, [UR5+0x40] ;  /* 0x00004005ff407984 */ /* 0x000ee80008000c00 */
[----:B------:R-:W4:Y:S04]  /*47a0*/  LDS.128 R68, [UR5+0x50] ;  /* 0x00005005ff447984 */ /* 0x000f280008000c00 */
[----:B------:R-:W5:Y:S01]  /*47b0*/  LDS.128 R72, [UR5+0x60] ;  /* 0x00006005ff487984 */ /* 0x000f620008000c00 */
[----:B0-----:R-:W-:Y:S01]  /*47c0*/  FADD.FTZ R79, R92, R76 ;  /* 0x0000004c5c4f7221 */ /* 0x001fe20000010000 */
        /* <DEDUP_REMOVED lines=20> */
[----:B------:R-:W-:-:S07]  /*4910*/  FADD.FTZ R93, R76, R75 ;  /* 0x0000004b4c5d7221 */ /* 0x000fce0000010000 */
.L_x_1499:
[----:B------:R-:W-:Y:S05]  /*4920*/  BSYNC B0 ;  /* 0x0000000000007941 */ /* 0x000fea0003800000 */
.L_x_1498:
        /* <DEDUP_REMOVED lines=18> */
[----:B------:R-:W0:Y:S01]  /*4a50*/  LDS.128 R64, [R157+0x540] ;  /* 0x000540009d407984 */ /* 0x000e220000000c00 */
        /* <DEDUP_REMOVED lines=8> */
[----:B---3--:R-:W-:Y:S01]  /*4ae0*/  FADD.FTZ R85, R85, R76 ;  /* 0x0000004c55557221 */ /* 0x008fe20000010000 */
[----:B------:R-:W-:Y:S01]  /*4af0*/  FADD.FTZ R84, R84, R77 ;  /* 0x0000004d54547221 */ /* 0x000fe20000010000 */
[----:B------:R-:W-:Y:S01]  /*4b00*/  FADD.FTZ R87, R87, R78 ;  /* 0x0000004e57577221 */ /* 0x000fe20000010000 */
[----:B------:R-:W-:Y:S01]  /*4b10*/  FADD.FTZ R86, R86, R79 ;  /* 0x0000004f56567221 */ /* 0x000fe20000010000 */
[----:B------:R-:W3:Y:S01]  /*4b20*/  LDS.128 R68, [R157+0x780] ;  /* 0x000780009d447984 */ /* 0x000ee20000000c00 */
[----:B----4-:R-:W-:Y:S01]  /*4b30*/  FADD.FTZ R85, R85, R80 ;  /* 0x0000005055557221 */ /* 0x010fe20000010000 */
[----:B------:R-:W-:Y:S01]  /*4b40*/  FADD.FTZ R84, R84, R81 ;  /* 0x0000005154547221 */ /* 0x000fe20000010000 */
[----:B------:R-:W-:Y:S01]  /*4b50*/  FADD.FTZ R87, R87, R82 ;  /* 0x0000005257577221 */ /* 0x000fe20000010000 */
[----:B------:R-:W-:Y:S01]  /*4b60*/  FADD.FTZ R86, R86, R83 ;  /* 0x0000005356567221 */ /* 0x000fe20000010000 */
[----:B------:R-:W4:Y:S01]  /*4b70*/  LDS.128 R76, [R157+0x840] ;  /* 0x000840009d4c7984 */ /* 0x000f220000000c00 */
[----:B-----5:R-:W-:Y:S01]  /*4b80*/  FADD.FTZ R85, R85, R72 ;  /* 0x0000004855557221 */ /* 0x020fe20000010000 */
[----:B------:R-:W-:Y:S01]  /*4b90*/  FADD.FTZ R84, R84, R73 ;  /* 0x0000004954547221 */ /* 0x000fe20000010000 */
[----:B------:R-:W-:Y:S01]  /*4ba0*/  FADD.FTZ R87, R87, R74 ;  /* 0x0000004a57577221 */ /* 0x000fe20000010000 */
[----:B------:R-:W-:Y:S01]  /*4bb0*/  FADD.FTZ R86, R86, R75 ;  /* 0x0000004b56567221 */ /* 0x000fe20000010000 */
[----:B------:R-:W5:Y:S04]  /*4bc0*/  LDS.128 R80, [R157+0x900] ;  /* 0x000900009d507984 */ /* 0x000f680000000c00 */
        /* <DEDUP_REMOVED lines=14> */
[----:B------:R-:W-:Y:S01]  /*4cb0*/  LDS.128 R60, [R157+0xc00] ;  /* 0x000c00009d3c7984 */ /* 0x000fe20000000c00 */
[----:B---3--:R-:W-:Y:S01]  /*4cc0*/  FADD.FTZ R85, R85, R68 ;  /* 0x0000004455557221 */ /* 0x008fe20000010000 */
[----:B------:R-:W-:Y:S01]  /*4cd0*/  FADD.FTZ R84, R84, R69 ;  /* 0x0000004554547221 */ /* 0x000fe20000010000 */
[----:B------:R-:W-:Y:S01]  /*4ce0*/  FADD.FTZ R86, R86, R71 ;  /* 0x0000004756567221 */ /* 0x000fe20000010000 */
[----:B------:R-:W1:Y:S01]  /*4cf0*/  LDS.128 R56, [R157+0xb40] ;  /* 0x000b40009d387984 */ /* 0x000e620000000c00 */
[----:B------:R-:W-:Y:S01]  /*4d00*/  FADD.FTZ R87, R87, R70 ;  /* 0x0000004657577221 */ /* 0x000fe20000010000 */
[----:B----4-:R-:W-:Y:S01]  /*4d10*/  FADD.FTZ R85, R85, R76 ;  /* 0x0000004c55557221 */ /* 0x010fe20000010000 */
[----:B------:R-:W-:Y:S01]  /*4d20*/  FADD.FTZ R84, R84, R77 ;  /* 0x0000004d54547221 */ /* 0x000fe20000010000 */
[----:B------:R-:W-:Y:S01]  /*4d30*/  FADD.FTZ R86, R86, R79 ;  /* 0x0000004f56567221 */ /* 0x000fe20000010000 */
[----:B------:R-:W-:Y:S01]  /*4d40*/  FADD.FTZ R87, R87, R78 ;  /* 0x0000004e57577221 */ /* 0x000fe20000010000 */
[----:B-----5:R-:W-:Y:S01]  /*4d50*/  FADD.FTZ R85, R85, R80 ;  /* 0x0000005055557221 */ /* 0x020fe20000010000 */
[----:B------:R-:W-:Y:S01]  /*4d60*/  FADD.FTZ R84, R84, R81 ;  /* 0x0000005154547221 */ /* 0x000fe20000010000 */
[----:B------:R-:W2:Y:S01]  /*4d70*/  LDS.128 R68, [R157+0xcc0] ;  /* 0x000cc0009d447984 */ /* 0x000ea20000000c00 */
[----:B------:R-:W-:Y:S01]  /*4d80*/  FADD.FTZ R86, R86, R83 ;  /* 0x0000005356567221 */ /* 0x000fe20000010000 */
[----:B------:R-:W-:Y:S01]  /*4d90*/  FADD.FTZ R87, R87, R82 ;  /* 0x0000005257577221 */ /* 0x000fe20000010000 */
[----:B------:R-:W-:Y:S01]  /*4da0*/  FADD.FTZ R85, R85, R72 ;  /* 0x0000004855557221 */ /* 0x000fe20000010000 */
[----:B------:R-:W-:Y:S01]  /*4db0*/  FADD.FTZ R84, R84, R73 ;  /* 0x0000004954547221 */ /* 0x000fe20000010000 */
[----:B------:R-:W3:Y:S01]  /*4dc0*/  LDS.128 R80, [R157+0xd80] ;  /* 0x000d80009d507984 */ /* 0x000ee20000000c00 */
[----:B------:R-:W-:Y:S01]  /*4dd0*/  FADD.FTZ R72, R86, R75 ;  /* 0x0000004b56487221 */ /* 0x000fe20000010000 */
[----:B------:R-:W-:-:S02]  /*4de0*/  FADD.FTZ R73, R87, R74 ;  /* 0x0000004a57497221 */ /* 0x000fc40000010000 */
[----:B------:R-:W-:Y:S01]  /*4df0*/  LDS.128 R76, [R157+0x1080] ;  /* 0x001080009d4c7984 */ /* 0x000fe20000000c00 */
[----:B0-----:R-:W-:Y:S01]  /*4e00*/  FADD.FTZ R75, R85, R64 ;  /* 0x00000040554b7221 */ /* 0x001fe20000010000 */
[----:B------:R-:W-:Y:S01]  /*4e10*/  FADD.FTZ R74, R84, R65 ;  /* 0x00000041544a7221 */ /* 0x000fe20000010000 */
[----:B------:R-:W-:Y:S01]  /*4e20*/  FADD.FTZ R73, R73, R66 ;  /* 0x0000004249497221 */ /* 0x000fe20000010000 */
[----:B------:R-:W0:Y:S01]  /*4e30*/  LDS.128 R84, [R157+0xe40] ;  /* 0x000e40009d547984 */ /* 0x000e220000000c00 */
[----:B------:R-:W-:-:S03]  /*4e40*/  FADD.FTZ R72, R72, R67 ;  /* 0x0000004348487221 */ /* 0x000fc60000010000 */
[----:B------:R-:W4:Y:S01]  /*4e50*/  LDS.128 R64, [R157+0xf00] ;  /* 0x000f00009d407984 */ /* 0x000f220000000c00 */
[----:B-1----:R-:W-:Y:S01]  /*4e60*/  FADD.FTZ R75, R75, R56 ;  /* 0x000000384b4b7221 */ /* 0x002fe20000010000 */
[----:B------:R-:W-:Y:S01]  /*4e70*/  FADD.FTZ R56, R74, R57 ;  /* 0x000000394a387221 */ /* 0x000fe20000010000 */
[----:B------:R-:W-:Y:S01]  /*4e80*/  FADD.FTZ R57, R73, R58 ;  /* 0x0000003a49397221 */ /* 0x000fe20000010000 */
[----:B------:R-:W-:Y:S01]  /*4e90*/  FADD.FTZ R88, R72, R59 ;  /* 0x0000003b48587221 */ /* 0x000fe20000010000 */
[----:B------:R-:W-:Y:S01]  /*4ea0*/  FADD.FTZ R89, R75, R60 ;  /* 0x0000003c4b597221 */ /* 0x000fe20000010000 */
[----:B------:R-:W-:Y:S01]  /*4eb0*/  FADD.FTZ R60, R56, R61 ;  /* 0x0000003d383c7221 */ /* 0x000fe20000010000 */
[----:B------:R-:W1:Y:S01]  /*4ec0*/  LDS.128 R72, [R157+0xfc0] ;  /* 0x000fc0009d487984 */ /* 0x000e620000000c00 */
        /* <DEDUP_REMOVED lines=11> */
[----:B0-----:R-:W-:Y:S01]  /*4f80*/  FADD.FTZ R89, R89, R84 ;  /* 0x0000005459597221 */ /* 0x001fe20000010000 */
[----:B------:R-:W-:Y:S01]  /*4f90*/  FADD.FTZ R68, R60, R85 ;  /* 0x000000553c447221 */ /* 0x000fe20000010000 */
[----:B------:R-:W-:Y:S01]  /*4fa0*/  FADD.FTZ R69, R61, R86 ;  /* 0x000000563d457221 */ /* 0x000fe20000010000 */
[----:B------:R-:W-:Y:S01]  /*4fb0*/  FADD.FTZ R88, R88, R87 ;  /* 0x0000005758587221 */ /* 0x000fe20000010000 */
[----:B------:R-:W0:Y:S01]  /*4fc0*/  LDS.128 R60, [R157+0x1200] ;  /* 0x001200009d3c7984 */ /* 0x000e220000000c00 */
[----:B----4-:R-:W-:Y:S01]  /*4fd0*/  FADD.FTZ R89, R89, R64 ;  /* 0x0000004059597221 */ /* 0x010fe20000010000 */
[----:B------:R-:W-:Y:S01]  /*4fe0*/  FADD.FTZ R68, R68, R65 ;  /* 0x0000004144447221 */ /* 0x000fe20000010000 */
[----:B------:R-:W-:Y:S01]  /*4ff0*/  FADD.FTZ R69, R69, R66 ;  /* 0x0000004245457221 */ /* 0x000fe20000010000 */
[----:B------:R-:W-:Y:S01]  /*5000*/  FADD.FTZ R88, R88, R67 ;  /* 0x0000004358587221 */ /* 0x000fe20000010000 */
[----:B------:R-:W-:Y:S01]  /*5010*/  LDS.128 R84, [R157+0x1680] ;  /* 0x001680009d547984 */ /* 0x000fe20000000c00 */
[----:B-1----:R-:W-:-:S03]  /*5020*/  FADD.FTZ R89, R89, R72 ;  /* 0x0000004859597221 */ /* 0x002fc60000010000 */
[----:B------:R-:W1:Y:S01]  /*5030*/  LDS.128 R64, [R157+0x12c0] ;  /* 0x0012c0009d407984 */ /* 0x000e620000000c00 */
        /* <DEDUP_REMOVED lines=8> */
[----:B------:R-:W-:Y:S01]  /*50c0*/  FADD.FTZ R164, R88, R79 ;  /* 0x0000004f58a47221 */ /* 0x000fe20000010000 */
[----:B--2---:R-:W-:Y:S01]  /*50d0*/  FADD.FTZ R57, R80, R57 ;  /* 0x0000003950397221 */ /* 0x004fe20000010000 */
[----:B------:R-:W-:Y:S01]  /*50e0*/  FADD.FTZ R56, R89, R56 ;  /* 0x0000003859387221 */ /* 0x000fe20000010000 */
[----:B------:R-:W2:Y:S01]  /*50f0*/  LDS.128 R76, [R157+0x1500] ;  /* 0x001500009d4c7984 */ /* 0x000ea20000000c00 */
[----:B------:R-:W-:Y:S01]  /*5100*/  FADD.FTZ R165, R165, R58 ;  /* 0x0000003aa5a57221 */ /* 0x000fe20000010000 */
[----:B------:R-:W-:-:S02]  /*5110*/  FADD.FTZ R164, R164, R59 ;  /* 0x0000003ba4a47221 */ /* 0x000fc40000010000 */
        /* <DEDUP_REMOVED lines=18> */
[----:B--2---:R-:W-:Y:S01]  /*5240*/  FADD.FTZ R59, R59, R76 ;  /* 0x0000004c3b3b7221 */ /* 0x004fe20000010000 */
        /* <DEDUP_REMOVED lines=14> */
[----:B------:R-:W-:-:S07]  /*5330*/  FADD.FTZ R91, R164, R91 ;  /* 0x0000005ba45b7221 */ /* 0x000fce0000010000 */
.L_x_1501:
[----:B------:R-:W-:Y:S05]  /*5340*/  BSYNC B0 ;  /* 0x0000000000007941 */ /* 0x000fea0003800000 */
.L_x_1500:
        /* <DEDUP_REMOVED lines=13> */
.L_x_1503:
[----:B------:R-:W-:Y:S05]  /*5420*/  BSYNC B0 ;  /* 0x0000000000007941 */ /* 0x000fea0003800000 */
.L_x_1502:
        /* <DEDUP_REMOVED lines=33> */
.L_x_1506:
[----:B-1----:R-:W2:Y:S04]  /*5640*/  LDG.E.STRONG.GPU R58, desc[UR8][R56.64] ;  /* 0x00000008383a7981 */ /* 0x002ea8000c1ef900 */
[----:B--2---:R-:W-:Y:S01]  /*5650*/  CCTL.IVALL ;  /* 0x00000000ff00798f */ /* 0x004fe20002000000 */
[----:B------:R-:W-:Y:S05]  /*5660*/  YIELD ;  /* 0x0000000000007946 */ /* 0x000fea0003800000 */
[----:B------:R-:W-:-:S13]  /*5670*/  ISETP.NE.AND P6, PT, R58, R65, PT ;  /* 0x000000413a00720c */ /* 0x000fda0003fc5270 */
[----:B------:R-:W-:Y:S05]  /*5680*/  @P6 BRA `(.L_x_1506) ;  /* 0xfffffffc00ec6947 */ /* 0x000fea000383ffff */
.L_x_1505:
        /* <DEDUP_REMOVED lines=8> */
[----:B------:R-:W-:Y:S01]  /*5710*/  ISETP.GT.AND P6, PT, R18, RZ, PT ;  /* 0x000000ff1200720c */ /* 0x000fe20003fc4270 */
[----:B------:R-:W-:Y:S01]  /*5720*/  HFMA2.MMA R59, -RZ, RZ, 0, 0 ;  /* 0x00000000ff3b7435 */ /* 0x000fe200000001ff */
[----:B------:R-:W-:-:S11]  /*5730*/  MOV R58, R18 ;  /* 0x00000012003a7202 */ /* 0x000fd60000000f00 */
        /* <DEDUP_REMOVED lines=11> */
.L_x_1510:
        /* <DEDUP_REMOVED lines=115> */
.L_x_1509:
        /* <DEDUP_REMOVED lines=63> */
.L_x_1511:
[----:B------:R-:W-:-:S04]  /*6310*/  LOP3.LUT P6, RZ, R123, 0x1, RZ, 0xc0, !PT ;  /* 0x000000017bff7812 */ /* 0x000fc800078cc0ff */
[----:B------:R-:W-:-:S13]  /*6320*/  ISETP.NE.OR P6, PT, R58, RZ, P6 ;  /* 0x000000ff3a00720c */ /* 0x000fda00037c5670 */
[----:B------:R-:W-:Y:S05]  /*6330*/  @!P6 BRA `(.L_x_1507) ;  /* 0x00000000007ce947 */ /* 0x000fea0003800000 */
.L_x_1508:
        /* <DEDUP_REMOVED lines=31> */
.L_x_1507:
        /* <DEDUP_REMOVED lines=10> */
.L_x_1513:
[----:B------:R-:W-:Y:S05]  /*65d0*/  BSYNC B0 ;  /* 0x0000000000007941 */ /* 0x000fea0003800000 */
.L_x_1512:
        /* <DEDUP_REMOVED lines=17> */
.L_x_1504:
[----:B------:R-:W0:Y:S01]  /*66f0*/  S2UR UR6, SR_CgaCtaId ;  /* 0x00000000000679c3 */ /* 0x000e220000008800 */
[----:B------:R-:W-:Y:S01]  /*6700*/  UMOV UR5, 0x400 ;  /* 0x0000040000057882 */ /* 0x000fe20000000000 */
[----:B-1----:R-:W-:Y:S01]  /*6710*/  IMAD.WIDE.U32 R58, R121, -0x55555555, RZ ;  /* 0xaaaaaaab793a7825 */ /* 0x002fe200078e00ff */
[----:B------:R-:W-:Y:S01]  /*6720*/  ISETP.NE.AND P6, PT, RZ, UR10, PT ;  /* 0x0000000aff007c0c */ /* 0x000fe2000bfc5270 */
[----:B------:R-:W-:-:S03]  /*6730*/  ULDC.64 UR12, c[0x0][0x290] ;  /* 0x0000a400000c7ab9 */ /* 0x000fc60000000a00 */
[----:B------:R-:W-:Y:S01]  /*6740*/  SHF.R.U32.HI R58, RZ, 0x3, R59 ;  /* 0x00000003ff3a7819 */ /* 0x000fe2000001163b */
[----:B------:R-:W1:Y:S01]  /*6750*/  LDC R61, c[0x0][0x2ac] ;  /* 0x0000ab00ff3d7b82 */ /* 0x000e620000000800 */
[----:B0-----:R-:W-:-:S03]  /*6760*/  ULEA UR5, UR6, UR5, 0x18 ;  /* 0x0000000506057291 */ /* 0x001fc6000f8ec03f */
[----:B-1----:R-:W-:-:S06]  /*6770*/  IMAD R62, R61, UR7, R58 ;  /* 0x000000073d3e7c24 */ /* 0x002fcc000f8e023a */
        /* <DEDUP_REMOVED lines=27> */
.L_x_1514:
[----:B------:R-:W-:Y:S01]  /*6930*/  LOP3.LUT P5, RZ, R123, 0x200, RZ, 0xc0, !PT ;  /* 0x000002007bff7812 */ /* 0x000fe200078ac0ff */
[----:B------:R-:W-:-:S12]  /*6940*/  BSSY B0, `(.L_x_1515) ;  /* 0x0000013000007945 */ /* 0x000fd80003800000 */
        /* <DEDUP_REMOVED lines=12> */
[----:B------:R-:W-:Y:S02]  /*6a10*/  IADD3 R57, R59, R57, RZ ;  /* 0x000000393b397210 */ /* 0x000fe40007ffe0ff */
[-C--:B------:R-:W-:Y:S01]  /*6a20*/  FMUL.FTZ R28, R127, R124.reuse ;  /* 0x0000007c7f1c7220 */ /* 0x080fe20000410000 */
[----:B------:R-:W-:Y:S01]  /*6a30*/  LEA R56, P5, R58, UR14, 0x2 ;  /* 0x0000000e3a387c11 */ /* 0x000fe2000f8a10ff */
[----:B------:R-:W-:-:S03]  /*6a40*/  FMUL.FTZ R29, R29, R124 ;  /* 0x0000007c1d1d7220 */ /* 0x000fc60000410000 */
[----:B------:R-:W-:-:S05]  /*6a50*/  LEA.HI.X R57, R58, UR15, R57, 0x2, P5 ;  /* 0x0000000f3a397c11 */ /* 0x000fca000a8f1439 */
[----:B------:R0:W-:Y:S04]  /*6a60*/  STG.E.64 desc[UR8][R56.64], R28 ;  /* 0x0000001c38007986 */ /* 0x0001e8000c101b08 */
.L_x_1516:
[----:B------:R-:W-:Y:S05]  /*6a70*/  BSYNC B0 ;  /* 0x0000000000007941 */ /* 0x000fea0003800000 */
.L_x_1515:
        /* <DEDUP_REMOVED lines=20> */
.L_x_1517:
[----:B------:R-:W-:Y:S01]  /*6bc0*/  LOP3.LUT P5, RZ, R123, 0x100, RZ, 0xc0, !PT ;  /* 0x000001007bff7812 */ /* 0x000fe200078ac0ff */
[----:B------:R-:W-:-:S12]  /*6bd0*/  BSSY B0, `(.L_x_1518) ;  /* 0x0000013000007945 */ /* 0x000fd80003800000 */
[----:B------:R-:W-:Y:S05]  /*6be0*/  @!P5 BRA `(.L_x_1519) ;  /* 0x000000000044d947 */ /* 0x000fea0003800000 */
        /* <DEDUP_REMOVED lines=10> */
[----:B------:R-:W-:Y:S01]  /*6c90*/  IADD3 R57, R29, R57, RZ ;  /* 0x000000391d397210 */ /* 0x000fe20007ffe0ff */
[----:B------:R-:W-:Y:S01]  /*6ca0*/  FFMA.FTZ R29, R53, R31, -R126 ;  /* 0x0000001f351d7223 */ /* 0x000fe2000001087e */
[----:B------:R-:W-:-:S03]  /*6cb0*/  LEA R56, P5, R28, UR14, 0x2 ;  /* 0x0000000e1c387c11 */ /* 0x000fc6000f8a10ff */
[-C--:B------:R-:W-:Y:S01]  /*6cc0*/  FMUL.FTZ R29, R29, R124.reuse ;  /* 0x0000007c1d1d7220 */ /* 0x080fe20000410000 */
[----:B------:R-:W-:Y:S01]  /*6cd0*/  LEA.HI.X R57, R28, UR15, R57, 0x2, P5 ;  /* 0x0000000f1c397c11 */ /* 0x000fe2000a8f1439 */
[----:B------:R-:W-:-:S05]  /*6ce0*/  FMUL.FTZ R28, R125, R124 ;  /* 0x0000007c7d1c7220 */ /* 0x000fca0000410000 */
[----:B------:R1:W-:Y:S03]  /*6cf0*/  STG.E.64 desc[UR8][R56.64], R28 ;  /* 0x0000001c38007986 */ /* 0x0003e6000c101b08 */
.L_x_1519:
[----:B------:R-:W-:Y:S05]  /*6d00*/  BSYNC B0 ;  /* 0x0000000000007941 */ /* 0x000fea0003800000 */
.L_x_1518:
[----:B------:R-:W-:-:S13]  /*6d10*/  ISETP.NE.AND P5, PT, RZ, UR10, PT ;  /* 0x0000000aff007c0c */ /* 0x000fda000bfa5270 */
        /* <DEDUP_REMOVED lines=19> */
.L_x_1520:
[----:B------:R-:W-:Y:S01]  /*6e50*/  LOP3.LUT P5, RZ, R123, 0x80, RZ, 0xc0, !PT ;  /* 0x000000807bff7812 */ /* 0x000fe200078ac0ff */
[----:B------:R-:W-:-:S12]  /*6e60*/  BSSY B0, `(.L_x_1521) ;  /* 0x0000013000007945 */ /* 0x000fd80003800000 */
[----:B------:R-:W-:Y:S05]  /*6e70*/  @!P5 BRA `(.L_x_1522) ;  /* 0x000000000044d947 */ /* 0x000fea0003800000 */
[----:B------:R-:W-:Y:S01]  /*6e80*/  ULDC.64 UR14, c[0x0][0x288] ;  /* 0x0000a200000e7ab9 */ /* 0x000fe20000000a00 */
[----:B01----:R-:W-:Y:S01]  /*6e90*/  MOV R28, R158 ;  /* 0x0000009e001c7202 */ /* 0x003fe20000000f00 */
        /* <DEDUP_REMOVED lines=15> */
.L_x_1522:
[----:B------:R-:W-:Y:S05]  /*6f90*/  BSYNC B0 ;  /* 0x0000000000007941 */ /* 0x000fea0003800000 */
.L_x_1521:
[----:B------:R-:W-:-:S13]  /*6fa0*/  ISETP.NE.AND P5, PT, RZ, UR10, PT ;  /* 0x0000000aff007c0c */ /* 0x000fda000bfa5270 */
        /* <DEDUP_REMOVED lines=19> */
.L_x_1523:
[----:B------:R-:W-:Y:S01]  /*70e0*/  LOP3.LUT P5, RZ, R123, 0x40, RZ, 0xc0, !PT ;  /* 0x000000407bff7812 */ /* 0x000fe200078ac0ff */
[----:B------:R-:W-:-:S12]  /*70f0*/  BSSY B0, `(.L_x_1524) ;  /* 0x0000013000007945 */ /* 0x000fd80003800000 */
[----:B------:R-:W-:Y:S05]  /*7100*/  @!P5 BRA `(.L_x_1525) ;  /* 0x000000000044d947 */ /* 0x000fea0003800000 */
[----:B------:R-:W-:Y:S01]  /*7110*/  ULDC.64 UR14, c[0x0][0x288] ;  /* 0x0000a200000e7ab9 */ /* 0x000fe20000000a00 */
[----:B012---:R-:W-:Y:S01]  /*7120*/  MOV R28, R158 ;  /* 0x0000009e001c7202 */ /* 0x007fe20000000f00 */
        /* <DEDUP_REMOVED lines=15> */
.L_x_1525:
[----:B------:R-:W-:Y:S05]  /*7220*/  BSYNC B0 ;  /* 0x0000000000007941 */ /* 0x000fea0003800000 */
.L_x_1524:
[----:B------:R-:W-:-:S13]  /*7230*/  ISETP.NE.AND P5, PT, RZ, UR10, PT ;  /* 0x0000000aff007c0c */ /* 0x000fda000bfa5270 */
        /* <DEDUP_REMOVED lines=19> */
.L_x_1526:
[----:B------:R-:W-:Y:S01]  /*7370*/  LOP3.LUT P5, RZ, R123, 0x20, RZ, 0xc0, !PT ;  /* 0x000000207bff7812 */ /* 0x000fe200078ac0ff */
[----:B------:R-:W-:-:S12]  /*7380*/  BSSY B0, `(.L_x_1527) ;  /* 0x0000013000007945 */ /* 0x000fd80003800000 */
[----:B------:R-:W-:Y:S05]  /*7390*/  @!P5 BRA `(.L_x_1528) ;  /* 0x000000000044d947 */ /* 0x000fea0003800000 */
[----:B------:R-:W-:Y:S01]  /*73a0*/  ULDC.64 UR14, c[0x0][0x288] ;  /* 0x0000a200000e7ab9 */ /* 0x000fe20000000a00 */
[----:B0123--:R-:W-:Y:S01]  /*73b0*/  MOV R28, R158 ;  /* 0x0000009e001c7202 */ /* 0x00ffe20000000f00 */
        /* <DEDUP_REMOVED lines=15> */
.L_x_1528:
[----:B------:R-:W-:Y:S05]  /*74b0*/  BSYNC B0 ;  /* 0x0000000000007941 */ /* 0x000fea0003800000 */
.L_x_1527:
[----:B------:R-:W-:-:S13]  /*74c0*/  ISETP.NE.AND P5, PT, RZ, UR10, PT ;  /* 0x0000000aff007c0c */ /* 0x000fda000bfa5270 */
        /* <DEDUP_REMOVED lines=19> */
.L_x_1529:
[----:B------:R-:W-:Y:S01]  /*7600*/  LOP3.LUT P5, RZ, R123, 0x10, RZ, 0xc0, !PT ;  /* 0x000000107bff7812 */ /* 0x000fe200078ac0ff */
[----:B------:R-:W-:-:S12]  /*7610*/  BSSY B0, `(.L_x_1530) ;  /* 0x0000013000007945 */ /* 0x000fd80003800000 */
[----:B------:R-:W-:Y:S05]  /*7620*/  @!P5 BRA `(.L_x_1531) ;  /* 0x000000000044d947 */ /* 0x000fea0003800000 */
[----:B------:R-:W-:Y:S01]  /*7630*/  ULDC.64 UR14, c[0x0][0x288] ;  /* 0x0000a200000e7ab9 */ /* 0x000fe20000000a00 */
[----:B01234-:R-:W-:Y:S01]  /*7640*/  MOV R28, R158 ;  /* 0x0000009e001c7202 */ /* 0x01ffe20000000f00 */
        /* <DEDUP_REMOVED lines=15> */
.L_x_1531:
[----:B------:R-:W-:Y:S05]  /*7740*/  BSYNC B0 ;  /* 0x0000000000007941 */ /* 0x000fea0003800000 */
.L_x_1530:
        /* <DEDUP_REMOVED lines=20> */
.L_x_1532:
        /* <DEDUP_REMOVED lines=20> */
.L_x_1534:
[----:B------:R-:W-:Y:S05]  /*79d0*/  BSYNC B0 ;  /* 0x0000000000007941 */ /* 0x000fea0003800000 */
.L_x_1533:
        /* <DEDUP_REMOVED lines=20> */
.L_x_1535:
[----:B------:R-:W-:Y:S04]  /*7b20*/  BSSY B0, `(.L_x_1536) ;  /* 0x0000013000007945 */ /* 0x000fe80003800000 */
        /* <DEDUP_REMOVED lines=18> */
.L_x_1537:
[----:B------:R-:W-:Y:S05]  /*7c50*/  BSYNC B0 ;  /* 0x0000000000007941 */ /* 0x000fea0003800000 */
.L_x_1536:
        /* <DEDUP_REMOVED lines=19> */
.L_x_1538:
        /* <DEDUP_REMOVED lines=19> */
.L_x_1540:
[----:B------:R-:W-:Y:S05]  /*7ec0*/  BSYNC B0 ;  /* 0x0000000000007941 */ /* 0x000fea0003800000 */
.L_x_1539:
        /* <DEDUP_REMOVED lines=19> */
.L_x_1541:
[----:B------:R-:W-:Y:S04]  /*8000*/  BSSY B0, `(.L_x_1542) ;  /* 0x0000013000007945 */ /* 0x000fe80003800000 */
[----:B------:R-:W-:Y:S05]  /*8010*/  @!P2 BRA `(.L_x_1543) ;  /* 0x000000000044a947 */ /* 0x000fea0003800000 */
[----:B------:R-:W-:Y:S01]  /*8020*/  ULDC.64 UR14, c[0x0][0x288] ;  /* 0x0000a200000e7ab9 */ /* 0x000fe20000000a00 */
[----:B0-234-:R-:W-:Y:S01]  /*8030*/  MOV R30, R158 ;  /* 0x0000009e001e7202 */ /* 0x01dfe20000000f00 */
[----:B-1----:R-:W-:Y:S01]  /*8040*/  IMAD R29, R7, UR14, RZ ;  /* 0x0000000e071d7c24 */ /* 0x002fe2000f8e02ff */
        /* <DEDUP_REMOVED lines=14> */
.L_x_1543:
[----:B------:R-:W-:Y:S05]  /*8130*/  BSYNC B0 ;  /* 0x0000000000007941 */ /* 0x000fea0003800000 */
.L_x_1542:
        /* <DEDUP_REMOVED lines=19> */
.L_x_1544:
        /* <DEDUP_REMOVED lines=19> */
.L_x_1546:
[----:B------:R-:W-:Y:S05]  /*83a0*/  BSYNC B0 ;  /* 0x0000000000007941 */ /* 0x000fea0003800000 */
.L_x_1545:
        /* <DEDUP_REMOVED lines=19> */
.L_x_1547:
        /* <DEDUP_REMOVED lines=19> */
.L_x_1549:
[----:B------:R-:W-:Y:S05]  /*8610*/  BSYNC B0 ;  /* 0x0000000000007941 */ /* 0x000fea0003800000 */
.L_x_1548:
        /* <DEDUP_REMOVED lines=19> */
.L_x_1550:
[----:B------:R-:W-:Y:S01]  /*8750*/  ISETP.GE.U32.AND P5, PT, R61, UR12, PT ;  /* 0x0000000c3d007c0c */ /* 0x000fe2000bfa6070 */
[----:B------:R-:W-:Y:S01]  /*8760*/  BSSY B0, `(.L_x_1551) ;  /* 0x0000017000007945 */ /* 0x000fe20003800000 */
[----:B------:R-:W-:Y:S02]  /*8770*/  IADD3 R35, R62, 0x1a0, RZ ;  /* 0x000001a03e237810 */ /* 0x000fe40007ffe0ff */
[----:B------:R-:W-:Y:S02]  /*8780*/  ISETP.GE.AND.EX P5, PT, R60, UR13, PT, P5 ;  /* 0x0000000d3c007c0c */ /* 0x000fe4000bfa6350 */
[----:B------:R-:W-:Y:S02]  /*8790*/  SHF.R.S32.HI R36, RZ, 0x1f, R35 ;  /* 0x0000001fff247819 */ /* 0x000fe40000011423 */
[----:B------:R-:W-:-:S13]  /*87a0*/  ISETP.LT.U32.AND P5, PT, R121, 0x180, !P5 ;  /* 0x000001807900780c */ /* 0x000fda0006fa1070 */
        /* <DEDUP_REMOVED lines=18> */
.L_x_1552:
[----:B------:R-:W-:Y:S05]  /*88d0*/  BSYNC B0 ;  /* 0x0000000000007941 */ /* 0x000fea0003800000 */
.L_x_1551:
[----:B------:R-:W-:Y:S05]  /*88e0*/  @!P6 BRA `(.L_x_1553) ;  /* 0x000000000048e947 */ /* 0x000fea0003800000 */
[----:B0-----:R-:W-:Y:S01]  /*88f0*/  FFMA.FTZ R20, R155, R52, R54 ;  /* 0x000000349b147223 */ /* 0x001fe20000010036 */
        /* <DEDUP_REMOVED lines=17> */
.L_x_1553:
        /* <DEDUP_REMOVED lines=8> */
[----:B0-----:R-:W-:Y:S01]  /*8a90*/  MOV R20, R158 ;  /* 0x0000009e00147202 */ /* 0x001fe20000000f00 */
[----:B--234-:R-:W-:Y:S01]  /*8aa0*/  IMAD R31, R15, UR14, RZ ;  /* 0x0000000e0f1f7c24 */ /* 0x01cfe2000f8e02ff */
[----:B------:R-:W-:Y:S01]  /*8ab0*/  MOV R21, R161 ;  /* 0x000000a100157202 */ /* 0x000fe20000000f00 */
[-CC-:B------:R-:W-:Y:S01]  /*8ac0*/  FFMA.FTZ R155, R155, R63.reuse, R64.reuse ;  /* 0x0000003f9b9b7223 */ /* 0x180fe20000010040 */
[----:B------:R-:W-:Y:S01]  /*8ad0*/  FFMA.FTZ R156, R156, R63, R64 ;  /* 0x0000003f9c9c7223 */ /* 0x000fe20000010040 */
[C---:B------:R-:W-:Y:S02]  /*8ae0*/  IMAD R31, R98.reuse, UR15, R31 ;  /* 0x0000000f621f7c24 */ /* 0x040fe4000f8e021f */
[----:B-1----:R-:W-:Y:S01]  /*8af0*/  IMAD.WIDE.U32 R28, R98, UR14, R20 ;  /* 0x0000000e621c7c25 */ /* 0x002fe2000f8e0014 */
        /* <DEDUP_REMOVED lines=9> */
.L_x_1555:
[----:B------:R-:W-:Y:S05]  /*8b90*/  BSYNC B0 ;  /* 0x0000000000007941 */ /* 0x000fea0003800000 */
.L_x_1554:
[----:B------:R-:W-:Y:S05]  /*8ba0*/  @!P6 BRA `(.L_x_1556) ;  /* 0x000000000048e947 */ /* 0x000fea0003800000 */
[----:B0-----:R-:W-:Y:S01]  /*8bb0*/  FFMA.FTZ R20, R153, R52, R54 ;  /* 0x0000003499147223 */ /* 0x001fe20000010036 */
[----:B------:R-:W-:-:S03]  /*8bc0*/  FFMA.FTZ R21, R154, R53, R55 ;  /* 0x000000359a157223 */ /* 0x000fc60000010037 */
[----:B------:R-:W-:Y:S01]  /*8bd0*/  FMUL.FTZ R22, R20, -1.4426950216293334961 ;  /* 0xbfb8aa3b14167820 */ /* 0x000fe20000410000 */
[----:B-1234-:R-:W-:-:S05]  /*8be0*/  FMUL.FTZ R28, R21, -1.4426950216293334961 ;  /* 0xbfb8aa3b151c7820 */ /* 0x01efca0000410000 */
        /* <DEDUP_REMOVED lines=14> */
.L_x_1556:
[----:B------:R-:W-:Y:S01]  /*8cd0*/  ISETP.GE.U32.AND P5, PT, R33, UR12, PT ;  /* 0x0000000c21007c0c */ /* 0x000fe2000bfa6070 */
[----:B------:R-:W-:Y:S01]  /*8ce0*/  BSSY B0, `(.L_x_1557) ;  /* 0x0000017000007945 */ /* 0x000fe20003800000 */
[----:B------:R-:W-:Y:S02]  /*8cf0*/  IADD3 R62, R62, 0x1e0, RZ ;  /* 0x000001e03e3e7810 */ /* 0x000fe40007ffe0ff */
[----:B------:R-:W-:Y:S02]  /*8d00*/  ISETP.GE.AND.EX P5, PT, R34, UR13, PT, P5 ;  /* 0x0000000d22007c0c */ /* 0x000fe4000bfa6350 */
[----:B0-234-:R-:W-:Y:S02]  /*8d10*/  SHF.R.S32.HI R30, RZ, 0x1f, R62 ;  /* 0x0000001fff1e7819 */ /* 0x01dfe4000001143e */
[----:B------:R-:W-:-:S13]  /*8d20*/  ISETP.LT.U32.AND P5, PT, R121, 0x180, !P5 ;  /* 0x000001807900780c */ /* 0x000fda0006fa1070 */
[----:B------:R-:W-:Y:S05]  /*8d30*/  @!P5 BRA `(.L_x_1558) ;  /* 0x000000000044d947 */ /* 0x000fea0003800000 */
[----:B------:R-:W-:Y:S01]  /*8d40*/  ULDC.64 UR14, c[0x0][0x288] ;  /* 0x0000a200000e7ab9 */ /* 0x000fe20000000a00 */
[----:B------:R-:W-:Y:S01]  /*8d50*/  MOV R20, R158 ;  /* 0x0000009e00147202 */ /* 0x000fe20000000f00 */
        /* <DEDUP_REMOVED lines=15> */
.L_x_1558:
[----:B------:R-:W-:Y:S05]  /*8e50*/  BSYNC B0 ;  /* 0x0000000000007941 */ /* 0x000fea0003800000 */
.L_x_1557:
[----:B------:R-:W-:Y:S05]  /*8e60*/  @!P6 BRA `(.L_x_1559) ;  /* 0x000000000048e947 */ /* 0x000fea0003800000 */
[----:B------:R-:W-:Y:S01]  /*8e70*/  FFMA.FTZ R54, R151, R52, R54 ;  /* 0x0000003497367223 */ /* 0x000fe20000010036 */
[----:B------:R-:W-:-:S03]  /*8e80*/  FFMA.FTZ R55, R152, R53, R55 ;  /* 0x0000003598377223 */ /* 0x000fc60000010037 */
[----:B0-----:R-:W-:Y:S01]  /*8e90*/  FMUL.FTZ R20, R54, -1.4426950216293334961 ;  /* 0xbfb8aa3b36147820 */ /* 0x001fe20000410000 */
[----:B------:R-:W-:-:S05]  /*8ea0*/  FMUL.FTZ R22, R55, -1.4426950216293334961 ;  /* 0xbfb8aa3b37167820 */ /* 0x000fca0000410000 */
[----:B------:R-:W0:Y:S08]  /*8eb0*/  MUFU.EX2 R20, R20 ;  /* 0x0000001400147308 */ /* 0x000e300000000800 */
[----:B------:R-:W2:Y:S01]  /*8ec0*/  MUFU.EX2 R22, R22 ;  /* 0x0000001600167308 */ /* 0x000ea20000000800 */
[----:B0-----:R-:W-:-:S07]  /*8ed0*/  FADD.FTZ R21, R20, 1 ;  /* 0x3f80000014157421 */ /* 0x001fce0000010000 */
[----:B------:R-:W0:Y:S01]  /*8ee0*/  MUFU.RCP R21, R21 ;  /* 0x0000001500157308 */ /* 0x000e220000001000 */
[----:B--2---:R-:W-:-:S07]  /*8ef0*/  FADD.FTZ R23, R22, 1 ;  /* 0x3f80000016177421 */ /* 0x004fce0000010000 */
        /* <DEDUP_REMOVED lines=9> */
.L_x_1559:
[----:B------:R-:W-:Y:S01]  /*8f90*/  ISETP.GE.U32.AND P5, PT, R62, UR12, PT ;  /* 0x0000000c3e007c0c */ /* 0x000fe2000bfa6070 */
[----:B------:R-:W-:Y:S03]  /*8fa0*/  BSSY B0, `(.L_x_1560) ;  /* 0x0000014000007945 */ /* 0x000fe60003800000 */
[----:B------:R-:W-:-:S04]  /*8fb0*/  ISETP.GE.AND.EX P5, PT, R30, UR13, PT, P5 ;  /* 0x0000000d1e007c0c */ /* 0x000fc8000bfa6350 */
[----:B------:R-:W-:-:S13]  /*8fc0*/  ISETP.LT.U32.AND P5, PT, R121, 0x180, !P5 ;  /* 0x000001807900780c */ /* 0x000fda0006fa1070 */
[----:B------:R-:W-:Y:S05]  /*8fd0*/  @!P5 BRA `(.L_x_1561) ;  /* 0x000000000040d947 */ /* 0x000fea0003800000 */
[----:B------:R-:W-:Y:S01]  /*8fe0*/  ULDC.64 UR12, c[0x0][0x288] ;  /* 0x0000a200000c7ab9 */ /* 0x000fe20000000a00 */
[----:B------:R-:W-:Y:S01]  /*8ff0*/  MOV R159, R161 ;  /* 0x000000a1009f7202 */ /* 0x000fe20000000f00 */
[----:B0-----:R-:W-:Y:S02]  /*9000*/  IMAD R21, R19, UR12, RZ ;  /* 0x0000000c13157c24 */ /* 0x001fe4000f8e02ff */
        /* <DEDUP_REMOVED lines=13> */
.L_x_1561:
[----:B------:R-:W-:Y:S05]  /*90e0*/  BSYNC B0 ;  /* 0x0000000000007941 */ /* 0x000fea0003800000 */
.L_x_1560:
[----:B------:R-:W-:Y:S02]  /*90f0*/  IADD3 R111, R14, R111, RZ ;  /* 0x0000006f0e6f7210 */ /* 0x000fe40007ffe0ff */
[----:B------:R-:W-:Y:S02]  /*9100*/  IADD3 R16, R16, 0x1, RZ ;  /* 0x0000000110107810 */ /* 0x000fe40007ffe0ff */
[----:B------:R-:W-:-:S13]  /*9110*/  ISETP.GE.AND P5, PT, R111, UR4, PT ;  /* 0x000000046f007c0c */ /* 0x000fda000bfa6270 */
[----:B------:R-:W-:Y:S05]  /*9120*/  @!P5 BRA `(.L_x_1562) ;  /* 0xffffff740088d947 */ /* 0x000fea000383ffff */
.L_x_1479:
[----:B------:R-:W3:Y:S01]  /*9130*/  LDC R6, c[0x0][0xc] ;  /* 0x00000300ff067b82 */ /* 0x000ee20000000800 */
[----:B------:R-:W-:Y:S01]  /*9140*/  ISETP.NE.AND P2, PT, R121, RZ, PT ;  /* 0x000000ff7900720c */ /* 0x000fe20003f45270 */
[----:B------:R-:W-:Y:S06]  /*9150*/  BSSY B0, `(.L_x_1563) ;  /* 0x0000015000007945 */ /* 0x000fec0003800000 */
[----:B------:R-:W4:Y:S08]  /*9160*/  LDC R7, c[0x0][0x10] ;  /* 0x00000400ff077b82 */ /* 0x000f300000000800 */
[----:B------:R-:W5:Y:S01]  /*9170*/  LDC.64 R2, c[0x0][0x258] ;  /* 0x00009600ff027b82 */ /* 0x000f620000000a00 */
[----:B---3--:R-:W-:-:S02]  /*9180*/  IADD3 R0, R6, -0x1, RZ ;  /* 0xffffffff06007810 */ /* 0x008fc40007ffe0ff */
[----:B------:R-:W-:Y:S02]  /*9190*/  ISETP.NE.AND P1, PT, R6, 0x1, PT ;  /* 0x000000010600780c */ /* 0x000fe40003f25270 */
[----:B------:R-:W-:Y:S02]  /*91a0*/  ISETP.NE.AND P0, PT, R0, UR7, PT ;  /* 0x0000000700007c0c */ /* 0x000fe4000bf05270 */
[C---:B----4-:R-:W-:Y:S02]  /*91b0*/  SHF.L.U32 R0, R7.reuse, 0x1, RZ ;  /* 0x0000000107007819 */ /* 0x050fe400000006ff */
[----:B------:R-:W-:Y:S02]  /*91c0*/  IADD3 R4, R7, -0x1, RZ ;  /* 0xffffffff07047810 */ /* 0x000fe40007ffe0ff */
[----:B------:R-:W-:Y:S02]  /*91d0*/  SEL R5, R0, RZ, P1 ;  /* 0x000000ff00057207 */ /* 0x000fe40000800000 */
[----:B------:R-:W-:-:S03]  /*91e0*/  ISETP.NE.OR P0, PT, R109, R4, P0 ;  /* 0x000000046d00720c */ /* 0x000fc60000705670 */
[----:B-----5:R-:W-:Y:S01]  /*91f0*/  IMAD.WIDE.U32 R2, R5, 0x4, R2 ;  /* 0x0000000405027825 */ /* 0x020fe200078e0002 */
[----:B------:R-:W-:Y:S09]  /*9200*/  @P2 BRA `(.L_x_1564) ;  /* 0x0000000000242947 */ /* 0x000ff20003800000 */
[----:B------:R-:W3:Y:S01]  /*9210*/  S2R R0, SR_LANEID ;  /* 0x0000000000007919 */ /* 0x000ee20000000000 */
[----:B------:R-:W-:Y:S02]  /*9220*/  VOTEU.ANY UR4, UPT, PT ;  /* 0x0000000000047886 */ /* 0x000fe400038e0100 */
[----:B------:R-:W-:Y:S02]  /*9230*/  UFLO.U32 UR5, UR4 ;  /* 0x00000004000572bd */ /* 0x000fe400080e0000 */
[----:B------:R-:W4:Y:S04]  /*9240*/  POPC R5, UR4 ;  /* 0x0000000400057d09 */ /* 0x000f280008000000 */
[----:B---3--:R-:W-:-:S13]  /*9250*/  ISETP.EQ.U32.AND P1, PT, R0, UR5, PT ;  /* 0x0000000500007c0c */ /* 0x008fda000bf22070 */
[----:B------:R-:W-:Y:S06]  /*9260*/  @P1 MEMBAR.ALL.GPU ;  /* 0x0000000000001992 */ /* 0x000fec000000a000 */
[----:B------:R-:W-:-:S00]  /*9270*/  @P1 ERRBAR ;  /* 0x00000000000019ab */ /* 0x000fc00000000000 */
[----:B------:R-:W-:Y:S06]  /*9280*/  @P1 CGAERRBAR ;  /* 0x00000000000015ab */ /* 0x000fec0000000000 */
[----:B----4-:R3:W-:Y:S02]  /*9290*/  @P1 REDG.E.ADD.S32.STRONG.GPU desc[UR8][R2.64], R5 ;  /* 0x000000050200198e */ /* 0x0107e4000c10e388 */
.L_x_1564:
[----:B------:R-:W-:Y:S05]  /*92a0*/  BSYNC B0 ;  /* 0x0000000000007941 */ /* 0x000fea0003800000 */
.L_x_1563:
[----:B------:R-:W-:Y:S05]  /*92b0*/  @P0 EXIT ;  /* 0x000000000000094d */ /* 0x000fea0003800000 */
[----:B------:R-:W-:Y:S05]  /*92c0*/  @P2 BRA `(.L_x_1565) ;  /* 0x0000000000202947 */ /* 0x000fea0003800000 */
[----:B------:R-:W-:-:S05]  /*92d0*/  IMAD R0, R6, R7, RZ ;  /* 0x0000000706007224 */ /* 0x000fca00078e02ff */
[----:B------:R-:W-:-:S13]  /*92e0*/  ISETP.NE.AND P0, PT, R0, -0x1, PT ;  /* 0xffffffff0000780c */ /* 0x000fda0003f05270 */
[----:B------:R-:W-:Y:S05]  /*92f0*/  @!P0 BRA `(.L_x_1565) ;  /* 0x0000000000148947 */ /* 0x000fea0003800000 */
.L_x_1566:
[----:B---3--:R-:W3:Y:S04]  /*9300*/  LDG.E.STRONG.GPU R5, desc[UR8][R2.64] ;  /* 0x0000000802057981 */ /* 0x008ee8000c1ef900 */
[----:B---3--:R-:W-:Y:S01]  /*9310*/  CCTL.IVALL ;  /* 0x00000000ff00798f */ /* 0x008fe20002000000 */
[----:B------:R-:W-:Y:S05]  /*9320*/  YIELD ;  /* 0x0000000000007946 */ /* 0x000fea0003800000 */
[----:B------:R-:W-:-:S13]  /*9330*/  ISETP.NE.AND P0, PT, R5, R0, PT ;  /* 0x000000000500720c */ /* 0x000fda0003f05270 */
[----:B------:R-:W-:Y:S05]  /*9340*/  @P0 BRA `(.L_x_1566) ;  /* 0xfffffffc00ec0947 */ /* 0x000fea000383ffff */
.L_x_1565:
[----:B------:R-:W-:Y:S05]  /*9350*/  WARPSYNC.ALL ;  /* 0x0000000000007948 */ /* 0x000fea0003800000 */
[----:B0-----:R-:W0:Y:S08]  /*9360*/  LDC.64 R22, c[0x0][0x288] ;  /* 0x0000a200ff167b82 */ /* 0x001e300000000a00 */
[----:B------:R-:W-:Y:S01]  /*9370*/  BAR.SYNC.DEFER_BLOCKING 0x0 ;  /* 0x0000000000007b1d */ /* 0x000fe20000010000 */
[----:B0-----:R-:W-:-:S04]  /*9380*/  LEA.HI R0, P0, R23, R22, RZ, 0x1 ;  /* 0x0000001617007211 */ /* 0x001fc800078108ff */
[----:B---3--:R-:W-:-:S04]  /*9390*/  IADD3.X R3, RZ, R23, RZ, P0, !PT ;  /* 0x00000017ff037210 */ /* 0x008fc800007fe4ff */
        /* <DEDUP_REMOVED lines=14> */
[----:B------:R-:W3:Y:S03]  /*9480*/  LDC.64 R16, c[0x0][0x220] ;  /* 0x00008800ff107b82 */ /* 0x000ee60000000a00 */
[----:B------:R-:W-:-:S04]  /*9490*/  IADD3.X R5, RZ, R5, RZ, P0, !PT ;  /* 0x00000005ff057210 */ /* 0x000fc800007fe4ff */
[--C-:B--2---:R-:W-:Y:S02]  /*94a0*/  SHF.R.S64 R27, R2, 0x1, R5.reuse ;  /* 0x00000001021b7819 */ /* 0x104fe40000001005 */
[----:B------:R-:W-:-:S04]  /*94b0*/  SHF.R.S32.HI R2, RZ, 0x1, R5 ;  /* 0x00000001ff027819 */ /* 0x000fc80000011405 */
[----:B-1----:R-:W-:-:S07]  /*94c0*/  SHF.L.U64.HI R29, R27, 0x2, R2 ;  /* 0x000000021b1d7819 */ /* 0x002fce0000010202 */
.L_x_1567:
[----:B------:R-:W-:-:S04]  /*94d0*/  LEA R6, P0, R121, UR4, 0x2 ;  /* 0x0000000479067c11 */ /* 0x000fc8000f8010ff */
[----:B------:R-:W-:Y:S02]  /*94e0*/  LEA.HI.X R7, R121, UR5, R0, 0x2, P0 ;  /* 0x0000000579077c11 */ /* 0x000fe400080f1400 */
[-C--:B------:R-:W-:Y:S02]  /*94f0*/  LEA R8, P0, R24, R6.reuse, 0x2 ;  /* 0x0000000618087211 */ /* 0x080fe400078010ff */
[-C--:B------:R-:W-:Y:S01]  /*9500*/  LEA R12, P1, R22, R6.reuse, 0x2 ;  /* 0x00000006160c7211 */ /* 0x080fe200078210ff */
[----:B-1----:R-:W2:Y:S01]  /*9510*/  LDG.E R18, desc[UR8][R6.64] ;  /* 0x0000000806127981 */ /* 0x002ea2000c1e1900 */
[----:B------:R-:W-:Y:S02]  /*9520*/  LEA R10, P2, R27, R6, 0x2 ;  /* 0x000000061b0a7211 */ /* 0x000fe400078410ff */
[----:B------:R-:W-:Y:S02]  /*9530*/  IADD3.X R9, R7, R31, RZ, P0, !PT ;  /* 0x0000001f07097210 */ /* 0x000fe400007fe4ff */
[----:B------:R-:W-:-:S02]  /*9540*/  IADD3.X R13, R23, R7, RZ, P1, !PT ;  /* 0x00000007170d7210 */ /* 0x000fc40000ffe4ff */
[----:B------:R-:W-:Y:S01]  /*9550*/  IADD3.X R11, R7, R29, RZ, P2, !PT ;  /* 0x0000001d070b7210 */ /* 0x000fe200017fe4ff */
[----:B------:R-:W2:Y:S04]  /*9560*/  LDG.E R19, desc[UR8][R8.64] ;  /* 0x0000000808137981 */ /* 0x000ea8000c1e1900 */
[----:B------:R-:W4:Y:S04]  /*9570*/  LDG.E R20, desc[UR8][R12.64] ;  /* 0x000000080c147981 */ /* 0x000f28000c1e1900 */
[----:B------:R-:W4:Y:S01]  /*9580*/  LDG.E R21, desc[UR8][R10.64] ;  /* 0x000000080a157981 */ /* 0x000f22000c1e1900 */
[----:B------:R-:W-:-:S02]  /*9590*/  SHF.L.U32 R5, R121, 0x1, RZ ;  /* 0x0000000179057819 */ /* 0x000fc400000006ff */
[----:B------:R-:W-:-:S03]  /*95a0*/  IADD3 R121, R121, 0x180, RZ ;  /* 0x0000018079797810 */ /* 0x000fc60007ffe0ff */
[----:B0-----:R-:W-:-:S04]  /*95b0*/  IMAD.WIDE R2, R5, 0x4, R14 ;  /* 0x0000000405027825 */ /* 0x001fc800078e020e */
[----:B---3--:R-:W-:Y:S01]  /*95c0*/  IMAD.WIDE R4, R5, 0x4, R16 ;  /* 0x0000000405047825 */ /* 0x008fe200078e0210 */
[----:B------:R-:W-:Y:S02]  /*95d0*/  ISETP.GT.U32.AND P0, PT, R24, R121, PT ;  /* 0x000000791800720c */ /* 0x000fe40003f04070 */
[----:B------:R-:W-:-:S04]  /*95e0*/  SHF.R.S32.HI R0, RZ, 0x1f, R121 ;  /* 0x0000001fff007819 */ /* 0x000fc80000011479 */
[----:B------:R-:W-:Y:S01]  /*95f0*/  ISETP.GT.AND.EX P0, PT, R25, R0, PT, P0 ;  /* 0x000000001900720c */ /* 0x000fe20003f04300 */
[----:B--2---:R1:W-:Y:S04]  /*9600*/  STG.E.64 desc[UR8][R2.64], R18 ;  /* 0x0000001202007986 */ /* 0x0043e8000c101b08 */
[----:B----4-:R1:W-:Y:S08]  /*9610*/  STG.E.64 desc[UR8][R4.64], R20 ;  /* 0x0000001404007986 */ /* 0x0103f0000c101b08 */
[----:B------:R-:W-:Y:S05]  /*9620*/  @P0 BRA `(.L_x_1567) ;  /* 0xfffffffc00a80947 */ /* 0x000fea000383ffff */
[----:B------:R-:W-:Y:S05]  /*9630*/  EXIT ;  /* 0x000000000000794d */ /* 0x000fea0003800000 */
.L_x_1568:
        /* <DEDUP_REMOVED lines=12> */
.L_x_3269:


//--------------------- .text._Z35group_norm_nhwc_bwd_one_pass_kernelI11Fp32IOBf16WLi64ELi24ELi384EEv26Group_norm_nhwc_bwd_params --------------------------
	.section	.text._Z35group_norm_nhwc_bwd_one_pass_kernelI11Fp32IOBf16WLi64ELi24ELi384EEv26Group_norm_nhwc_bwd_params,"ax",@progbits
	.align	128
        .global         _Z35group_norm_nhwc_bwd_one_pass_kernelI11Fp32IOBf16WLi64ELi24ELi384EEv26Group_norm_nhwc_bwd_params
        .type           _Z35group_norm_nhwc_bwd_one_pass_kernelI11Fp32IOBf16WLi64ELi24ELi384EEv26Group_norm_nhwc_bwd_params,@function
        .size           _Z35group_norm_nhwc_bwd_one_pass_kernelI11Fp32IOBf16WLi64ELi24ELi384EEv26Group_norm_nhwc_bwd_params,(.L_x_3270 - _Z35group_norm_nhwc_bwd_one_pass_kernelI11Fp32IOBf16WLi64ELi24ELi384EEv26Group_norm_nhwc_bwd_params)
        .other          _Z35group_norm_nhwc_bwd_one_pass_kernelI11Fp32IOBf16WLi64ELi24ELi384EEv26Group_norm_nhwc_bwd_params,@"STO_CUDA_ENTRY STV_DEFAULT"
_Z35group_norm_nhwc_bwd_one_pass_kernelI11Fp32IOBf16WLi64ELi24ELi384EEv26Group_norm_nhwc_bwd_params:
.text._Z35group_norm_nhwc_bwd_one_pass_kernelI11Fp32IOBf16WLi64ELi24ELi384EEv26Group_norm_nhwc_bwd_params:
        /* <DEDUP_REMOVED lines=48> */
.L_x_1596:
[----:B0-----:R-:W0:Y:S01]  /*0300*/  LDC R8, c[0x0][0x2a0] ;  /* 0x0000a800ff087b82 */ /* 0x001e220000000800 */
[----:B-1----:R-:W-:Y:S01]  /*0310*/  IABS R6, UR7 ;  /* 0x0000000700067c13 */ /* 0x002fe20008000000 */
[----:B------:R-:W-:Y:S01]  /*0320*/  ULDC.64 UR8, c[0x0][0x248] ;  /* 0x0000920000087ab9 */ /* 0x000fe20000000a00 */
[----:B------:R-:W-:Y:S01]  /*0330*/  ISETP.LE.AND P2, PT, RZ, UR7, PT ;  /* 0x00000007ff007c0c */ /* 0x000fe2000bf43270 */
[----:B------:R-:W-:Y:S01]  /*0340*/  UIMAD.WIDE UR8, UR7, 0x8, UR8 ;  /* 0x00000008070878a5 */ /* 0x000fe2000f8e0208 */
[----:B------:R-:W-:Y:S01]  /*0350*/  SHF.R.S32.HI R37, RZ, 0x1f, R42 ;  /* 0x0000001fff257819 */ /* 0x000fe2000001142a */
[----:B------:R-:W-:Y:S02]  /*0360*/  ULDC.64 UR20, c[0x0][0x290] ;  /* 0x0000a40000147ab9 */ /* 0x000fe40000000a00 */
[----:B------:R-:W-:Y:S01]  /*0370*/  ISETP.GE.U32.AND P0, PT, R42, UR20, PT ;  /* 0x000000142a007c0c */ /* 0x000fe2000bf06070 */
[----:B------:R-:W1:Y:S03]  /*0380*/  @P1 LDC.64 R16, c[0x0][0x288] ;  /* 0x0000a200ff101b82 */ /* 0x000e660000000a00 */
[----:B------:R-:W-:-:S04]  /*0390*/  ISETP.GE.AND.EX P0, PT, R37, UR21, PT, P0 ;  /* 0x0000001525007c0c */ /* 0x000fc8000bf06300 */
[----:B------:R-:W-:Y:S01]  /*03a0*/  ISETP.GT.U32.OR P0, PT, R46, 0x17f, P0 ;  /* 0x0000017f2e00780c */ /* 0x000fe20000704470 */
[----:B------:R-:W2:Y:S01]  /*03b0*/  @P1 LDC.64 R10, c[0x0][0x230] ;  /* 0x00008c00ff0a1b82 */ /* 0x000ea20000000a00 */
[----:B0-----:R-:W-:-:S04]  /*03c0*/  IABS R5, R8 ;  /* 0x0000000800057213 */ /* 0x001fc80000000000 */
[----:B------:R-:W0:Y:S07]  /*03d0*/  I2F.RP R0, R5 ;  /* 0x0000000500007306 */ /* 0x000e2e0000209400 */
[----:B------:R-:W3:Y:S01]  /*03e0*/  @!P0 LDC.64 R14, c[0x0][0x288] ;  /* 0x0000a200ff0e8b82 */ /* 0x000ee20000000a00 */
[----:B------:R-:W-:-:S07]  /*03f0*/  SHF.R.S32.HI R9, RZ, 0x1f, R47 ;  /* 0x0000001fff097819 */ /* 0x000fce000001142f */
[----:B------:R-:W4:Y:S01]  /*0400*/  @!P0 LDC.64 R12, c[0x0][0x230] ;  /* 0x00008c00ff0c8b82 */ /* 0x000f220000000a00 */
[----:B0-----:R-:W0:Y:S02]  /*0410*/  MUFU.RCP R0, R0 ;  /* 0x0000000000007308 */ /* 0x001e240000001000 */
[----:B0-----:R-:W-:-:S06]  /*0420*/  IADD3 R2, R0, 0xffffffe, RZ ;  /* 0x0ffffffe00027810 */ /* 0x001fcc0007ffe0ff */
[----:B------:R0:W1:Y:S02]  /*0430*/  F2I.FTZ.U32.TRUNC.NTZ R3, R2 ;  /* 0x0000000200037305 */ /* 0x000064000021f000 */
[----:B0-----:R-:W-:Y:S01]  /*0440*/  HFMA2.MMA R2, -RZ, RZ, 0, 0 ;  /* 0x00000000ff027435 */ /* 0x001fe200000001ff */
[----:B-1----:R-:W-:-:S05]  /*0450*/  IADD3 R4, RZ, -R3, RZ ;  /* 0x80000003ff047210 */ /* 0x002fca0007ffe0ff */
[----:B------:R-:W-:-:S04]  /*0460*/  IMAD R7, R4, R5, RZ ;  /* 0x0000000504077224 */ /* 0x000fc800078e02ff */
[----:B------:R-:W-:Y:S01]  /*0470*/  IMAD.HI.U32 R3, R3, R7, R2 ;  /* 0x0000000703037227 */ /* 0x000fe200078e0002 */
[----:B------:R-:W-:Y:S02]  /*0480*/  LOP3.LUT R2, R8, UR7, RZ, 0x3c, !PT ;  /* 0x0000000708027c12 */ /* 0x000fe4000f8e3cff */
[----:B------:R-:W-:Y:S02]  /*0490*/  LOP3.LUT R7, RZ, R8, RZ, 0x33, !PT ;  /* 0x00000008ff077212 */ /* 0x000fe400078e33ff */
[----:B------:R-:W-:Y:S01]  /*04a0*/  ISETP.GE.AND P4, PT, R2, RZ, PT ;  /* 0x000000ff0200720c */ /* 0x000fe20003f86270 */
[----:B------:R-:W-:Y:S01]  /*04b0*/  IMAD.HI.U32 R4, R3, R6, RZ ;  /* 0x0000000603047227 */ /* 0x000fe200078e00ff */
[----:B------:R-:W-:-:S04]  /*04c0*/  MOV R2, UR8 ;  /* 0x0000000800027c02 */ /* 0x000fc80008000f00 */
[----:B------:R-:W-:-:S05]  /*04d0*/  IADD3 R0, -R4, RZ, RZ ;  /* 0x000000ff04007210 */ /* 0x000fca0007ffe1ff */
[----:B------:R-:W-:-:S05]  /*04e0*/  IMAD R0, R5, R0, R6 ;  /* 0x0000000005007224 */ /* 0x000fca00078e0206 */
        /* <DEDUP_REMOVED lines=10> */
[----:B------:R-:W-:Y:S02]  /*0590*/  @!P2 IADD3 R0, -R0, RZ, RZ ;  /* 0x000000ff0000a210 */ /* 0x000fe40007ffe1ff */
[----:B------:R-:W4:Y:S03]  /*05a0*/  LDG.E.64 R2, desc[UR14][R2.64] ;  /* 0x0000000e02027981 */ /* 0x000f26000c1e1b00 */
[----:B------:R-:W-:Y:S02]  /*05b0*/  @P3 IADD3 R4, R4, 0x1, RZ ;  /* 0x0000000104043810 */ /* 0x000fe40007ffe0ff */
[----:B------:R-:W-:-:S02]  /*05c0*/  SEL R5, R7, R0, !P5 ;  /* 0x0000000007057207 */ /* 0x000fc40006800000 */
[----:B------:R-:W-:-:S03]  /*05d0*/  @!P4 IADD3 R4, -R4, RZ, RZ ;  /* 0x000000ff0404c210 */ /* 0x000fc60007ffe1ff */
[----:B------:R-:W-:Y:S01]  /*05e0*/  IMAD R0, R5, 0x18, RZ ;  /* 0x0000001805007824 */ /* 0x000fe200078e02ff */
[----:B------:R-:W-:-:S04]  /*05f0*/  SEL R7, R7, R4, !P5 ;  /* 0x0000000407077207 */ /* 0x000fc80006800000 */
[----:B------:R-:W-:Y:S02]  /*0600*/  IADD3 R50, P2, R47, R0, RZ ;  /* 0x000000002f327210 */ /* 0x000fe40007f5e0ff */
[----:B------:R-:W-:Y:S02]  /*0610*/  SHF.R.S32.HI R4, RZ, 0x1f, R7 ;  /* 0x0000001fff047819 */ /* 0x000fe40000011407 */
[----:B------:R-:W-:Y:S02]  /*0620*/  LEA.HI.X.SX32 R51, R0, R9, 0x1, P2 ;  /* 0x0000000900337211 */ /* 0x000fe400010f0eff */
[----:B------:R-:W0:Y:S01]  /*0630*/  @!P0 LDC.64 R8, c[0x0][0x228] ;  /* 0x00008a00ff088b82 */ /* 0x000e220000000a00 */
[----:B------:R-:W-:Y:S02]  /*0640*/  IMAD R4, R4, UR8, RZ ;  /* 0x0000000804047c24 */ /* 0x000fe4000f8e02ff */
[----:B------:R-:W-:-:S04]  /*0650*/  IMAD.WIDE.U32 R50, R7, UR8, R50 ;  /* 0x0000000807327c25 */ /* 0x000fc8000f8e0032 */
[----:B------:R-:W-:Y:S02]  /*0660*/  IMAD R53, R7, UR9, R4 ;  /* 0x0000000907357c24 */ /* 0x000fe4000f8e0204 */
[----:B------:R-:W1:Y:S01]  /*0670*/  @P1 LDC.64 R6, c[0x0][0x228] ;  /* 0x00008a00ff061b82 */ /* 0x000e620000000a00 */
[----:B------:R-:W-:Y:S01]  /*0680*/  @P1 MOV R52, R50 ;  /* 0x0000003200341202 */ /* 0x000fe20000000f00 */
[----:B------:R-:W-:Y:S01]  /*0690*/  @P1 IMAD R4, R39, R16, RZ ;  /* 0x0000001027041224 */ /* 0x000fe200078e02ff */
[----:B------:R-:W-:-:S03]  /*06a0*/  IADD3 R53, R51, R53, RZ ;  /* 0x0000003533357210 */ /* 0x000fc60007ffe0ff */
[C---:B------:R-:W-:Y:S01]  /*06b0*/  @P1 IMAD R21, R44.reuse, R17, R4 ;  /* 0x000000112c151224 */ /* 0x040fe200078e0204 */
[----:B------:R-:W-:Y:S01]  /*06c0*/  @!P0 MOV R17, R53 ;  /* 0x0000003500118202 */ /* 0x000fe20000000f00 */
[----:B------:R-:W-:Y:S01]  /*06d0*/  @P1 IMAD.WIDE.U32 R18, R44, R16, R52 ;  /* 0x000000102c121225 */ /* 0x000fe200078e0034 */
[----:B------:R-:W-:-:S03]  /*06e0*/  @!P0 MOV R16, R50 ;  /* 0x0000003200108202 */ /* 0x000fc60000000f00 */
[-C--:B---3--:R-:W-:Y:S02]  /*06f0*/  @!P0 IMAD R4, R37, R14.reuse, RZ ;  /* 0x0000000e25048224 */ /* 0x088fe400078e02ff */
[----:B------:R-:W-:-:S04]  /*0700*/  @!P0 IMAD.WIDE.U32 R16, R42, R14, R16 ;  /* 0x0000000e2a108225 */ /* 0x000fc800078e0010 */
[----:B------:R-:W-:Y:S01]  /*0710*/  @!P0 IMAD R23, R42, R15, R4 ;  /* 0x0000000f2a178224 */ /* 0x000fe200078e0204 */
[----:B------:R-:W-:Y:S02]  /*0720*/  @P1 IADD3 R15, R19, R21, RZ ;  /* 0x00000015130f1210 */ /* 0x000fe40007ffe0ff */
[C---:B------:R-:W-:Y:S02]  /*0730*/  @P1 SHF.L.U32 R19, R18.reuse, 0x2, RZ ;  /* 0x0000000212131819 */ /* 0x040fe400000006ff */
[----:B------:R-:W-:Y:S02]  /*0740*/  @P1 SHF.L.U64.HI R22, R18, 0x2, R15 ;  /* 0x0000000212161819 */ /* 0x000fe4000001020f */
[----:B------:R-:W-:Y:S02]  /*0750*/  @!P0 IADD3 R15, R17, R23, RZ ;  /* 0x00000017110f8210 */ /* 0x000fe40007ffe0ff */
[C---:B--2---:R-:W-:Y:S02]  /*0760*/  @P1 IADD3 R18, P2, R19.reuse, R10, RZ ;  /* 0x0000000a13121210 */ /* 0x044fe40007f5e0ff */
[----:B-1----:R-:W-:-:S02]  /*0770*/  @P1 IADD3 R14, P3, R19, R6, RZ ;  /* 0x00000006130e1210 */ /* 0x002fc40007f7e0ff */
[----:B------:R-:W-:Y:S02]  /*0780*/  @!P0 SHF.L.U64.HI R4, R16, 0x2, R15 ;  /* 0x0000000210048819 */ /* 0x000fe4000001020f */
[C---:B------:R-:W-:Y:S02]  /*0790*/  @P1 IADD3.X R19, R22.reuse, R11, RZ, P2, !PT ;  /* 0x0000000b16131210 */ /* 0x040fe400017fe4ff */
[----:B------:R-:W-:Y:S02]  /*07a0*/  CS2R R10, SRZ ;  /* 0x00000000000a7805 */ /* 0x000fe4000001ff00 */
[----:B------:R-:W-:Y:S02]  /*07b0*/  @P1 IADD3.X R15, R22, R7, RZ, P3, !PT ;  /* 0x00000007160f1210 */ /* 0x000fe40001ffe4ff */
[----:B------:R-:W-:Y:S02]  /*07c0*/  CS2R R6, SRZ ;  /* 0x0000000000067805 */ /* 0x000fe4000001ff00 */
[----:B------:R1:W5:Y:S04]  /*07d0*/  @P1 LDG.E.64 R10, desc[UR14][R18.64] ;  /* 0x0000000e120a1981 */ /* 0x000368000c1e1b00 */
[----:B------:R1:W5:Y:S01]  /*07e0*/  @P1 LDG.E.64 R6, desc[UR14][R14.64] ;  /* 0x0000000e0e061981 */ /* 0x000362000c1e1b00 */
[----:B------:R-:W-:-:S04]  /*07f0*/  @!P0 SHF.L.U32 R21, R16, 0x2, RZ ;  /* 0x0000000210158819 */ /* 0x000fc800000006ff */
[C---:B----4-:R-:W-:Y:S02]  /*0800*/  @!P0 IADD3 R16, P4, R21.reuse, R12, RZ ;  /* 0x0000000c15108210 */ /* 0x050fe40007f9e0ff */
[----:B0-----:R-:W-:Y:S02]  /*0810*/  @!P0 IADD3 R20, P5, R21, R8, RZ ;  /* 0x0000000815148210 */ /* 0x001fe40007fbe0ff */
[C---:B------:R-:W-:Y:S02]  /*0820*/  @!P0 IADD3.X R17, R4.reuse, R13, RZ, P4, !PT ;  /* 0x0000000d04118210 */ /* 0x040fe400027fe4ff */
[----:B------:R-:W-:Y:S02]  /*0830*/  CS2R R12, SRZ ;  /* 0x00000000000c7805 */ /* 0x000fe4000001ff00 */
[----:B------:R-:W-:Y:S02]  /*0840*/  @!P0 IADD3.X R21, R4, R9, RZ, P5, !PT ;  /* 0x0000000904158210 */ /* 0x000fe40002ffe4ff */
[----:B------:R-:W-:-:S02]  /*0850*/  CS2R R8, SRZ ;  /* 0x0000000000087805 */ /* 0x000fc4000001ff00 */
[----:B------:R1:W5:Y:S04]  /*0860*/  @!P0 LDG.E.64 R12, desc[UR14][R16.64] ;  /* 0x0000000e100c8981 */ /* 0x000368000c1e1b00 */
[----:B------:R1:W5:Y:S01]  /*0870*/  @!P0 LDG.E.64 R8, desc[UR14][R20.64] ;  /* 0x0000000e14088981 */ /* 0x000362000c1e1b00 */
[----:B------:R-:W-:Y:S01]  /*0880*/  UMOV UR13, 0x3f800000 ;  /* 0x3f800000000d7882 */ /* 0x000fe20000000000 */
[----:B------:R-:W-:Y:S01]  /*0890*/  BSSY B0, `(.L_x_1570) ;  /* 0x000001f000007945 */ /* 0x000fe20003800000 */
[----:B------:R-:W-:Y:S01]  /*08a0*/  HFMA2.MMA R45, -RZ, RZ, 0, 0 ;  /* 0x00000000ff2d7435 */ /* 0x000fe200000001ff */
[----:B------:R-:W-:Y:S02]  /*08b0*/  CS2R R40, SRZ ;  /* 0x0000000000287805 */ /* 0x000fe4000001ff00 */
[----:B------:R-:W-:Y:S01]  /*08c0*/  MOV R43, RZ ;  /* 0x000000ff002b7202 */ /* 0x000fe20000000f00 */
        /* <DEDUP_REMOVED lines=27> */
.L_x_1571:
[----:B------:R-:W-:Y:S05]  /*0a80*/  BSYNC B0 ;  /* 0x0000000000007941 */ /* 0x000fea0003800000 */
.L_x_1570:
[----:B------:R-:W-:Y:S01]  /*0a90*/  ISETP.NE.AND P2, PT, RZ, UR18, PT ;  /* 0x00000012ff007c0c */ /* 0x000fe2000bf45270 */
[C---:B-----5:R-:W-:Y:S01]  /*0aa0*/  FADD.FTZ R0, -R2.reuse, R10 ;  /* 0x0000000a02007221 */ /* 0x060fe20000010100 */
[C---:B------:R-:W-:Y:S01]  /*0ab0*/  FADD.FTZ R3, -R2.reuse, R11 ;  /* 0x0000000b02037221 */ /* 0x040fe20000010100 */
[C---:B------:R-:W-:Y:S01]  /*0ac0*/  FADD.FTZ R18, -R2.reuse, R12 ;  /* 0x0000000c02127221 */ /* 0x040fe20000010100 */
[----:B------:R-:W-:Y:S01]  /*0ad0*/  FADD.FTZ R19, -R2, R13 ;  /* 0x0000000d02137221 */ /* 0x000fe20000010100 */
[----:B------:R-:W-:Y:S01]  /*0ae0*/  MOV R11, R6 ;  /* 0x00000006000b7202 */ /* 0x000fe20000000f00 */
        /* <DEDUP_REMOVED lines=23> */
.L_x_1572:
        /* <DEDUP_REMOVED lines=26> */
.L_x_1573:
        /* <DEDUP_REMOVED lines=12> */
[C---:B------:R-:W-:Y:S01]  /*0ec0*/  ISETP.NE.AND P3, PT, R46.reuse, RZ, PT ;  /* 0x000000ff2e00720c */ /* 0x040fe20003f65270 */
[----:B------:R-:W-:Y:S01]  /*0ed0*/  FADD.FTZ R16, RZ, R12 ;  /* 0x0000000cff107221 */ /* 0x000fe20000010000 */
[----:B------:R-:W1:Y:S01]  /*0ee0*/  SHFL.DOWN PT, R13, R18, 0x1, 0x1f ;  /* 0x08201f00120d7f89 */ /* 0x000e6200000e0000 */
[----:B------:R-:W-:Y:S01]  /*0ef0*/  BSSY B0, `(.L_x_1574) ;  /* 0x0000046000007945 */ /* 0x000fe20003800000 */
[----:B------:R-:W-:-:S02]  /*0f00*/  ISETP.GT.U32.AND P4, PT, R46, 0xb, PT ;  /* 0x0000000b2e00780c */ /* 0x000fc40003f84070 */
        /* <DEDUP_REMOVED lines=27> */
[----:B------:R-:W-:Y:S01]  /*10c0*/  FFMA.FTZ R14, R0, R11, RZ ;  /* 0x0000000b000e7223 */ /* 0x000fe200000100ff */
[----:B------:R-:W-:Y:S01]  /*10d0*/  FADD.FTZ R11, RZ, R11 ;  /* 0x0000000bff0b7221 */ /* 0x000fe20000010000 */
[----:B------:R-:W-:Y:S01]  /*10e0*/  FFMA.FTZ R13, R4, R15, R13 ;  /* 0x0000000f040d7223 */ /* 0x000fe2000001000d */
[----:B------:R-:W-:Y:S01]  /*10f0*/  FADD.FTZ R15, R16, R15 ;  /* 0x0000000f100f7221 */ /* 0x000fe20000010000 */
[----:B------:R-:W-:Y:S01]  /*1100*/  FFMA.FTZ R12, R3, R10, R14 ;  /* 0x0000000a030c7223 */ /* 0x000fe2000001000e */
[----:B------:R-:W-:Y:S01]  /*1110*/  FADD.FTZ R14, R11, R10 ;  /* 0x0000000a0b0e7221 */ /* 0x000fe20000010000 */
[----:B------:R-:W-:-:S02]  /*1120*/  MOV R10, R18 ;  /* 0x00000012000a7202 */ /* 0x000fc40000000f00 */
[----:B------:R-:W-:Y:S02]  /*1130*/  MOV R11, R17 ;  /* 0x00000011000b7202 */ /* 0x000fe40000000f00 */
        /* <DEDUP_REMOVED lines=33> */
.L_x_1575:
[----:B------:R-:W-:Y:S05]  /*1350*/  BSYNC B0 ;  /* 0x0000000000007941 */ /* 0x000fea0003800000 */
.L_x_1574:
        /* <DEDUP_REMOVED lines=158> */
.L_x_1577:
[----:B------:R-:W-:Y:S05]  /*1d40*/  BSYNC B0 ;  /* 0x0000000000007941 */ /* 0x000fea0003800000 */
.L_x_1576:
        /* <DEDUP_REMOVED lines=20> */
.L_x_1579:
[----:B------:R-:W-:Y:S05]  /*1e90*/  BSYNC B0 ;  /* 0x0000000000007941 */ /* 0x000fea0003800000 */
.L_x_1578:
[----:B------:R-:W-:Y:S05]  /*1ea0*/  @!P0 BRA `(.L_x_1580) ;  /* 0x0000001000908947 */ /* 0x000fea0003800000 */
[----:B--2---:R-:W1:Y:S01]  /*1eb0*/  LDC R22, c[0x0][0x10] ;  /* 0x00000400ff167b82 */ /* 0x004e620000000800 */
        /* <DEDUP_REMOVED lines=32> */
.L_x_1582:
[----:B------:R-:W2:Y:S04]  /*20c0*/  LDG.E.STRONG.GPU R14, desc[UR14][R12.64] ;  /* 0x0000000e0c0e7981 */ /* 0x000ea8000c1ef900 */
[----:B--2---:R-:W-:Y:S01]  /*20d0*/  CCTL.IVALL ;  /* 0x00000000ff00798f */ /* 0x004fe20002000000 */
[----:B------:R-:W-:Y:S05]  /*20e0*/  YIELD ;  /* 0x0000000000007946 */ /* 0x000fea0003800000 */
[----:B------:R-:W-:-:S13]  /*20f0*/  ISETP.NE.AND P0, PT, R14, R17, PT ;  /* 0x000000110e00720c */ /* 0x000fda0003f05270 */
[----:B------:R-:W-:Y:S05]  /*2100*/  @P0 BRA `(.L_x_1582) ;  /* 0xfffffffc00ec0947 */ /* 0x000fea000383ffff */
.L_x_1581:
        /* <DEDUP_REMOVED lines=17> */
.L_x_1586:
        /* <DEDUP_REMOVED lines=115> */
.L_x_1585:
        /* <DEDUP_REMOVED lines=61> */
.L_x_1587:
[----:B------:R-:W-:-:S13]  /*2d20*/  ISETP.NE.OR P0, PT, R17, RZ, P0 ;  /* 0x000000ff1100720c */ /* 0x000fda0000705670 */
[----:B------:R-:W-:Y:S05]  /*2d30*/  @!P0 BRA `(.L_x_1583) ;  /* 0x00000000007c8947 */ /* 0x000fea0003800000 */
.L_x_1584:
        /* <DEDUP_REMOVED lines=31> */
.L_x_1583:
        /* <DEDUP_REMOVED lines=11> */
.L_x_1589:
[----:B------:R-:W-:Y:S05]  /*2fe0*/  BSYNC B0 ;  /* 0x0000000000007941 */ /* 0x000fea0003800000 */
.L_x_1588:
        /* <DEDUP_REMOVED lines=16> */
.L_x_1580:
        /* <DEDUP_REMOVED lines=28> */
.L_x_1590:
        /* <DEDUP_REMOVED lines=19> */
.L_x_1592:
[----:B------:R-:W-:Y:S05]  /*33e0*/  BSYNC B0 ;  /* 0x0000000000007941 */ /* 0x000fea0003800000 */
.L_x_1591:
[----:B------:R-:W-:Y:S05]  /*33f0*/  @!P2 BRA `(.L_x_1593) ;  /* 0x000000000048a947 */ /* 0x000fea0003800000 */
        /* <DEDUP_REMOVED lines=18> */
.L_x_1593:
        /* <DEDUP_REMOVED lines=22> */
.L_x_1595:
[----:B------:R-:W-:Y:S05]  /*3680*/  BSYNC B0 ;  /* 0x0000000000007941 */ /* 0x000fea0003800000 */
.L_x_1594:
[----:B------:R-:W-:Y:S01]  /*3690*/  ULDC UR8, c[0x0][0x10] ;  /* 0x0000040000087ab9 */ /* 0x000fe20000000800 */
[----:B------:R-:W-:Y:S02]  /*36a0*/  UIADD3 UR4, UR4, 0x1, URZ ;  /* 0x0000000104047890 */ /* 0x000fe4000fffe03f */
[----:B------:R-:W-:-:S04]  /*36b0*/  UIADD3 UR7, UR8, UR7, URZ ;  /* 0x0000000708077290 */ /* 0x000fc8000fffe03f */
[----:B------:R-:W-:-:S06]  /*36c0*/  UISETP.GE.AND UP0, UPT, UR7, UR5, UPT ;  /* 0x000000050700728c */ /* 0x000fcc000bf06270 */
[----:B------:R-:W-:-:S13]  /*36d0*/  PLOP3.LUT P0, PT, PT, PT, UP0, 0x80, 0x0 ;  /* 0x000000000000781c */ /* 0x000fda0003f0f008 */
[----:B------:R-:W-:Y:S05]  /*36e0*/  @!P0 BRA `(.L_x_1596) ;  /* 0xffffffcc00048947 */ /* 0x000fea000383ffff */
.L_x_1569:
[----:B------:R-:W2:Y:S01]  /*36f0*/  LDC R4, c[0x0][0xc] ;  /* 0x00000300ff047b82 */ /* 0x000ea20000000800 */
[----:B------:R-:W-:Y:S01]  /*3700*/  ISETP.NE.AND P1, PT, R46, RZ, PT ;  /* 0x000000ff2e00720c */ /* 0x000fe20003f25270 */
[----:B------:R-:W-:Y:S06]  /*3710*/  BSSY B0, `(.L_x_1597) ;  /* 0x0000011000007945 */ /* 0x000fec0003800000 */
[----:B01----:R-:W0:Y:S08]  /*3720*/  LDC R7, c[0x0][0x10] ;  /* 0x00000400ff077b82 */ /* 0x003e300000000800 */
[----:B------:R-:W1:Y:S01]  /*3730*/  LDC.64 R2, c[0x0][0x258] ;  /* 0x00009600ff027b82 */ /* 0x000e620000000a00 */
[----:B--2---:R-:W-:-:S02]  /*3740*/  ISETP.NE.AND P0, PT, R4, 0x1, PT ;  /* 0x000000010400780c */ /* 0x004fc40003f05270 */
[----:B0-----:R-:W-:-:S04]  /*3750*/  SHF.L.U32 R0, R7, 0x1, RZ ;  /* 0x0000000107007819 */ /* 0x001fc800000006ff */
        /* <DEDUP_REMOVED lines=12> */
.L_x_1598:
[----:B------:R-:W-:Y:S05]  /*3820*/  BSYNC B0 ;  /* 0x0000000000007941 */ /* 0x000fea0003800000 */
.L_x_1597:
        /* <DEDUP_REMOVED lines=11> */
.L_x_1600:
[----:B------:R-:W2:Y:S04]  /*38e0*/  LDG.E.STRONG.GPU R5, desc[UR14][R2.64] ;  /* 0x0000000e02057981 */ /* 0x000ea8000c1ef900 */
[----:B--2---:R-:W-:Y:S01]  /*38f0*/  CCTL.IVALL ;  /* 0x00000000ff00798f */ /* 0x004fe20002000000 */
[----:B------:R-:W-:Y:S05]  /*3900*/  YIELD ;  /* 0x0000000000007946 */ /* 0x000fea0003800000 */
[----:B------:R-:W-:-:S13]  /*3910*/  ISETP.NE.AND P0, PT, R5, R0, PT ;  /* 0x000000000500720c */ /* 0x000fda0003f05270 */
[----:B------:R-:W-:Y:S05]  /*3920*/  @P0 BRA `(.L_x_1600) ;  /* 0xfffffffc00ec0947 */ /* 0x000fea000383ffff */
.L_x_1599:
        /* <DEDUP_REMOVED lines=24> */
.L_x_1601:
        /* <DEDUP_REMOVED lines=25> */
.L_x_1602:
        /* <DEDUP_REMOVED lines=12> */
.L_x_3270:


//--------------------- .text._Z35group_norm_nhwc_bwd_one_pass_kernelI11Fp32IOBf16WLi128ELi24ELi384EEv26Group_norm_nhwc_bwd_params --------------------------
	.section	.text._Z35group_norm_nhwc_bwd_one_pass_kernelI11Fp32IOBf16WLi128ELi24ELi384EEv26Group_norm_nhwc_bwd_params,"ax",@progbits
	.align	128
        .global         _Z35group_norm_nhwc_bwd_one_pass_kernelI11Fp32IOBf16WLi128ELi24ELi384EEv26Group_norm_nhwc_bwd_params
        .type           _Z35group_norm_nhwc_bwd_one_pass_kernelI11Fp32IOBf16WLi128ELi24ELi384EEv26Group_norm_nhwc_bwd_params,@function
        .size           _Z35group_norm_nhwc_bwd_one_pass_kernelI11Fp32IOBf16WLi128ELi24ELi384EEv26Group_norm_nhwc_bwd_params,(.L_x_3271 - _Z35group_norm_nhwc_bwd_one_pass_kernelI11Fp32IOBf16WLi128ELi24ELi384EEv26Group_norm_nhwc_bwd_params)
        .other          _Z35group_norm_nhwc_bwd_one_pass_kernelI11Fp32IOBf16WLi128ELi24ELi384EEv26Group_norm_nhwc_bwd_params,@"STO_CUDA_ENTRY STV_DEFAULT"
_Z35group_norm_nhwc_bwd_one_pass_kernelI11Fp32IOBf16WLi128ELi24ELi384EEv26Group_norm_nhwc_bwd_params:
.text._Z35group_norm_nhwc_bwd_one_pass_kernelI11Fp32IOBf16WLi128ELi24ELi384EEv26Group_norm_nhwc_bwd_params:
        /* <DEDUP_REMOVED lines=28> */
[----:B------:R-:W-:Y:S01]  /*01c0*/  UIADD3.X UR9, URZ, UR9, URZ, UP0, !UPT ;  /* 0x000000093f097290 */ /* 0x000fe200087fe43f */
[----:B------:R-:W-:-:S03]  /*01d0*/  ULDC.U8 UR18, c[0x0][0x2a4] ;  /* 0x0000a90000127ab9 */ /* 0x000fc60000000000 */
[----:B------:R-:W-:Y:S02]  /*01e0*/  USHF.R.S64 UR7, UR7, 0x1, UR9 ;  /* 0x0000000107077899 */ /* 0x000fe40008001009 */
[----:B------:R-:W-:Y:S01]  /*01f0*/  USHF.R.S32.HI UR9, URZ, 0x1, UR9 ;  /* 0x000000013f097899 */ /* 0x000fe20008011409 */
[----:B0-----:R-:W-:Y:S01]  /*0200*/  IMAD R44, R44, UR13, R3 ;  /* 0x0000000d2c2c7c24 */ /* 0x001fe2000f8e0203 */
[----:B------:R-:W-:Y:S02]  /*0210*/  SHF.R.S32.HI R3, RZ, 0x1f, R46 ;  /* 0x0000001fff037819 */ /* 0x000fe4000001142e */
[----:B------:R-:W-:Y:S02]  /*0220*/  USHF.L.U64.HI UR9, UR7, 0x2, UR9 ;  /* 0x0000000207097899 */ /* 0x000fe40008010209 */
[----:B------:R-:W-:Y:S02]  /*0230*/  ISETP.GE.U32.AND P1, PT, R44, UR16, PT ;  /* 0x000000102c007c0c */ /* 0x000fe4000bf26070 */
        /* <DEDUP_REMOVED lines=8> */
[----:B------:R-:W-:Y:S01]  /*02c0*/  LEA R38, R3, UR4, 0x3 ;  /* 0x0000000403267c11 */ /* 0x000fe2000f8e18ff */
[----:B-1----:R-:W-:-:S10]  /*02d0*/  UMOV UR4, URZ ;  /* 0x0000003f00047c82 */ /* 0x002fd40008000000 */
.L_x_1638:
[----:B0-23--:R-:W0:Y:S01]  /*02e0*/  LDC R6, c[0x0][0x2a0] ;  /* 0x0000a800ff067b82 */ /* 0x00de220000000800 */
[----:B------:R-:W-:Y:S01]  /*02f0*/  ISETP.LE.AND P3, PT, RZ, UR12, PT ;  /* 0x0000000cff007c0c */ /* 0x000fe2000bf63270 */
[----:B------:R-:W-:Y:S01]  /*0300*/  ULDC.64 UR10, c[0x0][0x298] ;  /* 0x0000a600000a7ab9 */ /* 0x000fe20000000a00 */
[C---:B------:R-:W-:Y:S01]  /*0310*/  IADD3 R16, R44.reuse, 0x20, RZ ;  /* 0x000000202c107810 */ /* 0x040fe20007ffe0ff */
[----:B------:R-:W-:Y:S01]  /*0320*/  ULDC.64 UR16, c[0x0][0x290] ;  /* 0x0000a40000107ab9 */ /* 0x000fe20000000a00 */
[C---:B-1----:R-:W-:Y:S02]  /*0330*/  IADD3 R15, R44.reuse, 0x40, RZ ;  /* 0x000000402c0f7810 */ /* 0x042fe40007ffe0ff */
[----:B------:R-:W-:Y:S01]  /*0340*/  SHF.R.S32.HI R23, RZ, 0x1f, R16 ;  /* 0x0000001fff177819 */ /* 0x000fe20000011410 */
[----:B------:R-:W1:Y:S01]  /*0350*/  @P1 LDC.64 R8, c[0x0][0x230] ;  /* 0x00008c00ff081b82 */ /* 0x000e620000000a00 */
[----:B------:R-:W-:Y:S02]  /*0360*/  IADD3 R14, R44, 0x60, RZ ;  /* 0x000000602c0e7810 */ /* 0x000fe40007ffe0ff */
[----:B------:R-:W-:-:S02]  /*0370*/  SHF.R.S32.HI R19, RZ, 0x1f, R15 ;  /* 0x0000001fff137819 */ /* 0x000fc4000001140f */
[----:B------:R-:W-:-:S03]  /*0380*/  SHF.R.S32.HI R17, RZ, 0x1f, R14 ;  /* 0x0000001fff117819 */ /* 0x000fc6000001140e */
[----:B----4-:R-:W2:Y:S01]  /*0390*/  @P1 LDC.64 R10, c[0x0][0x228] ;  /* 0x00008a00ff0a1b82 */ /* 0x010ea20000000a00 */
[----:B0-----:R-:W-:-:S04]  /*03a0*/  IABS R5, R6 ;  /* 0x0000000600057213 */ /* 0x001fc80000000000 */
[----:B------:R-:W0:Y:S08]  /*03b0*/  I2F.RP R0, R5 ;  /* 0x0000000500007306 */ /* 0x000e300000209400 */
[----:B0-----:R-:W0:Y:S02]  /*03c0*/  MUFU.RCP R0, R0 ;  /* 0x0000000000007308 */ /* 0x001e240000001000 */
[----:B0-----:R-:W-:-:S06]  /*03d0*/  IADD3 R2, R0, 0xffffffe, RZ ;  /* 0x0ffffffe00027810 */ /* 0x001fcc0007ffe0ff */
[----:B------:R0:W3:Y:S02]  /*03e0*/  F2I.FTZ.U32.TRUNC.NTZ R3, R2 ;  /* 0x0000000200037305 */ /* 0x0000e4000021f000 */
[----:B0-----:R-:W-:Y:S01]  /*03f0*/  HFMA2.MMA R2, -RZ, RZ, 0, 0 ;  /* 0x00000000ff027435 */ /* 0x001fe200000001ff */
[----:B---3--:R-:W-:-:S05]  /*0400*/  IADD3 R4, RZ, -R3, RZ ;  /* 0x80000003ff047210 */ /* 0x008fca0007ffe0ff */
[----:B------:R-:W-:Y:S01]  /*0410*/  IMAD R7, R4, R5, RZ ;  /* 0x0000000504077224 */ /* 0x000fe200078e02ff */
[----:B------:R-:W-:-:S03]  /*0420*/  IABS R4, UR12 ;  /* 0x0000000c00047c13 */ /* 0x000fc60008000000 */
[----:B------:R-:W-:Y:S01]  /*0430*/  IMAD.HI.U32 R3, R3, R7, R2 ;  /* 0x0000000703037227 */ /* 0x000fe200078e0002 */
[----:B------:R-:W-:Y:S02]  /*0440*/  LOP3.LUT R2, R6, UR12, RZ, 0x3c, !PT ;  /* 0x0000000c06027c12 */ /* 0x000fe4000f8e3cff */
[----:B------:R-:W-:Y:S02]  /*0450*/  SHF.R.S32.HI R7, RZ, 0x1f, R45 ;  /* 0x0000001fff077819 */ /* 0x000fe4000001142d */
        /* <DEDUP_REMOVED lines=20> */
[----:B------:R-:W0:Y:S01]  /*05a0*/  @P1 LDC.64 R2, c[0x0][0x288] ;  /* 0x0000a200ff021b82 */ /* 0x000e220000000a00 */
[----:B------:R-:W-:Y:S01]  /*05b0*/  IMAD R0, R37, 0x18, RZ ;  /* 0x0000001825007824 */ /* 0x000fe200078e02ff */
[----:B------:R-:W-:-:S02]  /*05c0*/  SHF.R.S32.HI R4, RZ, 0x1f, R5 ;  /* 0x0000001fff047819 */ /* 0x000fc40000011405 */
[----:B------:R-:W-:Y:S02]  /*05d0*/  ISETP.GE.AND.EX P0, PT, R23, UR17, PT, P0 ;  /* 0x0000001117007c0c */ /* 0x000fe4000bf06300 */
[----:B------:R-:W-:Y:S01]  /*05e0*/  IADD3 R48, P3, R45, R0, RZ ;  /* 0x000000002d307210 */ /* 0x000fe20007f7e0ff */
[----:B------:R-:W-:Y:S01]  /*05f0*/  IMAD R4, R4, UR10, RZ ;  /* 0x0000000a04047c24 */ /* 0x000fe2000f8e02ff */
[----:B------:R-:W-:Y:S02]  /*0600*/  ISETP.GE.U32.AND P2, PT, R15, UR16, PT ;  /* 0x000000100f007c0c */ /* 0x000fe4000bf46070 */
[----:B------:R-:W-:Y:S01]  /*0610*/  LEA.HI.X.SX32 R49, R0, R7, 0x1, P3 ;  /* 0x0000000700317211 */ /* 0x000fe200018f0eff */
[C---:B------:R-:W-:Y:S01]  /*0620*/  IMAD R51, R5.reuse, UR11, R4 ;  /* 0x0000000b05337c24 */ /* 0x040fe2000f8e0204 */
[----:B------:R-:W-:Y:S02]  /*0630*/  ISETP.GT.U32.OR P0, PT, R46, 0x17f, P0 ;  /* 0x0000017f2e00780c */ /* 0x000fe40000704470 */
[----:B------:R-:W-:Y:S01]  /*0640*/  ISETP.GE.U32.AND P3, PT, R14, UR16, PT ;  /* 0x000000100e007c0c */ /* 0x000fe2000bf66070 */
[----:B------:R-:W-:Y:S01]  /*0650*/  IMAD.WIDE.U32 R48, R5, UR10, R48 ;  /* 0x0000000a05307c25 */ /* 0x000fe2000f8e0030 */
[----:B------:R-:W-:Y:S01]  /*0660*/  SHF.R.S32.HI R5, RZ, 0x1f, R44 ;  /* 0x0000001fff057819 */ /* 0x000fe2000001142c */
[----:B------:R-:W-:Y:S01]  /*0670*/  ULDC.64 UR10, c[0x0][0x248] ;  /* 0x00009200000a7ab9 */ /* 0x000fe20000000a00 */
[----:B------:R-:W-:Y:S01]  /*0680*/  ISETP.GE.AND.EX P2, PT, R19, UR17, PT, P2 ;  /* 0x0000001113007c0c */ /* 0x000fe2000bf46320 */
[----:B------:R-:W-:Y:S01]  /*0690*/  UIMAD.WIDE UR10, UR12, 0x8, UR10 ;  /* 0x000000080c0a78a5 */ /* 0x000fe2000f8e020a */
[----:B------:R-:W-:-:S02]  /*06a0*/  IADD3 R51, R49, R51, RZ ;  /* 0x0000003331337210 */ /* 0x000fc40007ffe0ff */
[----:B------:R-:W-:Y:S01]  /*06b0*/  @P1 MOV R50, R48 ;  /* 0x0000003000321202 */ /* 0x000fe20000000f00 */
[-C--:B0-----:R-:W-:Y:S01]  /*06c0*/  @P1 IMAD R4, R5, R2.reuse, RZ ;  /* 0x0000000205041224 */ /* 0x081fe200078e02ff */
[----:B------:R-:W-:Y:S01]  /*06d0*/  ISETP.GE.AND.EX P3, PT, R17, UR17, PT, P3 ;  /* 0x0000001111007c0c */ /* 0x000fe2000bf66330 */
[----:B------:R-:W0:Y:S02]  /*06e0*/  @!P0 LDC.64 R12, c[0x0][0x288] ;  /* 0x0000a200ff0c8b82 */ /* 0x000e240000000a00 */
[----:B------:R-:W-:Y:S01]  /*06f0*/  @P1 IMAD.WIDE.U32 R20, R44, R2, R50 ;  /* 0x000000022c141225 */ /* 0x000fe200078e0032 */
[----:B------:R-:W-:Y:S02]  /*0700*/  MOV R2, UR10 ;  /* 0x0000000a00027c02 */ /* 0x000fe40008000f00 */
[----:B------:R-:W-:Y:S01]  /*0710*/  ISETP.GT.U32.OR P2, PT, R46, 0x17f, P2 ;  /* 0x0000017f2e00780c */ /* 0x000fe20001744470 */
[----:B------:R-:W-:Y:S01]  /*0720*/  @P1 IMAD R25, R44, R3, R4 ;  /* 0x000000032c191224 */ /* 0x000fe200078e0204 */
[----:B------:R-:W-:-:S02]  /*0730*/  MOV R3, UR11 ;  /* 0x0000000b00037c02 */ /* 0x000fc40008000f00 */
[----:B------:R-:W-:Y:S01]  /*0740*/  ISETP.GT.U32.OR P3, PT, R46, 0x17f, P3 ;  /* 0x0000017f2e00780c */ /* 0x000fe20001f64470 */
[----:B------:R-:W3:Y:S01]  /*0750*/  @!P0 LDC.64 R26, c[0x0][0x230] ;  /* 0x00008c00ff1a8b82 */ /* 0x000ee20000000a00 */
[----:B------:R-:W-:Y:S02]  /*0760*/  @P1 IADD3 R25, R21, R25, RZ ;  /* 0x0000001915191210 */ /* 0x000fe40007ffe0ff */
[----:B------:R-:W4:Y:S01]  /*0770*/  LDG.E.64 R2, desc[UR14][R2.64] ;  /* 0x0000000e02027981 */ /* 0x000f22000c1e1b00 */
[C---:B------:R-:W-:Y:S02]  /*0780*/  @P1 SHF.L.U32 R21, R20.reuse, 0x2, RZ ;  /* 0x0000000214151819 */ /* 0x040fe400000006ff */
[----:B------:R-:W-:Y:S02]  /*0790*/  @P1 SHF.L.U64.HI R18, R20, 0x2, R25 ;  /* 0x0000000214121819 */ /* 0x000fe40000010219 */
[----:B------:R-:W3:Y:S01]  /*07a0*/  @!P2 LDC.64 R6, c[0x0][0x288] ;  /* 0x0000a200ff06ab82 */ /* 0x000ee20000000a00 */
[----:B0-----:R-:W-:-:S07]  /*07b0*/  @!P0 IMAD R23, R23, R12, RZ ;  /* 0x0000000c17178224 */ /* 0x001fce00078e02ff */
[----:B------:R-:W0:Y:S01]  /*07c0*/  @!P3 LDC.64 R4, c[0x0][0x288] ;  /* 0x0000a200ff04bb82 */ /* 0x000e220000000a00 */
[C---:B-1----:R-:W-:Y:S02]  /*07d0*/  @P1 IADD3 R8, P4, R21.reuse, R8, RZ ;  /* 0x0000000815081210 */ /* 0x042fe40007f9e0ff */
[----:B--2---:R-:W-:Y:S02]  /*07e0*/  @P1 IADD3 R10, P5, R21, R10, RZ ;  /* 0x0000000a150a1210 */ /* 0x004fe40007fbe0ff */
[----:B------:R-:W-:-:S03]  /*07f0*/  @!P0 MOV R20, R48 ;  /* 0x0000003000148202 */ /* 0x000fc60000000f00 */
[----:B------:R-:W1:Y:S01]  /*0800*/  @!P0 LDC.64 R28, c[0x0][0x228] ;  /* 0x00008a00ff1c8b82 */ /* 0x000e620000000a00 */
[----:B------:R-:W-:Y:S01]  /*0810*/  @!P0 MOV R21, R51 ;  /* 0x0000003300158202 */ /* 0x000fe20000000f00 */
[C---:B------:R-:W-:Y:S02]  /*0820*/  @!P0 IMAD R33, R16.reuse, R13, R23 ;  /* 0x0000000d10218224 */ /* 0x040fe400078e0217 */
[----:B------:R-:W-:-:S04]  /*0830*/  @!P0 IMAD.WIDE.U32 R12, R16, R12, R20 ;  /* 0x0000000c100c8225 */ /* 0x000fc800078e0014 */
[----:B------:R-:W2:Y:S01]  /*0840*/  @!P2 LDC.64 R30, c[0x0][0x230] ;  /* 0x00008c00ff1eab82 */ /* 0x000ea20000000a00 */
[----:B---3--:R-:W-:Y:S01]  /*0850*/  @!P2 IMAD R16, R19, R6, RZ ;  /* 0x000000061310a224 */ /* 0x008fe200078e02ff */
[C---:B------:R-:W-:Y:S02]  /*0860*/  @P1 IADD3.X R9, R18.reuse, R9, RZ, P4, !PT ;  /* 0x0000000912091210 */ /* 0x040fe400027fe4ff */
[----:B------:R-:W-:Y:S01]  /*0870*/  @P1 IADD3.X R11, R18, R11, RZ, P5, !PT ;  /* 0x0000000b120b1210 */ /* 0x000fe20002ffe4ff */
[----:B------:R-:W-:-:S03]  /*0880*/  @!P2 IMAD R19, R15, R7, R16 ;  /* 0x000000070f13a224 */ /* 0x000fc600078e0210 */
[----:B------:R-:W3:Y:S01]  /*0890*/  @!P3 LDC.64 R24, c[0x0][0x230] ;  /* 0x00008c00ff18bb82 */ /* 0x000ee20000000a00 */
[----:B0-----:R-:W-:Y:S01]  /*08a0*/  @!P3 IMAD R18, R17, R4, RZ ;  /* 0x000000041112b224 */ /* 0x001fe200078e02ff */
[----:B------:R-:W-:Y:S02]  /*08b0*/  @!P2 MOV R16, R48 ;  /* 0x000000300010a202 */ /* 0x000fe40000000f00 */
[----:B------:R-:W-:-:S04]  /*08c0*/  @!P2 MOV R17, R51 ;  /* 0x000000330011a202 */ /* 0x000fc80000000f00 */
[----:B------:R-:W0:Y:S01]  /*08d0*/  @!P3 LDC.64 R20, c[0x0][0x228] ;  /* 0x00008a00ff14bb82 */ /* 0x000e220000000a00 */
[----:B------:R-:W-:Y:S01]  /*08e0*/  @!P0 IADD3 R33, R13, R33, RZ ;  /* 0x000000210d218210 */ /* 0x000fe20007ffe0ff */
[----:B------:R-:W-:-:S06]  /*08f0*/  @!P2 IMAD.WIDE.U32 R6, R15, R6, R16 ;  /* 0x000000060f06a225 */ /* 0x000fcc00078e0010 */
[----:B------:R-:W0:Y:S01]  /*0900*/  @!P2 LDC.64 R22, c[0x0][0x228] ;  /* 0x00008a00ff16ab82 */ /* 0x000e220000000a00 */
[----:B------:R-:W-:Y:S02]  /*0910*/  @!P0 SHF.L.U32 R13, R12, 0x2, RZ ;  /* 0x000000020c0d8819 */ /* 0x000fe400000006ff */
[----:B------:R-:W-:Y:S02]  /*0920*/  @!P3 MOV R16, R48 ;  /* 0x000000300010b202 */ /* 0x000fe40000000f00 */
[----:B------:R-:W-:Y:S01]  /*0930*/  @!P3 MOV R17, R51 ;  /* 0x000000330011b202 */ /* 0x000fe20000000f00 */
[----:B------:R-:W-:Y:S01]  /*0940*/  @!P3 IMAD R15, R14, R5, R18 ;  /* 0x000000050e0fb224 */ /* 0x000fe200078e0212 */
[----:B------:R-:W-:Y:S02]  /*0950*/  @!P0 SHF.L.U64.HI R12, R12, 0x2, R33 ;  /* 0x000000020c0c8819 */ /* 0x000fe40000010221 */
[C---:B------:R-:W-:Y:S01]  /*0960*/  @!P0 IADD3 R26, P4, R13.reuse, R26, RZ ;  /* 0x0000001a0d1a8210 */ /* 0x040fe20007f9e0ff */
[----:B------:R-:W-:Y:S01]  /*0970*/  @!P3 IMAD.WIDE.U32 R4, R14, R4, R16 ;  /* 0x000000040e04b225 */ /* 0x000fe200078e0010 */
[----:B-1----:R-:W-:-:S02]  /*0980*/  @!P0 IADD3 R28, P5, R13, R28, RZ ;  /* 0x0000001c0d1c8210 */ /* 0x002fc40007fbe0ff */
[----:B------:R-:W-:Y:S02]  /*0990*/  @!P2 IADD3 R7, R7, R19, RZ ;  /* 0x000000130707a210 */ /* 0x000fe40007ffe0ff */
[----:B------:R-:W-:Y:S02]  /*09a0*/  @!P2 SHF.L.U32 R13, R6, 0x2, RZ ;  /* 0x00000002060da819 */ /* 0x000fe400000006ff */
[C---:B------:R-:W-:Y:S02]  /*09b0*/  @!P0 IADD3.X R27, R12.reuse, R27, RZ, P4, !PT ;  /* 0x0000001b0c1b8210 */ /* 0x040fe400027fe4ff */
[----:B------:R-:W-:Y:S02]  /*09c0*/  @!P0 IADD3.X R29, R12, R29, RZ, P5, !PT ;  /* 0x0000001d0c1d8210 */ /* 0x000fe40002ffe4ff */
[----:B------:R-:W-:Y:S02]  /*09d0*/  @!P2 SHF.L.U64.HI R12, R6, 0x2, R7 ;  /* 0x00000002060ca819 */ /* 0x000fe40000010207 */
[----:B------:R-:W-:-:S02]  /*09e0*/  @!P3 IADD3 R7, R5, R15, RZ ;  /* 0x0000000f0507b210 */ /* 0x000fc40007ffe0ff */
[----:B--2---:R-:W-:Y:S02]  /*09f0*/  @!P2 IADD3 R30, P5, R13, R30, RZ ;  /* 0x0000001e0d1ea210 */ /* 0x004fe40007fbe0ff */
[----:B------:R-:W-:Y:S02]  /*0a00*/  @!P3 SHF.L.U32 R5, R4, 0x2, RZ ;  /* 0x000000020405b819 */ /* 0x000fe400000006ff */
[----:B------:R-:W-:Y:S02]  /*0a10*/  @!P2 IADD3.X R31, R12, R31, RZ, P5, !PT ;  /* 0x0000001f0c1fa210 */ /* 0x000fe40002ffe4ff */
[----:B------:R-:W-:Y:S02]  /*0a20*/  CS2R R18, SRZ ;  /* 0x0000000000127805 */ /* 0x000fe4000001ff00 */
[----:B------:R-:W-:Y:S02]  /*0a30*/  @!P3 SHF.L.U64.HI R6, R4, 0x2, R7 ;  /* 0x000000020406b819 */ /* 0x000fe40000010207 */
[----:B---3--:R-:W-:-:S02]  /*0a40*/  @!P3 IADD3 R24, P4, R5, R24, RZ ;  /* 0x000000180518b210 */ /* 0x008fc40007f9e0ff */
[----:B0-----:R-:W-:Y:S02]  /*0a50*/  @!P3 IADD3 R20, P5, R5, R20, RZ ;  /* 0x000000140514b210 */ /* 0x001fe40007fbe0ff */
[----:B------:R-:W-:Y:S02]  /*0a60*/  CS2R R4, SRZ ;  /* 0x0000000000047805 */ /* 0x000fe4000001ff00 */
[----:B------:R-:W-:Y:S01]  /*0a70*/  @!P2 IADD3 R22, P6, R13, R22, RZ ;  /* 0x000000160d16a210 */ /* 0x000fe20007fde0ff */
[----:B------:R0:W5:Y:S01]  /*0a80*/  @P1 LDG.E.64 R18, desc[UR14][R8.64] ;  /* 0x0000000e08121981 */ /* 0x000162000c1e1b00 */
[----:B------:R-:W-:Y:S02]  /*0a90*/  CS2R R14, SRZ ;  /* 0x00000000000e7805 */ /* 0x000fe4000001ff00 */
[----:B------:R-:W-:Y:S01]  /*0aa0*/  @!P2 IADD3.X R23, R12, R23, RZ, P6, !PT ;  /* 0x000000170c17a210 */ /* 0x000fe200037fe4ff */
[----:B------:R1:W5:Y:S01]  /*0ab0*/  @P1 LDG.E.64 R4, desc[UR14][R10.64] ;  /* 0x0000000e0a041981 */ /* 0x000362000c1e1b00 */
[----:B------:R-:W-:-:S02]  /*0ac0*/  CS2R R12, SRZ ;  /* 0x00000000000c7805 */ /* 0x000fc4000001ff00 */
[C---:B------:R-:W-:Y:S02]  /*0ad0*/  @!P3 IADD3.X R25, R6.reuse, R25, RZ, P4, !PT ;  /* 0x000000190619b210 */ /* 0x040fe400027fe4ff */
[----:B------:R-:W-:Y:S01]  /*0ae0*/  @!P3 IADD3.X R21, R6, R21, RZ, P5, !PT ;  /* 0x000000150615b210 */ /* 0x000fe20002ffe4ff */
[----:B------:R2:W5:Y:S01]  /*0af0*/  @!P2 LDG.E.64 R14, desc[UR14][R30.64] ;  /* 0x0000000e1e0ea981 */ /* 0x000562000c1e1b00 */
[----:B0-----:R-:W-:-:S03]  /*0b00*/  CS2R R8, SRZ ;  /* 0x0000000000087805 */ /* 0x001fc6000001ff00 */
[----:B------:R2:W5:Y:S01]  /*0b10*/  @!P3 LDG.E.64 R12, desc[UR14][R24.64] ;  /* 0x0000000e180cb981 */ /* 0x000562000c1e1b00 */
[----:B-1----:R-:W-:-:S03]  /*0b20*/  CS2R R10, SRZ ;  /* 0x00000000000a7805 */ /* 0x002fc6000001ff00 */
[----:B------:R2:W5:Y:S04]  /*0b30*/  @!P2 LDG.E.64 R8, desc[UR14][R22.64] ;  /* 0x0000000e1608a981 */ /* 0x000568000c1e1b00 */
[----:B------:R2:W5:Y:S01]  /*0b40*/  @!P3 LDG.E.64 R10, desc[UR14][R20.64] ;  /* 0x0000000e140ab981 */ /* 0x000562000c1e1b00 */
[----:B------:R-:W-:Y:S02]  /*0b50*/  CS2R R16, SRZ ;  /* 0x0000000000107805 */ /* 0x000fe4000001ff00 */
[----:B------:R-:W-:-:S04]  /*0b60*/  CS2R R6, SRZ ;  /* 0x0000000000067805 */ /* 0x000fc8000001ff00 */
[----:B------:R2:W5:Y:S04]  /*0b70*/  @!P0 LDG.E.64 R16, desc[UR14][R26.64] ;  /* 0x0000000e1a108981 */ /* 0x000568000c1e1b00 */
[----:B------:R2:W5:Y:S01]  /*0b80*/  @!P0 LDG.E.64 R6, desc[UR14][R28.64] ;  /* 0x0000000e1c068981 */ /* 0x000562000c1e1b00 */
[----:B------:R-:W-:Y:S01]  /*0b90*/  UMOV UR16, 0x3f800000 ;  /* 0x3f80000000107882 */ /* 0x000fe20000000000 */
[----:B------:R-:W-:Y:S01]  /*0ba0*/  BSSY B0, `(.L_x_1604) ;  /* 0x000001e000007945 */ /* 0x000fe20003800000 */
[----:B------:R-:W-:Y:S02]  /*0bb0*/  CS2R R42, SRZ ;  /* 0x00000000002a7805 */ /* 0x000fe4000001ff00 */
[----:B------:R-:W-:Y:S01]  /*0bc0*/  CS2R R40, SRZ ;  /* 0x0000000000287805 */ /* 0x000fe2000001ff00 */
        /* <DEDUP_REMOVED lines=10> */
[----:B--2---:R-:W-:Y:S05]  /*0c70*/  @P0 BRA `(.L_x_1605) ;  /* 0x0000000000400947 */ /* 0x004fea0003800000 */
        /* <DEDUP_REMOVED lines=16> */
.L_x_1605:
[----:B------:R-:W-:Y:S05]  /*0d80*/  BSYNC B0 ;  /* 0x0000000000007941 */ /* 0x000fea0003800000 */
.L_x_1604:
        /* <DEDUP_REMOVED lines=29> */
.L_x_1606:
        /* <DEDUP_REMOVED lines=26> */
.L_x_1607:
[----:B------:R-:W-:Y:S01]  /*1100*/  FFMA.FTZ R23, R35, R0, R20 ;  /* 0x0000000023177223 */ /* 0x000fe20000010014 */
[----:B------:R-:W-:Y:S01]  /*1110*/  FMUL.FTZ R21, R17, R43 ;  /* 0x0000002b11157220 */ /* 0x000fe20000410000 */
[----:B------:R-:W-:Y:S01]  /*1120*/  FADD.FTZ R0, R0, R3 ;  /* 0x0000000300007221 */ /* 0x000fe20000010000 */
[----:B------:R-:W-:Y:S01]  /*1130*/  FADD.FTZ R32, -R2, R14 ;  /* 0x0000000e02207221 */ /* 0x000fe20000010100 */
[----:B------:R-:W-:Y:S01]  /*1140*/  MOV R14, R8 ;  /* 0x00000008000e7202 */ /* 0x000fe20000000f00 */
[----:B------:R-:W-:Y:S01]  /*1150*/  FFMA.FTZ R20, R34, R21, R23 ;  /* 0x0000001522147223 */ /* 0x000fe20000010017 */
[----:B------:R-:W-:Y:S01]  /*1160*/  FADD.FTZ R3, R0, R21 ;  /* 0x0000001500037221 */ /* 0x000fe20000010000 */
[----:B------:R-:W-:Y:S01]  /*1170*/  FADD.FTZ R0, -R2, R15 ;  /* 0x0000000f02007221 */ /* 0x000fe20000010100 */
        /* <DEDUP_REMOVED lines=23> */
.L_x_1608:
        /* <DEDUP_REMOVED lines=31> */
.L_x_1609:
        /* <DEDUP_REMOVED lines=20> */
[----:B------:R-:W-:Y:S01]  /*1620*/  FADD.FTZ R26, R19, R16 ;  /* 0x00000010131a7221 */ /* 0x000fe20000010000 */
[----:B------:R-:W-:Y:S01]  /*1630*/  FFMA.FTZ R17, R33, R16, R18 ;  /* 0x0000001021117223 */ /* 0x000fe20000010012 */
[----:B------:R-:W-:Y:S01]  /*1640*/  FADD.FTZ R25, R25, R14 ;  /* 0x0000000e19197221 */ /* 0x000fe20000010000 */
[----:B------:R-:W-:Y:S01]  /*1650*/  FFMA.FTZ R23, R32, R14, R23 ;  /* 0x0000000e20177223 */ /* 0x000fe20000010017 */
[----:B------:R-:W-:Y:S01]  /*1660*/  ISETP.NE.AND P2, PT, R46, RZ, PT ;  /* 0x000000ff2e00720c */ /* 0x000fe20003f45270 */
[----:B------:R-:W-:Y:S01]  /*1670*/  FADD.FTZ R27, R26, R15 ;  /* 0x0000000f1a1b7221 */ /* 0x000fe20000010000 */
[----:B------:R-:W-:Y:S01]  /*1680*/  FFMA.FTZ R14, R0, R15, R17 ;  /* 0x0000000f000e7223 */ /* 0x000fe20000010011 */
[----:B------:R-:W-:Y:S01]  /*1690*/  FADD.FTZ R26, R25, R20 ;  /* 0x00000014191a7221 */ /* 0x000fe20000010000 */
[----:B------:R-:W-:Y:S01]  /*16a0*/  BSSY B0, `(.L_x_1610) ;  /* 0x000003f000007945 */ /* 0x000fe20003800000 */
[----:B------:R-:W-:Y:S01]  /*16b0*/  FADD.FTZ R27, R27, R22 ;  /* 0x000000161b1b7221 */ /* 0x000fe20000010000 */
[----:B------:R-:W-:Y:S01]  /*16c0*/  FFMA.FTZ R25, R3, R22, R14 ;  /* 0x0000001603197223 */ /* 0x000fe2000001000e */
[----:B0-----:R-:W-:Y:S01]  /*16d0*/  ULEA UR10, UR17, UR10, 0x18 ;  /* 0x0000000a110a7291 */ /* 0x001fe2000f8ec03f */
[----:B------:R-:W-:-:S05]  /*16e0*/  ISETP.GT.U32.AND P3, PT, R46, 0xb, PT ;  /* 0x0000000b2e00780c */ /* 0x000fca0003f64070 */
        /* <DEDUP_REMOVED lines=24> */
[----:B------:R-:W-:-:S05]  /*1870*/  FFMA.FTZ R24, R2, R20, R23 ;  /* 0x0000001402187223 */ /* 0x000fca0000010017 */
[----:B------:R0:W-:Y:S07]  /*1880*/  STS.128 [R47], R24 ;  /* 0x000000182f007388 */ /* 0x0001ee0000000c00 */
[----:B------:R0:W-:Y:S01]  /*1890*/  @!P0 STS.64 [R38+0x10], R12 ;  /* 0x0000100c26008388 */ /* 0x0001e20000000a00 */
[----:B------:R-:W-:Y:S06]  /*18a0*/  BAR.SYNC.DEFER_BLOCKING 0x0 ;  /* 0x0000000000007b1d */ /* 0x000fec0000010000 */
[----:B------:R-:W-:Y:S05]  /*18b0*/  @P2 BRA `(.L_x_1611) ;  /* 0x0000000000742947 */ /* 0x000fea0003800000 */
[----:B------:R-:W-:-:S09]  /*18c0*/  ULEA UR10, UR17, UR11, 0x18 ;  /* 0x0000000b110a7291 */ /* 0x000fd2000f8ec03f */
[----:B------:R-:W1:Y:S04]  /*18d0*/  LDS.64 R14, [UR10+0x18] ;  /* 0x0000180aff0e7984 */ /* 0x000e680008000a00 */
[----:B------:R-:W2:Y:S04]  /*18e0*/  LDS.128 R20, [UR10+0x20] ;  /* 0x0000200aff147984 */ /* 0x000ea80008000c00 */
[----:B------:R-:W3:Y:S01]  /*18f0*/  LDS.128 R16, [UR10+0x30] ;  /* 0x0000300aff107984 */ /* 0x000ee20008000c00 */
[----:B-1----:R-:W-:Y:S01]  /*1900*/  FADD.FTZ R29, R12, R14 ;  /* 0x0000000e0c1d7221 */ /* 0x002fe20000010000 */
[----:B------:R-:W-:-:S02]  /*1910*/  FADD.FTZ R28, R13, R15 ;  /* 0x0000000f0d1c7221 */ /* 0x000fc40000010000 */
[----:B0-----:R-:W0:Y:S01]  /*1920*/  LDS.128 R12, [UR10+0x40] ;  /* 0x0000400aff0c7984 */ /* 0x001e220008000c00 */
[----:B--2---:R-:W-:Y:S01]  /*1930*/  FADD.FTZ R29, R29, R20 ;  /* 0x000000141d1d7221 */ /* 0x004fe20000010000 */
[----:B------:R-:W-:-:S03]  /*1940*/  FADD.FTZ R28, R28, R21 ;  /* 0x000000151c1c7221 */ /* 0x000fc60000010000 */
[----:B------:R-:W-:Y:S01]  /*1950*/  FADD.FTZ R29, R29, R22 ;  /* 0x000000161d1d7221 */ /* 0x000fe20000010000 */
[----:B------:R-:W-:Y:S02]  /*1960*/  FADD.FTZ R28, R28, R23 ;  /* 0x000000171c1c7221 */ /* 0x000fe40000010000 */
[----:B------:R-:W1:Y:S01]  /*1970*/  LDS.128 R20, [UR10+0x50] ;  /* 0x0000500aff147984 */ /* 0x000e620008000c00 */
[----:B---3--:R-:W-:Y:S01]  /*1980*/  FADD.FTZ R53, R29, R16 ;  /* 0x000000101d357221 */ /* 0x008fe20000010000 */
[----:B------:R-:W-:Y:S02]  /*1990*/  FADD.FTZ R16, R28, R17 ;  /* 0x000000111c107221 */ /* 0x000fe40000010000 */
[----:B------:R-:W2:Y:S01]  /*19a0*/  LDS.128 R28, [UR10+0x60] ;  /* 0x0000600aff1c7984 */ /* 0x000ea20008000c00 */
        /* <DEDUP_REMOVED lines=14> */
.L_x_1611:
[----:B------:R-:W-:Y:S05]  /*1a90*/  BSYNC B0 ;  /* 0x0000000000007941 */ /* 0x000fea0003800000 */
.L_x_1610:
        /* <DEDUP_REMOVED lines=14> */
[----:B------:R-:W-:-:S02]  /*1b80*/  FADD.FTZ R14, R26, R19 ;  /* 0x000000131a0e7221 */ /* 0x000fc40000010000 */
[----:B------:R-:W1:Y:S01]  /*1b90*/  LDS.128 R16, [R47+0x3c0] ;  /* 0x0003c0002f107984 */ /* 0x000e620000000c00 */
[----:B---3--:R-:W-:Y:S01]  /*1ba0*/  FADD.FTZ R53, R53, R20 ;  /* 0x0000001435357221 */ /* 0x008fe20000010000 */
        /* <DEDUP_REMOVED lines=141> */
.L_x_1613:
[----:B------:R-:W-:Y:S05]  /*2480*/  BSYNC B0 ;  /* 0x0000000000007941 */ /* 0x000fea0003800000 */
.L_x_1612:
        /* <DEDUP_REMOVED lines=20> */
.L_x_1615:
[----:B------:R-:W-:Y:S05]  /*25d0*/  BSYNC B0 ;  /* 0x0000000000007941 */ /* 0x000fea0003800000 */
.L_x_1614:
        /* <DEDUP_REMOVED lines=34> */
.L_x_1618:
[----:B------:R-:W2:Y:S04]  /*2800*/  LDG.E.STRONG.GPU R16, desc[UR14][R14.64] ;  /* 0x0000000e0e107981 */ /* 0x000ea8000c1ef900 */
[----:B--2---:R-:W-:Y:S01]  /*2810*/  CCTL.IVALL ;  /* 0x00000000ff00798f */ /* 0x004fe20002000000 */
[----:B------:R-:W-:Y:S05]  /*2820*/  YIELD ;  /* 0x0000000000007946 */ /* 0x000fea0003800000 */
[----:B------:R-:W-:-:S13]  /*2830*/  ISETP.NE.AND P0, PT, R16, R19, PT ;  /* 0x000000131000720c */ /* 0x000fda0003f05270 */
[----:B------:R-:W-:Y:S05]  /*2840*/  @P0 BRA `(.L_x_1618) ;  /* 0xfffffffc00ec0947 */ /* 0x000fea000383ffff */
.L_x_1617:
        /* <DEDUP_REMOVED lines=17> */
.L_x_1622:
        /* <DEDUP_REMOVED lines=115> */
.L_x_1621:
        /* <DEDUP_REMOVED lines=61> */
.L_x_1623:
[----:B------:R-:W-:-:S13]  /*3460*/  ISETP.NE.OR P0, PT, R25, RZ, P0 ;  /* 0x000000ff1900720c */ /* 0x000fda0000705670 */
[----:B------:R-:W-:Y:S05]  /*3470*/  @!P0 BRA `(.L_x_1619) ;  /* 0x00000000007c8947 */ /* 0x000fea0003800000 */
.L_x_1620:
        /* <DEDUP_REMOVED lines=31> */
.L_x_1619:
        /* <DEDUP_REMOVED lines=11> */
.L_x_1625:
[----:B------:R-:W-:Y:S05]  /*3720*/  BSYNC B0 ;  /* 0x0000000000007941 */ /* 0x000fea0003800000 */
.L_x_1624:
        /* <DEDUP_REMOVED lines=16> */
.L_x_1616:
[----:B------:R-:W1:Y:S01]  /*3830*/  S2UR UR11, SR_CgaCtaId ;  /* 0x00000000000b79c3 */ /* 0x000e620000008800 */
[----:B------:R-:W-:Y:S01]  /*3840*/  UMOV UR10, 0x400 ;  /* 0x00000400000a7882 */ /* 0x000fe20000000000 */
[C---:B------:R-:W-:Y:S02]  /*3850*/  IADD3 R23, R44.reuse, 0x20, RZ ;  /* 0x000000202c177810 */ /* 0x040fe40007ffe0ff */
[C---:B--2---:R-:W-:Y:S02]  /*3860*/  IADD3 R16, R44.reuse, 0x40, RZ ;  /* 0x000000402c107810 */ /* 0x044fe40007ffe0ff */
[----:B------:R-:W-:Y:S02]  /*3870*/  IADD3 R17, R44, 0x60, RZ ;  /* 0x000000602c117810 */ /* 0x000fe40007ffe0ff */
[----:B------:R-:W-:Y:S02]  /*3880*/  SHF.R.S32.HI R22, RZ, 0x1f, R23 ;  /* 0x0000001fff167819 */ /* 0x000fe40000011417 */
[----:B------:R-:W-:-:S02]  /*3890*/  SHF.R.S32.HI R18, RZ, 0x1f, R16 ;  /* 0x0000001fff127819 */ /* 0x000fc40000011410 */
[----:B------:R-:W-:Y:S01]  /*38a0*/  SHF.R.S32.HI R19, RZ, 0x1f, R17 ;  /* 0x0000001fff137819 */ /* 0x000fe20000011411 */
[----:B-1----:R-:W-:-:S09]  /*38b0*/  ULEA UR10, UR11, UR10, 0x18 ;  /* 0x0000000a0b0a7291 */ /* 0x002fd2000f8ec03f */
[----:B------:R-:W-:Y:S01]  /*38c0*/  @!P2 STS.64 [UR10+0x78], R12 ;  /* 0x0000780cff00a988 */ /* 0x000fe20008000a0a */
[----:B------:R-:W-:Y:S06]  /*38d0*/  BAR.SYNC.DEFER_BLOCKING 0x0 ;  /* 0x0000000000007b1d */ /* 0x000fec0000010000 */
[----:B------:R-:W1:Y:S01]  /*38e0*/  LDS.64 R14, [UR10+0x78] ;  /* 0x0000780aff0e7984 */ /* 0x000e620008000a00 */
        /* <DEDUP_REMOVED lines=11> */
[----:B-1----:R-:W-:Y:S01]  /*39a0*/  FMUL.FTZ R21, R14, UR10 ;  /* 0x0000000a0e157c20 */ /* 0x002fe20008410000 */
[----:B------:R-:W-:Y:S01]  /*39b0*/  FMUL.FTZ R20, R15, UR10 ;  /* 0x0000000a0f147c20 */ /* 0x000fe20008410000 */
[----:B------:R-:W-:Y:S10]  /*39c0*/  @!P4 BRA `(.L_x_1626) ;  /* 0x000000000048c947 */ /* 0x000ff40003800000 */
        /* <DEDUP_REMOVED lines=18> */
.L_x_1626:
[----:B------:R-:W-:Y:S04]  /*3af0*/  BSSY B0, `(.L_x_1627) ;  /* 0x0000014000007945 */ /* 0x000fe80003800000 */
[----:B------:R-:W-:Y:S05]  /*3b00*/  @!P1 BRA `(.L_x_1628) ;  /* 0x0000000000489947 */ /* 0x000fea0003800000 */
[----:B------:R-:W-:Y:S01]  /*3b10*/  SHF.R.S32.HI R15, RZ, 0x1f, R44 ;  /* 0x0000001fff0f7819 */ /* 0x000fe2000001142c */
[----:B------:R-:W-:Y:S01]  /*3b20*/  ULDC.64 UR10, c[0x0][0x288] ;  /* 0x0000a200000a7ab9 */ /* 0x000fe20000000a00 */
[----:B0-----:R-:W-:Y:S01]  /*3b30*/  MOV R12, R48 ;  /* 0x00000030000c7202 */ /* 0x001fe20000000f00 */
[--C-:B------:R-:W-:Y:S01]  /*3b40*/  FFMA.FTZ R36, R36, R21, R20.reuse ;  /* 0x0000001524247223 */ /* 0x100fe20000010014 */
        /* <DEDUP_REMOVED lines=14> */
.L_x_1628:
[----:B------:R-:W-:Y:S05]  /*3c30*/  BSYNC B0 ;  /* 0x0000000000007941 */ /* 0x000fea0003800000 */
.L_x_1627:
[----:B------:R-:W-:Y:S05]  /*3c40*/  @!P4 BRA `(.L_x_1629) ;  /* 0x000000000048c947 */ /* 0x000fea0003800000 */
[----:B-1----:R-:W-:Y:S01]  /*3c50*/  FFMA.FTZ R4, R34, R43, R41 ;  /* 0x0000002b22047223 */ /* 0x002fe20000010029 */
        /* <DEDUP_REMOVED lines=17> */
.L_x_1629:
[----:B------:R-:W-:Y:S04]  /*3d70*/  BSSY B0, `(.L_x_1630) ;  /* 0x0000013000007945 */ /* 0x000fe80003800000 */
[----:B------:R-:W-:Y:S05]  /*3d80*/  @P0 BRA `(.L_x_1631) ;  /* 0x0000000000440947 */ /* 0x000fea0003800000 */
[----:B------:R-:W-:Y:S01]  /*3d90*/  ULDC.64 UR10, c[0x0][0x288] ;  /* 0x0000a200000a7ab9 */ /* 0x000fe20000000a00 */
[----:B-1----:R-:W-:Y:S01]  /*3da0*/  MOV R4, R48 ;  /* 0x0000003000047202 */ /* 0x002fe20000000f00 */
[----:B------:R-:W-:Y:S01]  /*3db0*/  IMAD R22, R22, UR10, RZ ;  /* 0x0000000a16167c24 */ /* 0x000fe2000f8e02ff */
[----:B------:R-:W-:Y:S01]  /*3dc0*/  MOV R5, R51 ;  /* 0x0000003300057202 */ /* 0x000fe20000000f00 */
[-CC-:B------:R-:W-:Y:S01]  /*3dd0*/  FFMA.FTZ R34, R34, R21.reuse, R20.reuse ;  /* 0x0000001522227223 */ /* 0x180fe20000010014 */
[----:B------:R-:W-:Y:S01]  /*3de0*/  FFMA.FTZ R33, R33, R21, R20 ;  /* 0x0000001521217223 */ /* 0x000fe20000010014 */
[----:B------:R-:W-:-:S04]  /*3df0*/  IMAD.WIDE.U32 R4, R23, UR10, R4 ;  /* 0x0000000a17047c25 */ /* 0x000fc8000f8e0004 */
[----:B0-----:R-:W-:Y:S01]  /*3e00*/  FFMA.FTZ R12, R43, R6, -R34 ;  /* 0x000000062b0c7223 */ /* 0x001fe20000010822 */
[----:B------:R-:W-:Y:S01]  /*3e10*/  FFMA.FTZ R13, R40, R7, -R33 ;  /* 0x00000007280d7223 */ /* 0x000fe20000010821 */
[----:B------:R-:W-:Y:S01]  /*3e20*/  IMAD R23, R23, UR11, R22 ;  /* 0x0000000b17177c24 */ /* 0x000fe2000f8e0216 */
[----:B------:R-:W-:Y:S01]  /*3e30*/  ULDC.64 UR10, c[0x0][0x210] ;  /* 0x00008400000a7ab9 */ /* 0x000fe20000000a00 */
[----:B------:R-:W-:Y:S01]  /*3e40*/  FMUL.FTZ R12, R12, UR16 ;  /* 0x000000100c0c7c20 */ /* 0x000fe20008410000 */
[----:B------:R-:W-:Y:S01]  /*3e50*/  LEA R6, P0, R4, UR10, 0x2 ;  /* 0x0000000a04067c11 */ /* 0x000fe2000f8010ff */
[----:B------:R-:W-:Y:S01]  /*3e60*/  FMUL.FTZ R13, R13, UR16 ;  /* 0x000000100d0d7c20 */ /* 0x000fe20008410000 */
[----:B------:R-:W-:-:S04]  /*3e70*/  IADD3 R23, R5, R23, RZ ;  /* 0x0000001705177210 */ /* 0x000fc80007ffe0ff */
[----:B------:R-:W-:-:S05]  /*3e80*/  LEA.HI.X R7, R4, UR11, R23, 0x2, P0 ;  /* 0x0000000b04077c11 */ /* 0x000fca00080f1417 */
[----:B------:R2:W-:Y:S02]  /*3e90*/  STG.E.64 desc[UR14][R6.64], R12 ;  /* 0x0000000c06007986 */ /* 0x0005e4000c101b0e */
.L_x_1631:
[----:B------:R-:W-:Y:S05]  /*3ea0*/  BSYNC B0 ;  /* 0x0000000000007941 */ /* 0x000fea0003800000 */
.L_x_1630:
[----:B------:R-:W-:Y:S05]  /*3eb0*/  @!P4 BRA `(.L_x_1632) ;  /* 0x000000000048c947 */ /* 0x000fea0003800000 */
[----:B-1----:R-:W-:Y:S01]  /*3ec0*/  FFMA.FTZ R4, R32, R43, R41 ;  /* 0x0000002b20047223 */ /* 0x002fe20000010029 */
[----:B------:R-:W-:-:S03]  /*3ed0*/  FFMA.FTZ R5, R0, R40, R42 ;  /* 0x0000002800057223 */ /* 0x000fc6000001002a */
[----:B--2---:R-:W-:Y:S01]  /*3ee0*/  FMUL.FTZ R6, R4, -1.4426950216293334961 ;  /* 0xbfb8aa3b04067820 */ /* 0x004fe20000410000 */
        /* <DEDUP_REMOVED lines=15> */
.L_x_1632:
[----:B------:R-:W-:Y:S04]  /*3fe0*/  BSSY B0, `(.L_x_1633) ;  /* 0x0000013000007945 */ /* 0x000fe80003800000 */
[----:B------:R-:W-:Y:S05]  /*3ff0*/  @P2 BRA `(.L_x_1634) ;  /* 0x0000000000442947 */ /* 0x000fea0003800000 */
[----:B------:R-:W-:Y:S01]  /*4000*/  ULDC.64 UR10, c[0x0][0x288] ;  /* 0x0000a200000a7ab9 */ /* 0x000fe20000000a00 */
[----:B-1----:R-:W-:Y:S01]  /*4010*/  MOV R4, R48 ;  /* 0x0000003000047202 */ /* 0x002fe20000000f00 */
[----:B--2---:R-:W-:Y:S01]  /*4020*/  IMAD R7, R18, UR10, RZ ;  /* 0x0000000a12077c24 */ /* 0x004fe2000f8e02ff */
[----:B------:R-:W-:Y:S01]  /*4030*/  MOV R5, R51 ;  /* 0x0000003300057202 */ /* 0x000fe20000000f00 */
[-CC-:B------:R-:W-:Y:S02]  /*4040*/  FFMA.FTZ R32, R32, R21.reuse, R20.reuse ;  /* 0x0000001520207223 */ /* 0x180fe40000010014 */
[----:B0-----:R-:W-:Y:S02]  /*4050*/  IMAD R13, R16, UR11, R7 ;  /* 0x0000000b100d7c24 */ /* 0x001fe4000f8e0207 */
[----:B------:R-:W-:Y:S01]  /*4060*/  FFMA.FTZ R7, R0, R21, R20 ;  /* 0x0000001500077223 */ /* 0x000fe20000010014 */
        /* <DEDUP_REMOVED lines=10> */
.L_x_1634:
[----:B------:R-:W-:Y:S05]  /*4110*/  BSYNC B0 ;  /* 0x0000000000007941 */ /* 0x000fea0003800000 */
.L_x_1633:
[----:B------:R-:W-:Y:S05]  /*4120*/  @!P4 BRA `(.L_x_1635) ;  /* 0x000000000048c947 */ /* 0x000fea0003800000 */
[----:B------:R-:W-:Y:S01]  /*4130*/  FFMA.FTZ R41, R2, R43, R41 ;  /* 0x0000002b02297223 */ /* 0x000fe20000010029 */
[----:B------:R-:W-:-:S03]  /*4140*/  FFMA.FTZ R42, R3, R40, R42 ;  /* 0x00000028032a7223 */ /* 0x000fc6000001002a */
[----:B------:R-:W-:Y:S01]  /*4150*/  FMUL.FTZ R0, R41, -1.4426950216293334961 ;  /* 0xbfb8aa3b29007820 */ /* 0x000fe20000410000 */
[----:B--23--:R-:W-:-:S05]  /*4160*/  FMUL.FTZ R6, R42, -1.4426950216293334961 ;  /* 0xbfb8aa3b2a067820 */ /* 0x00cfca0000410000 */
[----:B------:R-:W1:Y:S08]  /*4170*/  MUFU.EX2 R0, R0 ;  /* 0x0000000000007308 */ /* 0x000e700000000800 */
[----:B------:R-:W2:Y:S01]  /*4180*/  MUFU.EX2 R6, R6 ;  /* 0x0000000600067308 */ /* 0x000ea20000000800 */
[----:B-1----:R-:W-:-:S07]  /*4190*/  FADD.FTZ R4, R0, 1 ;  /* 0x3f80000000047421 */ /* 0x002fce0000010000 */
        /* <DEDUP_REMOVED lines=11> */
.L_x_1635:
        /* <DEDUP_REMOVED lines=18> */
.L_x_1637:
[----:B------:R-:W-:Y:S05]  /*4370*/  BSYNC B0 ;  /* 0x0000000000007941 */ /* 0x000fea0003800000 */
.L_x_1636:
[----:B------:R-:W-:Y:S01]  /*4380*/  ULDC UR10, c[0x0][0x10] ;  /* 0x00000400000a7ab9 */ /* 0x000fe20000000800 */
[----:B------:R-:W-:Y:S02]  /*4390*/  UIADD3 UR4, UR4, 0x1, URZ ;  /* 0x0000000104047890 */ /* 0x000fe4000fffe03f */
[----:B------:R-:W-:-:S04]  /*43a0*/  UIADD3 UR12, UR10, UR12, URZ ;  /* 0x0000000c0a0c7290 */ /* 0x000fc8000fffe03f */
[----:B------:R-:W-:-:S06]  /*43b0*/  UISETP.GE.AND UP0, UPT, UR12, UR5, UPT ;  /* 0x000000050c00728c */ /* 0x000fcc000bf06270 */
[----:B------:R-:W-:-:S13]  /*43c0*/  PLOP3.LUT P0, PT, PT, PT, UP0, 0x80, 0x0 ;  /* 0x000000000000781c */ /* 0x000fda0003f0f008 */
[----:B------:R-:W-:Y:S05]  /*43d0*/  @!P0 BRA `(.L_x_1638) ;  /* 0xffffffbc00c08947 */ /* 0x000fea000383ffff */
.L_x_1603:
[----:B-1----:R-:W1:Y:S01]  /*43e0*/  LDC R4, c[0x0][0xc] ;  /* 0x00000300ff047b82 */ /* 0x002e620000000800 */
[----:B------:R-:W-:Y:S01]  /*43f0*/  ISETP.NE.AND P1, PT, R46, RZ, PT ;  /* 0x000000ff2e00720c */ /* 0x000fe20003f25270 */
[----:B------:R-:W-:Y:S06]  /*4400*/  BSSY B0, `(.L_x_1639) ;  /* 0x0000011000007945 */ /* 0x000fec0003800000 */
[----:B--23--:R-:W2:Y:S08]  /*4410*/  LDC R7, c[0x0][0x10] ;  /* 0x00000400ff077b82 */ /* 0x00ceb00000000800 */
[----:B----4-:R-:W3:Y:S01]  /*4420*/  LDC.64 R2, c[0x0][0x258] ;  /* 0x00009600ff027b82 */ /* 0x010ee20000000a00 */
        /* <DEDUP_REMOVED lines=14> */
.L_x_1640:
[----:B------:R-:W-:Y:S05]  /*4510*/  BSYNC B0 ;  /* 0x0000000000007941 */ /* 0x000fea0003800000 */
.L_x_1639:
        /* <DEDUP_REMOVED lines=11> */
.L_x_1642:
[----:B------:R-:W2:Y:S04]  /*45d0*/  LDG.E.STRONG.GPU R5, desc[UR14][R2.64] ;  /* 0x0000000e02057981 */ /* 0x000ea8000c1ef900 */
[----:B--2---:R-:W-:Y:S01]  /*45e0*/  CCTL.IVALL ;  /* 0x00000000ff00798f */ /* 0x004fe20002000000 */
[----:B------:R-:W-:Y:S05]  /*45f0*/  YIELD ;  /* 0x0000000000007946 */ /* 0x000fea0003800000 */
[----:B------:R-:W-:-:S13]  /*4600*/  ISETP.NE.AND P0, PT, R5, R0, PT ;  /* 0x000000000500720c */ /* 0x000fda0003f05270 */
[----:B------:R-:W-:Y:S05]  /*4610*/  @P0 BRA `(.L_x_1642) ;  /* 0xfffffffc00ec0947 */ /* 0x000fea000383ffff */
.L_x_1641:
[----:B------:R-:W-:Y:S05]  /*4620*/  WARPSYNC.ALL ;  /* 0x0000000000007948 */ /* 0x000fea0003800000 */
[----:B------:R-:W1:Y:S08]  /*4630*/  LDC.64 R2, c[0x0][0x288] ;  /* 0x0000a200ff027b82 */ /* 0x000e700000000a00 */
[----:B------:R-:W-:Y:S01]  /*4640*/  BAR.SYNC.DEFER_BLOCKING 0x0 ;  /* 0x0000000000007b1d */ /* 0x000fe20000010000 */
[----:B-1----:R-:W-:-:S04]  /*4650*/  LEA.HI R0, P0, R3, R2, RZ, 0x1 ;  /* 0x0000000203007211 */ /* 0x002fc800078108ff */
[----:B------:R-:W-:-:S04]  /*4660*/  IADD3.X R5, RZ, R3, RZ, P0, !PT ;  /* 0x00000003ff057210 */ /* 0x000fc800007fe4ff */
[--C-:B0-----:R-:W-:Y:S02]  /*4670*/  SHF.R.S64 R25, R0, 0x1, R5.reuse ;  /* 0x0000000100197819 */ /* 0x101fe40000001005 */
        /* <DEDUP_REMOVED lines=18> */
.L_x_1643:
        /* <DEDUP_REMOVED lines=25> */
.L_x_1644:
        /* <DEDUP_REMOVED lines=13> */
.L_x_3271:


//--------------------- .text._Z35group_norm_nhwc_bwd_one_pass_kernelI11Fp32IOBf16WLi256ELi24ELi384EEv26Group_norm_nhwc_bwd_params --------------------------
	.section	.text._Z35group_norm_nhwc_bwd_one_pass_kernelI11Fp32IOBf16WLi256ELi24ELi384EEv26Group_norm_nhwc_bwd_params,"ax",@progbits
	.align	128
        .global         _Z35group_norm_nhwc_bwd_one_pass_kernelI11Fp32IOBf16WLi256ELi24ELi384EEv26Group_norm_nhwc_bwd_params
        .type           _Z35group_norm_nhwc_bwd_one_pass_kernelI11Fp32IOBf16WLi256ELi24ELi384EEv26Group_norm_nhwc_bwd_params,@function
        .size           _Z35group_norm_nhwc_bwd_one_pass_kernelI11Fp32IOBf16WLi256ELi24ELi384EEv26Group_norm_nhwc_bwd_params,(.L_x_3272 - _Z35group_norm_nhwc_bwd_one_pass_kernelI11Fp32IOBf16WLi256ELi24ELi384EEv26Group_norm_nhwc_bwd_params)
        .other          _Z35group_norm_nhwc_bwd_one_pass_kernelI11Fp32IOBf16WLi256ELi24ELi384EEv26Group_norm_nhwc_bwd_params,@"STO_CUDA_ENTRY STV_DEFAULT"
_Z35group_norm_nhwc_bwd_one_pass_kernelI11Fp32IOBf16WLi256ELi24ELi384EEv26Group_norm_nhwc_bwd_params:
.text._Z35group_norm_nhwc_bwd_one_pass_kernelI11Fp32IOBf16WLi256ELi24ELi384EEv26Group_norm_nhwc_bwd_params:
        /* <DEDUP_REMOVED lines=28> */
[C---:B------:R-:W-:Y:S02]  /*01c0*/  IADD3 R0, R54.reuse, 0x20, RZ ;  /* 0x0000002036007810 */ /* 0x040fe40007ffe0ff */
        /* <DEDUP_REMOVED lines=9> */
[----:B------:R-:W-:Y:S02]  /*0260*/  IADD3 R4, R54, 0x80, RZ ;  /* 0x0000008036047810 */ /* 0x000fe40007ffe0ff */
        /* <DEDUP_REMOVED lines=17> */
[----:B------:R-:W-:Y:S02]  /*0380*/  SHF.R.S32.HI R0, RZ, 0x1f, R55 ;  /* 0x0000001fff007819 */ /* 0x000fe40000011437 */
[----:B------:R-:W-:-:S02]  /*0390*/  IADD3.X R2, RZ, R3, RZ, P0, !PT ;  /* 0x00000003ff027210 */ /* 0x000fc400007fe4ff */
[----:B------:R-:W-:Y:S02]  /*03a0*/  LEA.HI R3, P0, R9, R8, RZ, 0x1 ;  /* 0x0000000809037211 */ /* 0x000fe400078108ff */
[----:B------:R-:W-:Y:S02]  /*03b0*/  LEA.HI R0, R0, R55, RZ, 0x5 ;  /* 0x0000003700007211 */ /* 0x000fe400078f28ff */
[----:B------:R-:W-:Y:S02]  /*03c0*/  IADD3.X R42, RZ, R9, RZ, P0, !PT ;  /* 0x00000009ff2a7210 */ /* 0x000fe400007fe4ff */
[----:B------:R-:W-:Y:S02]  /*03d0*/  SHF.R.S64 R7, R7, 0x1, R2 ;  /* 0x0000000107077819 */ /* 0x000fe40000001002 */
[----:B------:R-:W-:Y:S02]  /*03e0*/  SHF.R.S64 R3, R3, 0x1, R42 ;  /* 0x0000000103037819 */ /* 0x000fe4000000102a */
[----:B------:R-:W-:-:S02]  /*03f0*/  SHF.R.S32.HI R0, RZ, 0x5, R0 ;  /* 0x00000005ff007819 */ /* 0x000fc40000011400 */
[----:B------:R-:W-:Y:S02]  /*0400*/  SHF.R.S32.HI R42, RZ, 0x1, R42 ;  /* 0x00000001ff2a7819 */ /* 0x000fe4000001142a */
[----:B------:R-:W-:Y:S02]  /*0410*/  SHF.R.S32.HI R2, RZ, 0x1, R2 ;  /* 0x00000001ff027819 */ /* 0x000fe40000011402 */
[----:B------:R-:W-:Y:S02]  /*0420*/  SHF.L.U32 R56, R56, 0x1, RZ ;  /* 0x0000000138387819 */ /* 0x000fe400000006ff */
[----:B------:R-:W-:Y:S02]  /*0430*/  LEA R4, R0, UR5, 0x3 ;  /* 0x0000000500047c11 */ /* 0x000fe4000f8e18ff */
[----:B------:R-:W-:Y:S02]  /*0440*/  IADD3 R53, R54, 0xe0, RZ ;  /* 0x000000e036357810 */ /* 0x000fe40007ffe0ff */
[----:B------:R-:W-:-:S02]  /*0450*/  SHF.L.U64.HI R42, R3, 0x2, R42 ;  /* 0x00000002032a7819 */ /* 0x000fc4000001022a */
[----:B01----:R-:W-:-:S07]  /*0460*/  SHF.L.U64.HI R43, R7, 0x2, R2 ;  /* 0x00000002072b7819 */ /* 0x003fce0000010202 */
.L_x_1696:
[----:B0-----:R-:W0:Y:S01]  /*0470*/  LDC R6, c[0x0][0x2a0] ;  /* 0x0000a800ff067b82 */ /* 0x001e220000000800 */
[----:B------:R-:W-:Y:S01]  /*0480*/  LOP3.LUT P6, RZ, R57, 0x2, RZ, 0xc0, !PT ;  /* 0x0000000239ff7812 */ /* 0x000fe200078cc0ff */
[----:B------:R-:W-:Y:S01]  /*0490*/  ULDC.64 UR12, c[0x0][0x298] ;  /* 0x0000a600000c7ab9 */ /* 0x000fe20000000a00 */
[C---:B------:R-:W-:Y:S02]  /*04a0*/  IADD3 R23, R54.reuse, 0x20, RZ ;  /* 0x0000002036177810 */ /* 0x040fe40007ffe0ff */
[----:B------:R-:W-:Y:S02]  /*04b0*/  CS2R R36, SRZ ;  /* 0x0000000000247805 */ /* 0x000fe4000001ff00 */
[C---:B-1----:R-:W-:Y:S02]  /*04c0*/  IADD3 R25, R54.reuse, 0x40, RZ ;  /* 0x0000004036197810 */ /* 0x042fe40007ffe0ff */
[----:B------:R-:W-:Y:S01]  /*04d0*/  SHF.R.S32.HI R21, RZ, 0x1f, R23 ;  /* 0x0000001fff157819 */ /* 0x000fe20000011417 */
[----:B------:R-:W1:Y:S01]  /*04e0*/  @P5 LDC.64 R18, c[0x0][0x230] ;  /* 0x00008c00ff125b82 */ /* 0x000e620000000a00 */
[----:B------:R-:W-:-:S02]  /*04f0*/  IADD3 R33, R54, 0x60, RZ ;  /* 0x0000006036217810 */ /* 0x000fc40007ffe0ff */
[----:B------:R-:W-:-:S05]  /*0500*/  IADD3 R35, R54, 0x80, RZ ;  /* 0x0000008036237810 */ /* 0x000fca0007ffe0ff */
[----:B--234-:R-:W2:Y:S01]  /*0510*/  @P6 LDC.64 R12, c[0x0][0x288] ;  /* 0x0000a200ff0c6b82 */ /* 0x01cea20000000a00 */
        /* <DEDUP_REMOVED lines=15> */
[----:B------:R-:W-:Y:S01]  /*0610*/  IMAD R5, R2, R11, RZ ;  /* 0x0000000b02057224 */ /* 0x000fe200078e02ff */
[----:B------:R-:W-:-:S03]  /*0620*/  IABS R2, R51 ;  /* 0x0000003300027213 */ /* 0x000fc60000000000 */
[----:B------:R-:W-:-:S06]  /*0630*/  IMAD.HI.U32 R9, R9, R5, R8 ;  /* 0x0000000509097227 */ /* 0x000fcc00078e0008 */
[----:B------:R-:W-:-:S05]  /*0640*/  IMAD.HI.U32 R9, R9, R2, RZ ;  /* 0x0000000209097227 */ /* 0x000fca00078e00ff */
[----:B------:R-:W-:-:S05]  /*0650*/  IADD3 R0, -R9, RZ, RZ ;  /* 0x000000ff09007210 */ /* 0x000fca0007ffe1ff */
[----:B------:R-:W-:Y:S01]  /*0660*/  IMAD R0, R11, R0, R2 ;  /* 0x000000000b007224 */ /* 0x000fe200078e0202 */
[----:B------:R-:W-:-:S04]  /*0670*/  SHF.R.S32.HI R2, RZ, 0x1f, R56 ;  /* 0x0000001fff027819 */ /* 0x000fc80000011438 */
        /* <DEDUP_REMOVED lines=8> */
[----:B------:R-:W0:Y:S10]  /*0700*/  @P5 LDC.64 R10, c[0x0][0x288] ;  /* 0x0000a200ff0a5b82 */ /* 0x000e340000000a00 */
        /* <DEDUP_REMOVED lines=15> */
[----:B------:R-:W-:Y:S01]  /*0800*/  SHF.R.S32.HI R5, RZ, 0x1f, R54 ;  /* 0x0000001fff057819 */ /* 0x000fe20000011436 */
[----:B0-----:R-:W-:Y:S02]  /*0810*/  @P5 IMAD R2, R21, R10, RZ ;  /* 0x0000000a15025224 */ /* 0x001fe400078e02ff */
[----:B------:R-:W-:Y:S01]  /*0820*/  IMAD.WIDE.U32 R74, R9, UR12, R74 ;  /* 0x0000000c094a7c25 */ /* 0x000fe2000f8e004a */
[----:B------:R-:W-:Y:S01]  /*0830*/  ULDC.64 UR12, c[0x0][0x290] ;  /* 0x0000a400000c7ab9 */ /* 0x000fe20000000a00 */
[----:B------:R-:W0:Y:S02]  /*0840*/  @P4 LDC.64 R8, c[0x0][0x288] ;  /* 0x0000a200ff084b82 */ /* 0x000e240000000a00 */
[----:B------:R-:W-:Y:S01]  /*0850*/  @P6 IMAD R0, R5, R12, RZ ;  /* 0x0000000c05006224 */ /* 0x000fe200078e02ff */
[----:B------:R-:W-:Y:S01]  /*0860*/  IADD3 R77, R75, R77, RZ ;  /* 0x0000004d4b4d7210 */ /* 0x000fe20007ffe0ff */
[----:B------:R-:W-:Y:S01]  /*0870*/  @P5 IMAD R21, R23, R11, R2 ;  /* 0x0000000b17155224 */ /* 0x000fe200078e0202 */
[-C--:B------:R-:W-:Y:S01]  /*0880*/  @P6 MOV R76, R74.reuse ;  /* 0x0000004a004c6202 */ /* 0x080fe20000000f00 */
[----:B------:R-:W-:Y:S01]  /*0890*/  @P6 IMAD R5, R54, R13, R0 ;  /* 0x0000000d36056224 */ /* 0x000fe200078e0200 */
[----:B------:R-:W-:-:S02]  /*08a0*/  @P4 MOV R22, R74 ;  /* 0x0000004a00164202 */ /* 0x000fc40000000f00 */
[----:B------:R-:W-:Y:S01]  /*08b0*/  @P3 MOV R28, R74 ;  /* 0x0000004a001c3202 */ /* 0x000fe20000000f00 */
[----:B------:R-:W-:Y:S01]  /*08c0*/  @P6 IMAD.WIDE.U32 R12, R54, R12, R76 ;  /* 0x0000000c360c6225 */ /* 0x000fe200078e004c */
[----:B------:R-:W-:-:S04]  /*08d0*/  @P3 MOV R29, R77 ;  /* 0x0000004d001d3202 */ /* 0x000fc80000000f00 */
[----:B------:R-:W-:Y:S02]  /*08e0*/  @P6 IADD3 R13, R13, R5, RZ ;  /* 0x000000050d0d6210 */ /* 0x000fe40007ffe0ff */
[C---:B------:R-:W-:Y:S02]  /*08f0*/  @P6 SHF.L.U32 R5, R12.reuse, 0x2, RZ ;  /* 0x000000020c056819 */ /* 0x040fe400000006ff */
[----:B------:R-:W-:Y:S02]  /*0900*/  @P6 SHF.L.U64.HI R0, R12, 0x2, R13 ;  /* 0x000000020c006819 */ /* 0x000fe4000001020d */
[----:B------:R-:W-:Y:S02]  /*0910*/  @P5 MOV R12, R74 ;  /* 0x0000004a000c5202 */ /* 0x000fe40000000f00 */
[----:B------:R-:W-:Y:S02]  /*0920*/  @P5 MOV R13, R77 ;  /* 0x0000004d000d5202 */ /* 0x000fe40000000f00 */
[----:B------:R-:W-:Y:S01]  /*0930*/  @P6 IADD3 R14, P0, R5, R14, RZ ;  /* 0x0000000e050e6210 */ /* 0x000fe20007f1e0ff */
[----:B------:R-:W-:-:S03]  /*0940*/  @P5 IMAD.WIDE.U32 R10, R23, R10, R12 ;  /* 0x0000000a170a5225 */ /* 0x000fc600078e000c */
[----:B------:R-:W-:Y:S01]  /*0950*/  @P6 IADD3.X R15, R0, R15, RZ, P0, !PT ;  /* 0x0000000f000f6210 */ /* 0x000fe200007fe4ff */
[----:B------:R-:W3:Y:S01]  /*0960*/  @P3 LDC.64 R12, c[0x0][0x288] ;  /* 0x0000a200ff0c3b82 */ /* 0x000ee20000000a00 */
[----:B----4-:R-:W-:Y:S02]  /*0970*/  @P6 IADD3 R16, P0, R5, R16, RZ ;  /* 0x0000001005106210 */ /* 0x010fe40007f1e0ff */
[----:B------:R-:W-:Y:S02]  /*0980*/  @P5 IADD3 R11, R11, R21, RZ ;  /* 0x000000150b0b5210 */ /* 0x000fe40007ffe0ff */
[----:B------:R-:W-:Y:S02]  /*0990*/  @P5 SHF.L.U32 R5, R10, 0x2, RZ ;  /* 0x000000020a055819 */ /* 0x000fe400000006ff */
[----:B------:R-:W-:Y:S02]  /*09a0*/  SHF.R.S32.HI R21, RZ, 0x1f, R25 ;  /* 0x0000001fff157819 */ /* 0x000fe40000011419 */
[----:B------:R-:W-:-:S02]  /*09b0*/  @P6 IADD3.X R17, R0, R17, RZ, P0, !PT ;  /* 0x0000001100116210 */ /* 0x000fc400007fe4ff */
[----:B------:R-:W-:Y:S01]  /*09c0*/  @P5 SHF.L.U64.HI R0, R10, 0x2, R11 ;  /* 0x000000020a005819 */ /* 0x000fe2000001020b */
[----:B0-----:R-:W-:Y:S01]  /*09d0*/  @P4 IMAD R2, R21, R8, RZ ;  /* 0x0000000815024224 */ /* 0x001fe200078e02ff */
[C---:B-1----:R-:W-:Y:S01]  /*09e0*/  @P5 IADD3 R18, P0, R5.reuse, R18, RZ ;  /* 0x0000001205125210 */ /* 0x042fe20007f1e0ff */
[----:B------:R-:W0:Y:S01]  /*09f0*/  @P4 LDC.64 R20, c[0x0][0x228] ;  /* 0x00008a00ff144b82 */ /* 0x000e220000000a00 */
[----:B------:R-:W-:Y:S02]  /*0a00*/  @P4 MOV R23, R77 ;  /* 0x0000004d00174202 */ /* 0x000fe40000000f00 */
[C---:B------:R-:W-:Y:S02]  /*0a10*/  @P5 IADD3.X R19, R0.reuse, R19, RZ, P0, !PT ;  /* 0x0000001300135210 */ /* 0x040fe400007fe4ff */
[----:B------:R-:W-:Y:S01]  /*0a20*/  @P5 IADD3 R26, P0, R5, R26, RZ ;  /* 0x0000001a051a5210 */ /* 0x000fe20007f1e0ff */
[C---:B------:R-:W-:Y:S02]  /*0a30*/  @P4 IMAD R5, R25.reuse, R9, R2 ;  /* 0x0000000919054224 */ /* 0x040fe400078e0202 */
[----:B------:R-:W-:Y:S01]  /*0a40*/  @P4 IMAD.WIDE.U32 R8, R25, R8, R22 ;  /* 0x0000000819084225 */ /* 0x000fe200078e0016 */
[----:B------:R-:W-:Y:S01]  /*0a50*/  SHF.R.S32.HI R23, RZ, 0x1f, R33 ;  /* 0x0000001fff177819 */ /* 0x000fe20000011421 */
[----:B------:R-:W1:Y:S01]  /*0a60*/  @P2 LDC.64 R10, c[0x0][0x288] ;  /* 0x0000a200ff0a2b82 */ /* 0x000e620000000a00 */
[----:B------:R-:W-:-:S02]  /*0a70*/  @P5 IADD3.X R27, R0, R27, RZ, P0, !PT ;  /* 0x0000001b001b5210 */ /* 0x000fc400007fe4ff */
[----:B------:R-:W-:Y:S01]  /*0a80*/  @P4 IADD3 R9, R9, R5, RZ ;  /* 0x0000000509094210 */ /* 0x000fe20007ffe0ff */
[----:B---3--:R-:W-:Y:S01]  /*0a90*/  @P3 IMAD R6, R23, R12, RZ ;  /* 0x0000000c17063224 */ /* 0x008fe200078e02ff */
[C---:B------:R-:W-:Y:S02]  /*0aa0*/  @P4 SHF.L.U32 R5, R8.reuse, 0x2, RZ ;  /* 0x0000000208054819 */ /* 0x040fe400000006ff */
[----:B------:R-:W-:Y:S01]  /*0ab0*/  @P4 SHF.L.U64.HI R2, R8, 0x2, R9 ;  /* 0x0000000208024819 */ /* 0x000fe20000010209 */
[----:B------:R-:W3:Y:S01]  /*0ac0*/  @P3 LDC.64 R22, c[0x0][0x230] ;  /* 0x00008c00ff163b82 */ /* 0x000ee20000000a00 */
[----:B------:R-:W-:Y:S01]  /*0ad0*/  @P3 IMAD R31, R33, R13, R6 ;  /* 0x0000000d211f3224 */ /* 0x000fe200078e0206 */
[----:B------:R-:W-:Y:S01]  /*0ae0*/  @P4 IADD3 R68, P0, R5, R68, RZ ;  /* 0x0000004405444210 */ /* 0x000fe20007f1e0ff */
[----:B------:R-:W-:Y:S01]  /*0af0*/  @P3 IMAD.WIDE.U32 R12, R33, R12, R28 ;  /* 0x0000000c210c3225 */ /* 0x000fe200078e001c */
[----:B------:R-:W-:Y:S02]  /*0b00*/  SHF.R.S32.HI R29, RZ, 0x1f, R35 ;  /* 0x0000001fff1d7819 */ /* 0x000fe40000011423 */
[----:B------:R-:W-:-:S02]  /*0b10*/  @P4 IADD3.X R69, R2, R69, RZ, P0, !PT ;  /* 0x0000004502454210 */ /* 0x000fc400007fe4ff */
[----:B------:R-:W4:Y:S01]  /*0b20*/  @P3 LDC.64 R24, c[0x0][0x228] ;  /* 0x00008a00ff183b82 */ /* 0x000f220000000a00 */
[----:B------:R-:W-:Y:S02]  /*0b30*/  @P3 IADD3 R13, R13, R31, RZ ;  /* 0x0000001f0d0d3210 */ /* 0x000fe40007ffe0ff */
[----:B0-----:R-:W-:Y:S02]  /*0b40*/  @P4 IADD3 R20, P0, R5, R20, RZ ;  /* 0x0000001405144210 */ /* 0x001fe40007f1e0ff */
[C---:B------:R-:W-:Y:S02]  /*0b50*/  @P3 SHF.L.U32 R5, R12.reuse, 0x2, RZ ;  /* 0x000000020c053819 */ /* 0x040fe400000006ff */
[----:B------:R-:W-:Y:S01]  /*0b60*/  @P3 SHF.L.U64.HI R6, R12, 0x2, R13 ;  /* 0x000000020c063819 */ /* 0x000fe2000001020d */
[----:B-1----:R-:W-:Y:S01]  /*0b70*/  @P2 IMAD R28, R29, R10, RZ ;  /* 0x0000000a1d1c2224 */ /* 0x002fe200078e02ff */
[----:B------:R-:W-:Y:S01]  /*0b80*/  @P4 IADD3.X R21, R2, R21, RZ, P0, !PT ;  /* 0x0000001502154210 */ /* 0x000fe200007fe4ff */
[----:B------:R-:W0:Y:S01]  /*0b90*/  @P1 LDC.64 R8, c[0x0][0x288] ;  /* 0x0000a200ff081b82 */ /* 0x000e220000000a00 */
[----:B------:R-:W-:Y:S01]  /*0ba0*/  @P2 MOV R12, R74 ;  /* 0x0000004a000c2202 */ /* 0x000fe20000000f00 */
[----:B------:R-:W-:Y:S01]  /*0bb0*/  @P2 IMAD R29, R35, R11, R28 ;  /* 0x0000000b231d2224 */ /* 0x000fe200078e021c */
[----:B------:R-:W-:-:S02]  /*0bc0*/  @P2 MOV R13, R77 ;  /* 0x0000004d000d2202 */ /* 0x000fc40000000f00 */
[----:B------:R-:W-:Y:S02]  /*0bd0*/  IADD3 R31, R54, 0xa0, RZ ;  /* 0x000000a0361f7810 */ /* 0x000fe40007ffe0ff */
[----:B---3--:R-:W-:Y:S01]  /*0be0*/  @P3 IADD3 R22, P0, R5, R22, RZ ;  /* 0x0000001605163210 */ /* 0x008fe20007f1e0ff */
[----:B------:R-:W1:Y:S01]  /*0bf0*/  LDC R2, c[0x0][0x2ac] ;  /* 0x0000ab00ff027b82 */ /* 0x000e620000000800 */
[----:B------:R-:W-:Y:S01]  /*0c00*/  @P2 IMAD.WIDE.U32 R10, R35, R10, R12 ;  /* 0x0000000a230a2225 */ /* 0x000fe200078e000c */
[----:B------:R-:W-:Y:S02]  /*0c10*/  SHF.R.S32.HI R13, RZ, 0x1f, R31 ;  /* 0x0000001fff0d7819 */ /* 0x000fe4000001141f */
[C---:B------:R-:W-:Y:S02]  /*0c20*/  @P3 IADD3.X R23, R6.reuse, R23, RZ, P0, !PT ;  /* 0x0000001706173210 */ /* 0x040fe400007fe4ff */
[----:B----4-:R-:W-:Y:S02]  /*0c30*/  @P3 IADD3 R24, P0, R5, R24, RZ ;  /* 0x0000001805183210 */ /* 0x010fe40007f1e0ff */
[----:B------:R-:W-:Y:S01]  /*0c40*/  @P2 IADD3 R11, R11, R29, RZ ;  /* 0x0000001d0b0b2210 */ /* 0x000fe20007ffe0ff */
[----:B------:R-:W3:Y:S01]  /*0c50*/  LDC.64 R34, c[0x0][0x248] ;  /* 0x00009200ff227b82 */ /* 0x000ee20000000a00 */
[----:B------:R-:W-:-:S02]  /*0c60*/  @P3 IADD3.X R25, R6, R25, RZ, P0, !PT ;  /* 0x0000001906193210 */ /* 0x000fc400007fe4ff */
[C---:B------:R-:W-:Y:S02]  /*0c70*/  @P2 SHF.L.U32 R5, R10.reuse, 0x2, RZ ;  /* 0x000000020a052819 */ /* 0x040fe400000006ff */
[----:B------:R-:W-:Y:S01]  /*0c80*/  @P2 SHF.L.U64.HI R6, R10, 0x2, R11 ;  /* 0x000000020a062819 */ /* 0x000fe2000001020b */
[----:B------:R-:W-:Y:S01]  /*0c90*/  IMAD.WIDE.U32 R10, R55, -0x55555555, RZ ;  /* 0xaaaaaaab370a7825 */ /* 0x000fe200078e00ff */
[----:B------:R-:W-:Y:S02]  /*0ca0*/  @P2 IADD3 R58, P0, R5, R58, RZ ;  /* 0x0000003a053a2210 */ /* 0x000fe40007f1e0ff */
[----:B------:R-:W-:Y:S01]  /*0cb0*/  P2R R0, PR, RZ, 0x20 ;  /* 0x00000020ff007803 */ /* 0x000fe20000000000 */
[----:B0-----:R-:W-:Y:S01]  /*0cc0*/  @P1 IMAD R12, R13, R8, RZ ;  /* 0x000000080d0c1224 */ /* 0x001fe200078e02ff */
[----:B------:R-:W-:Y:S02]  /*0cd0*/  SHF.R.U32.HI R11, RZ, 0x3, R11 ;  /* 0x00000003ff0b7819 */ /* 0x000fe4000001160b */
[----:B------:R-:W-:Y:S01]  /*0ce0*/  @P1 MOV R13, R77 ;  /* 0x0000004d000d1202 */ /* 0x000fe20000000f00 */
[----:B------:R-:W-:Y:S01]  /*0cf0*/  @P1 IMAD R29, R31, R9, R12 ;  /* 0x000000091f1d1224 */ /* 0x000fe200078e020c */
[----:B------:R-:W-:Y:S01]  /*0d00*/  @P1 MOV R12, R74 ;  /* 0x0000004a000c1202 */ /* 0x000fe20000000f00 */
[----:B-1----:R-:W-:Y:S01]  /*0d10*/  IMAD R2, R2, UR7, R11 ;  /* 0x0000000702027c24 */ /* 0x002fe2000f8e020b */
[----:B------:R-:W-:-:S02]  /*0d20*/  @P2 IADD3.X R59, R6, R59, RZ, P0, !PT ;  /* 0x0000003b063b2210 */ /* 0x000fc400007fe4ff */
[----:B------:R-:W-:Y:S01]  /*0d30*/  @P2 IADD3 R64, P0, R5, R64, RZ ;  /* 0x0000004005402210 */ /* 0x000fe20007f1e0ff */
[----:B------:R-:W-:Y:S01]  /*0d40*/  @P1 IMAD.WIDE.U32 R8, R31, R8, R12 ;  /* 0x000000081f081225 */ /* 0x000fe200078e000c */
[----:B------:R-:W-:Y:S02]  /*0d50*/  IADD3 R2, R2, 0xc0, RZ ;  /* 0x000000c002027810 */ /* 0x000fe40007ffe0ff */
[----:B------:R-:W-:Y:S02]  /*0d60*/  @P2 IADD3.X R65, R6, R65, RZ, P0, !PT ;  /* 0x0000004106412210 */ /* 0x000fe400007fe4ff */
[----:B------:R-:W-:Y:S02]  /*0d70*/  ISETP.GE.U32.AND P6, PT, R2, UR12, PT ;  /* 0x0000000c02007c0c */ /* 0x000fe4000bfc6070 */
[----:B------:R-:W-:Y:S02]  /*0d80*/  SHF.R.S32.HI R2, RZ, 0x1f, R2 ;  /* 0x0000001fff027819 */ /* 0x000fe40000011402 */
[----:B------:R-:W-:-:S02]  /*0d90*/  @P1 IADD3 R9, R9, R29, RZ ;  /* 0x0000001d09091210 */ /* 0x000fc40007ffe0ff */
[----:B------:R-:W-:Y:S02]  /*0da0*/  ISETP.GE.AND.EX P6, PT, R2, UR13, PT, P6 ;  /* 0x0000000d02007c0c */ /* 0x000fe4000bfc6360 */
[C---:B------:R-:W-:Y:S02]  /*0db0*/  @P1 SHF.L.U32 R5, R8.reuse, 0x2, RZ ;  /* 0x0000000208051819 */ /* 0x040fe400000006ff */
[----:B------:R-:W-:Y:S02]  /*0dc0*/  ISETP.LT.U32.AND P6, PT, R55, 0x180, !P6 ;  /* 0x000001803700780c */ /* 0x000fe400077c1070 */
[----:B------:R-:W-:Y:S02]  /*0dd0*/  @P1 SHF.L.U64.HI R8, R8, 0x2, R9 ;  /* 0x0000000208081819 */ /* 0x000fe40000010209 */
[----:B------:R-:W-:Y:S02]  /*0de0*/  @P1 IADD3 R66, P0, R5, R66, RZ ;  /* 0x0000004205421210 */ /* 0x000fe40007f1e0ff */
[----:B------:R-:W-:-:S02]  /*0df0*/  IADD3 R29, R54, 0xc0, RZ ;  /* 0x000000c0361d7810 */ /* 0x000fc40007ffe0ff */
[C---:B------:R-:W-:Y:S02]  /*0e00*/  @P1 IADD3.X R67, R8.reuse, R67, RZ, P0, !PT ;  /* 0x0000004308431210 */ /* 0x040fe400007fe4ff */
[----:B--2---:R-:W-:Y:S02]  /*0e10*/  @P1 IADD3 R48, P0, R5, R48, RZ ;  /* 0x0000003005301210 */ /* 0x004fe40007f1e0ff */
[----:B------:R-:W-:Y:S01]  /*0e20*/  SHF.R.S32.HI R5, RZ, 0x1f, R29 ;  /* 0x0000001fff057819 */ /* 0x000fe2000001141d */
[----:B------:R-:W0:Y:S01]  /*0e30*/  @P6 LDC.64 R10, c[0x0][0x288] ;  /* 0x0000a200ff0a6b82 */ /* 0x000e220000000a00 */
[----:B------:R-:W-:Y:S02]  /*0e40*/  @P1 IADD3.X R49, R8, R49, RZ, P0, !PT ;  /* 0x0000003108311210 */ /* 0x000fe400007fe4ff */
[----:B------:R-:W-:Y:S02]  /*0e50*/  @P6 MOV R8, R74 ;  /* 0x0000004a00086202 */ /* 0x000fe40000000f00 */
[----:B------:R-:W-:-:S03]  /*0e60*/  @P6 MOV R9, R77 ;  /* 0x0000004d00096202 */ /* 0x000fc60000000f00 */
[----:B------:R-:W1:Y:S01]  /*0e70*/  @P6 LDC.64 R12, c[0x0][0x230] ;  /* 0x00008c00ff0c6b82 */ /* 0x000e620000000a00 */
[-C--:B0-----:R-:W-:Y:S02]  /*0e80*/  @P6 IMAD R2, R5, R10.reuse, RZ ;  /* 0x0000000a05026224 */ /* 0x081fe400078e02ff */
[----:B------:R-:W-:-:S04]  /*0e90*/  @P6 IMAD.WIDE.U32 R8, R29, R10, R8 ;  /* 0x0000000a1d086225 */ /* 0x000fc800078e0008 */
[----:B------:R-:W-:Y:S01]  /*0ea0*/  @P6 IMAD R5, R29, R11, R2 ;  /* 0x0000000b1d056224 */ /* 0x000fe200078e0202 */
[C---:B------:R-:W-:Y:S01]  /*0eb0*/  @P6 SHF.L.U32 R29, R8.reuse, 0x2, RZ ;  /* 0x00000002081d6819 */ /* 0x040fe200000006ff */
[----:B------:R-:W0:Y:S03]  /*0ec0*/  @P6 LDC.64 R10, c[0x0][0x228] ;  /* 0x00008a00ff0a6b82 */ /* 0x000e260000000a00 */
[----:B------:R-:W-:Y:S02]  /*0ed0*/  @P6 IADD3 R5, R9, R5, RZ ;  /* 0x0000000509056210 */ /* 0x000fe40007ffe0ff */
[----:B-1----:R-:W-:Y:S02]  /*0ee0*/  @P6 IADD3 R12, P0, R29, R12, RZ ;  /* 0x0000000c1d0c6210 */ /* 0x002fe40007f1e0ff */
[----:B------:R-:W-:Y:S02]  /*0ef0*/  @P6 SHF.L.U64.HI R8, R8, 0x2, R5 ;  /* 0x0000000208086819 */ /* 0x000fe40000010205 */
[----:B------:R-:W-:-:S02]  /*0f00*/  SHF.R.S32.HI R5, RZ, 0x1f, R53 ;  /* 0x0000001fff057819 */ /* 0x000fc40000011435 */
[----:B------:R-:W-:Y:S01]  /*0f10*/  @P6 IADD3.X R13, R8, R13, RZ, P0, !PT ;  /* 0x0000000d080d6210 */ /* 0x000fe200007fe4ff */
[----:B---3--:R-:W-:Y:S01]  /*0f20*/  IMAD.WIDE R34, R51, 0x8, R34 ;  /* 0x0000000833227825 */ /* 0x008fe200078e0222 */
[----:B------:R-:W-:-:S03]  /*0f30*/  CS2R R40, SRZ ;  /* 0x0000000000287805 */ /* 0x000fc6000001ff00 */
[----:B------:R1:W5:Y:S04]  /*0f40*/  @P6 LDG.E.64 R36, desc[UR8][R12.64] ;  /* 0x000000080c246981 */ /* 0x000368000c1e1b00 */
[----:B------:R-:W2:Y:S01]  /*0f50*/  LDG.E.64 R34, desc[UR8][R34.64] ;  /* 0x0000000822227981 */ /* 0x000ea2000c1e1b00 */
[----:B0-----:R-:W-:-:S04]  /*0f60*/  @P6 IADD3 R28, P0, R29, R10, RZ ;  /* 0x0000000a1d1c6210 */ /* 0x001fc80007f1e0ff */
[----:B------:R-:W-:Y:S02]  /*0f70*/  @P6 IADD3.X R29, R8, R11, RZ, P0, !PT ;  /* 0x0000000b081d6210 */ /* 0x000fe400007fe4ff */
[----:B------:R-:W-:-:S04]  /*0f80*/  ISETP.GE.U32.AND P0, PT, R53, UR12, PT ;  /* 0x0000000c35007c0c */ /* 0x000fc8000bf06070 */
[----:B------:R-:W-:-:S04]  /*0f90*/  ISETP.GE.AND.EX P0, PT, R5, UR13, PT, P0 ;  /* 0x0000000d05007c0c */ /* 0x000fc8000bf06300 */
[----:B------:R-:W-:-:S13]  /*0fa0*/  ISETP.GT.U32.OR P0, PT, R55, 0x17f, P0 ;  /* 0x0000017f3700780c */ /* 0x000fda0000704470 */
[----:B------:R-:W0:Y:S01]  /*0fb0*/  @!P0 LDC.64 R8, c[0x0][0x288] ;  /* 0x0000a200ff088b82 */ /* 0x000e220000000a00 */
[----:B------:R-:W-:Y:S02]  /*0fc0*/  @!P0 MOV R10, R74 ;  /* 0x0000004a000a8202 */ /* 0x000fe40000000f00 */
[----:B------:R-:W-:-:S05]  /*0fd0*/  @!P0 MOV R11, R77 ;  /* 0x0000004d000b8202 */ /* 0x000fca0000000f00 */
[----:B------:R-:W3:Y:S01]  /*0fe0*/  @!P0 LDC.64 R60, c[0x0][0x230] ;  /* 0x00008c00ff3c8b82 */ /* 0x000ee20000000a00 */
[----:B0-----:R-:W-:-:S04]  /*0ff0*/  @!P0 IMAD R2, R5, R8, RZ ;  /* 0x0000000805028224 */ /* 0x001fc800078e02ff */
[C---:B------:R-:W-:Y:S02]  /*1000*/  @!P0 IMAD R5, R53.reuse, R9, R2 ;  /* 0x0000000935058224 */ /* 0x040fe400078e0202 */
[----:B------:R-:W-:Y:S02]  /*1010*/  @!P0 IMAD.WIDE.U32 R8, R53, R8, R10 ;  /* 0x0000000835088225 */ /* 0x000fe400078e000a */
[----:B------:R-:W0:Y:S03]  /*1020*/  @!P0 LDC.64 R10, c[0x0][0x228] ;  /* 0x00008a00ff0a8b82 */ /* 0x000e260000000a00 */
[----:B------:R-:W-:Y:S02]  /*1030*/  @!P0 IADD3 R5, R9, R5, RZ ;  /* 0x0000000509058210 */ /* 0x000fe40007ffe0ff */
[C---:B------:R-:W-:Y:S02]  /*1040*/  @!P0 SHF.L.U32 R63, R8.reuse, 0x2, RZ ;  /* 0x00000002083f8819 */ /* 0x040fe400000006ff */
[----:B------:R-:W-:-:S02]  /*1050*/  @!P0 SHF.L.U64.HI R8, R8, 0x2, R5 ;  /* 0x0000000208088819 */ /* 0x000fc40000010205 */
[C---:B---3--:R-:W-:Y:S02]  /*1060*/  @!P0 IADD3 R60, P5, R63.reuse, R60, RZ ;  /* 0x0000003c3f3c8210 */ /* 0x048fe40007fbe0ff */
[----:B-1----:R-:W-:Y:S02]  /*1070*/  CS2R R12, SRZ ;  /* 0x00000000000c7805 */ /* 0x002fe4000001ff00 */
[----:B------:R-:W-:Y:S02]  /*1080*/  CS2R R32, SRZ ;  /* 0x0000000000207805 */ /* 0x000fe4000001ff00 */
[----:B------:R-:W-:Y:S02]  /*1090*/  MOV R9, RZ ;  /* 0x000000ff00097202 */ /* 0x000fe40000000f00 */
[----:B------:R-:W-:Y:S02]  /*10a0*/  @!P0 IADD3.X R61, R8, R61, RZ, P5, !PT ;  /* 0x0000003d083d8210 */ /* 0x000fe40002ffe4ff */
[----:B------:R-:W5:Y:S01]  /*10b0*/  @P4 LDG.E.64 R32, desc[UR8][R68.64] ;  /* 0x0000000844204981 */ /* 0x000f62000c1e1b00 */
[----:B0-----:R-:W-:-:S04]  /*10c0*/  @!P0 IADD3 R62, P5, R63, R10, RZ ;  /* 0x0000000a3f3e8210 */ /* 0x001fc80007fbe0ff */
[----:B------:R-:W-:Y:S02]  /*10d0*/  @!P0 IADD3.X R63, R8, R11, RZ, P5, !PT ;  /* 0x0000000b083f8210 */ /* 0x000fe40002ffe4ff */
[----:B------:R-:W-:Y:S02]  /*10e0*/  ISETP.NE.AND P5, PT, R0, RZ, PT ;  /* 0x000000ff0000720c */ /* 0x000fe40003fa5270 */
[----:B------:R-:W-:-:S06]  /*10f0*/  MOV R8, RZ ;  /* 0x000000ff00087202 */ /* 0x000fcc0000000f00 */
[----:B------:R-:W5:Y:S05]  /*1100*/  @P6 LDG.E.64 R8, desc[UR8][R28.64] ;  /* 0x000000081c086981 */ /* 0x000f6a000c1e1b00 */
[----:B------:R0:W5:Y:S04]  /*1110*/  @P5 LDG.E.64 R40, desc[UR8][R18.64] ;  /* 0x0000000812285981 */ /* 0x000168000c1e1b00 */
[----:B------:R1:W5:Y:S01]  /*1120*/  @P5 LDG.E.64 R12, desc[UR8][R26.64] ;  /* 0x000000081a0c5981 */ /* 0x000362000c1e1b00 */
[----:B0-----:R-:W-:-:S02]  /*1130*/  CS2R R18, SRZ ;  /* 0x0000000000127805 */ /* 0x001fc4000001ff00 */
[----:B-1----:R-:W-:-:S04]  /*1140*/  CS2R R26, SRZ ;  /* 0x00000000001a7805 */ /* 0x002fc8000001ff00 */
[----:B------:R-:W5:Y:S04]  /*1150*/  @P2 LDG.E.64 R18, desc[UR8][R64.64] ;  /* 0x0000000840122981 */ /* 0x000f68000c1e1b00 */
[----:B------:R-:W5:Y:S01]  /*1160*/  @P1 LDG.E.64 R26, desc[UR8][R66.64] ;  /* 0x00000008421a1981 */ /* 0x000f62000c1e1b00 */
[----:B------:R-:W-:Y:S02]  /*1170*/  LOP3.LUT P6, RZ, R57, 0x2, RZ, 0xc0, !PT ;  /* 0x0000000239ff7812 */ /* 0x000fe400078cc0ff */
[----:B------:R-:W-:Y:S02]  /*1180*/  CS2R R10, SRZ ;  /* 0x00000000000a7805 */ /* 0x000fe4000001ff00 */
[----:B------:R-:W-:-:S06]  /*1190*/  CS2R R30, SRZ ;  /* 0x00000000001e7805 */ /* 0x000fcc000001ff00 */
[----:B------:R-:W5:Y:S04]  /*11a0*/  @P3 LDG.E.64 R30, desc[UR8][R22.64] ;  /* 0x00000008161e3981 */ /* 0x000f68000c1e1b00 */
[----:B------:R0:W5:Y:S02]  /*11b0*/  @P6 LDG.E.64 R10, desc[UR8][R16.64] ;  /* 0x00000008100a6981 */ /* 0x000164000c1e1b00 */
[----:B0-----:R-:W-:Y:S02]  /*11c0*/  CS2R R16, SRZ ;  /* 0x0000000000107805 */ /* 0x001fe4000001ff00 */
[----:B------:R-:W-:-:S04]  /*11d0*/  CS2R R22, SRZ ;  /* 0x0000000000167805 */ /* 0x000fc8000001ff00 */
[----:B------:R0:W5:Y:S04]  /*11e0*/  @P3 LDG.E.64 R16, desc[UR8][R24.64] ;  /* 0x0000000818103981 */ /* 0x000168000c1e1b00 */
[----:B------:R-:W5:Y:S01]  /*11f0*/  @!P0 LDG.E.64 R22, desc[UR8][R62.64] ;  /* 0x000000083e168981 */ /* 0x000f62000c1e1b00 */
[----:B0-----:R-:W-:-:S06]  /*1200*/  CS2R R24, SRZ ;  /* 0x0000000000187805 */ /* 0x001fcc000001ff00 */
[----:B------:R-:W5:Y:S01]  /*1210*/  @!P0 LDG.E.64 R24, desc[UR8][R60.64] ;  /* 0x000000083c188981 */ /* 0x000f62000c1e1b00 */
[----:B------:R-:W-:Y:S02]  /*1220*/  CS2R R28, SRZ ;  /* 0x00000000001c7805 */ /* 0x000fe4000001ff00 */
[----:B------:R-:W-:-:S04]  /*1230*/  CS2R R38, SRZ ;  /* 0x0000000000267805 */ /* 0x000fc8000001ff00 */
[----:B------:R0:W5:Y:S04]  /*1240*/  @P2 LDG.E.64 R28, desc[UR8][R58.64] ;  /* 0x000000083a1c2981 */ /* 0x000168000c1e1b00 */
[----:B------:R1:W5:Y:S01]  /*1250*/  @P6 LDG.E.64 R38, desc[UR8][R14.64] ;  /* 0x000000080e266981 */ /* 0x000362000c1e1b00 */
[----:B0-----:R-:W-:Y:S02]  /*1260*/  MOV R58, 0x3f800000 ;  /* 0x3f800000003a7802 */ /* 0x001fe40000000f00 */
[----:B-1----:R-:W-:Y:S01]  /*1270*/  CS2R R14, SRZ ;  /* 0x00000000000e7805 */ /* 0x002fe2000001ff00 */
[----:B------:R-:W-:Y:S05]  /*1280*/  BSSY B0, `(.L_x_1646) ;  /* 0x000001f000007945 */ /* 0x000fea0003800000 */
[----:B------:R0:W5:Y:S01]  /*1290*/  @P4 LDG.E.64 R14, desc[UR8][R20.64] ;  /* 0x00000008140e4981 */ /* 0x000162000c1e1b00 */
[----:B------:R-:W-:-:S02]  /*12a0*/  MOV R50, RZ ;  /* 0x000000ff00327202 */ /* 0x000fc40000000f00 */
[----:B------:R-:W-:Y:S02]  /*12b0*/  MOV R47, RZ ;  /* 0x000000ff002f7202 */ /* 0x000fe40000000f00 */
[----:B0-----:R-:W-:-:S06]  /*12c0*/  CS2R R20, SRZ ;  /* 0x0000000000147805 */ /* 0x001fcc000001ff00 */
        /* <DEDUP_REMOVED lines=10> */
[----:B------:R-:W0:Y:S01]  /*1370*/  LDC.64 R62, c[0x0][0x238] ;  /* 0x00008e00ff3e7b82 */ /* 0x000e220000000a00 */
[----:B------:R-:W-:-:S05]  /*1380*/  IMAD R5, R71, 0x18, RZ ;  /* 0x0000001847057824 */ /* 0x000fca00078e02ff */
[----:B------:R-:W-:-:S04]  /*1390*/  IADD3 R5, R56, R5, RZ ;  /* 0x0000000538057210 */ /* 0x000fc80007ffe0ff */
[----:B------:R-:W-:Y:S02]  /*13a0*/  SHF.R.S32.HI R0, RZ, 0x1f, R5 ;  /* 0x0000001fff007819 */ /* 0x000fe40000011405 */
[----:B------:R-:W2:Y:S01]  /*13b0*/  @P0 LDC.64 R60, c[0x0][0x240] ;  /* 0x00009000ff3c0b82 */ /* 0x000ea20000000a00 */
[----:B0-----:R-:W-:-:S05]  /*13c0*/  IMAD.WIDE R62, R5, 0x2, R62 ;  /* 0x00000002053e7825 */ /* 0x001fca00078e023e */
[----:B------:R-:W3:Y:S04]  /*13d0*/  LDG.E.U16 R50, desc[UR8][R62.64] ;  /* 0x000000083e327981 */ /* 0x000ee8000c1e1500 */
[----:B------:R-:W4:Y:S01]  /*13e0*/  LDG.E.U16 R47, desc[UR8][R62.64+0x2] ;  /* 0x000002083e2f7981 */ /* 0x000f22000c1e1500 */
[----:B--2---:R-:W-:-:S04]  /*13f0*/  @P0 LEA R60, P6, R5, R60, 0x1 ;  /* 0x0000003c053c0211 */ /* 0x004fc800078c08ff */
[----:B------:R-:W-:-:S05]  /*1400*/  @P0 LEA.HI.X R61, R5, R61, R0, 0x1, P6 ;  /* 0x0000003d053d0211 */ /* 0x000fca00030f0c00 */
[----:B------:R-:W2:Y:S04]  /*1410*/  @P0 LDG.E.U16 R2, desc[UR8][R60.64] ;  /* 0x000000083c020981 */ /* 0x000ea8000c1e1500 */
[----:B------:R-:W2:Y:S01]  /*1420*/  @P0 LDG.E.U16 R0, desc[UR8][R60.64+0x2] ;  /* 0x000002083c000981 */ /* 0x000ea2000c1e1500 */
[----:B---3--:R-:W-:Y:S02]  /*1430*/  SHF.L.U32 R50, R50, 0x10, RZ ;  /* 0x0000001032327819 */ /* 0x008fe400000006ff */
[----:B----4-:R-:W-:Y:S02]  /*1440*/  SHF.L.U32 R47, R47, 0x10, RZ ;  /* 0x000000102f2f7819 */ /* 0x010fe400000006ff */
[----:B--2---:R-:W-:Y:S02]  /*1450*/  @P0 SHF.L.U32 R49, R2, 0x10, RZ ;  /* 0x0000001002310819 */ /* 0x004fe400000006ff */
[----:B------:R-:W-:-:S07]  /*1460*/  @P0 SHF.L.U32 R48, R0, 0x10, RZ ;  /* 0x0000001000300819 */ /* 0x000fce00000006ff */
.L_x_1647:
[----:B------:R-:W-:Y:S05]  /*1470*/  BSYNC B0 ;  /* 0x0000000000007941 */ /* 0x000fea0003800000 */
.L_x_1646:
[----:B------:R-:W-:Y:S01]  /*1480*/  ISETP.NE.AND P0, PT, RZ, UR10, PT ;  /* 0x0000000aff007c0c */ /* 0x000fe2000bf05270 */
[C---:B-----5:R-:W-:Y:S01]  /*1490*/  FADD.FTZ R35, -R34.reuse, R38 ;  /* 0x0000002622237221 */ /* 0x060fe20000010100 */
[C---:B------:R-:W-:Y:S01]  /*14a0*/  FADD.FTZ R59, -R34.reuse, R39 ;  /* 0x00000027223b7221 */ /* 0x040fe20000010100 */
[----:B------:R-:W-:Y:S01]  /*14b0*/  LOP3.LUT R57, R57, 0xfffffffb, RZ, 0xc0, !PT ;  /* 0xfffffffb39397812 */ /* 0x000fe200078ec0ff */
[C---:B------:R-:W-:Y:S01]  /*14c0*/  FADD.FTZ R5, -R34.reuse, R40 ;  /* 0x0000002822057221 */ /* 0x040fe20000010100 */
[----:B------:R-:W-:Y:S01]  /*14d0*/  FADD.FTZ R39, -R34, R41 ;  /* 0x0000002922277221 */ /* 0x000fe20000010100 */
[----:B------:R-:W-:Y:S01]  /*14e0*/  MOV R41, R10 ;  /* 0x0000000a00297202 */ /* 0x000fe20000000f00 */
[-C--:B-1----:R-:W-:Y:S01]  /*14f0*/  FMUL.FTZ R0, R35, R58.reuse ;  /* 0x0000003a23007220 */ /* 0x082fe20000410000 */
        /* <DEDUP_REMOVED lines=23> */
.L_x_1648:
[----:B------:R-:W-:Y:S01]  /*1670*/  FMUL.FTZ R63, R41, R50 ;  /* 0x00000032293f7220 */ /* 0x000fe20000410000 */
[----:B------:R-:W-:Y:S01]  /*1680*/  MOV R35, R13 ;  /* 0x0000000d00237202 */ /* 0x000fe20000000f00 */
[-C--:B------:R-:W-:Y:S01]  /*1690*/  FMUL.FTZ R5, R5, R58.reuse ;  /* 0x0000003a05057220 */ /* 0x080fe20000410000 */
        /* <DEDUP_REMOVED lines=23> */
.L_x_1649:
        /* <DEDUP_REMOVED lines=31> */
.L_x_1650:
[----:B------:R-:W-:Y:S01]  /*1a00*/  FFMA.FTZ R63, R6, R62, R39 ;  /* 0x0000003e063f7223 */ /* 0x000fe20000010027 */
[----:B------:R-:W-:Y:S01]  /*1a10*/  FMUL.FTZ R39, R33, R50 ;  /* 0x0000003221277220 */ /* 0x000fe20000410000 */
[----:B------:R-:W-:Y:S01]  /*1a20*/  FADD.FTZ R64, R62, R61 ;  /* 0x0000003d3e407221 */ /* 0x000fe20000010000 */
[C---:B------:R-:W-:Y:S01]  /*1a30*/  FADD.FTZ R67, -R34.reuse, R29 ;  /* 0x0000001d22437221 */ /* 0x040fe20000010100 */
[----:B------:R-:W-:Y:S01]  /*1a40*/  FADD.FTZ R29, -R34, R26 ;  /* 0x0000001a221d7221 */ /* 0x000fe20000010100 */
[----:B------:R-:W-:Y:S01]  /*1a50*/  FFMA.FTZ R62, R60, R39, R63 ;  /* 0x000000273c3e7223 */ /* 0x000fe2000001003f */
[----:B------:R-:W-:Y:S01]  /*1a60*/  FADD.FTZ R64, R64, R39 ;  /* 0x0000002740407221 */ /* 0x000fe20000010000 */
[C---:B------:R-:W-:Y:S01]  /*1a70*/  FADD.FTZ R65, -R34.reuse, R30 ;  /* 0x0000001e22417221 */ /* 0x040fe20000010100 */
[----:B------:R-:W-:Y:S01]  /*1a80*/  FADD.FTZ R69, -R34, R31 ;  /* 0x0000001f22457221 */ /* 0x000fe20000010100 */
[----:B------:R-:W-:Y:S01]  /*1a90*/  FMUL.FTZ R26, R32, R47 ;  /* 0x0000002f201a7220 */ /* 0x000fe20000410000 */
        /* <DEDUP_REMOVED lines=25> */
[----:B------:R-:W-:-:S04]  /*1c30*/  FMUL.FTZ R25, R16, R65 ;  /* 0x0000004110197220 */ /* 0x000fc80000410000 */
[----:B------:R-:W-:Y:S01]  /*1c40*/  FMUL.FTZ R25, R25, R36 ;  /* 0x0000002419197220 */ /* 0x000fe20000410000 */
[----:B-1----:R-:W-:-:S04]  /*1c50*/  FADD.FTZ R62, -R34, 1 ;  /* 0x3f800000223e7421 */ /* 0x002fc80000010100 */
[----:B------:R-:W-:Y:S01]  /*1c60*/  FFMA.FTZ R65, R24, R62, 1 ;  /* 0x3f80000018417423 */ /* 0x000fe2000001003e */
[----:B------:R-:W-:-:S04]  /*1c70*/  FMUL.FTZ R24, R17, R34 ;  /* 0x0000002211187220 */ /* 0x000fc80000410000 */
[----:B------:R-:W-:-:S07]  /*1c80*/  FMUL.FTZ R24, R24, R65 ;  /* 0x0000004118187220 */ /* 0x000fce0000410000 */
.L_x_1651:
[----:B------:R-:W-:Y:S01]  /*1c90*/  FMUL.FTZ R65, R25, R50 ;  /* 0x0000003219417220 */ /* 0x000fe20000410000 */
[----:B------:R-:W-:Y:S01]  /*1ca0*/  FFMA.FTZ R28, R0, R41, RZ ;  /* 0x00000029001c7223 */ /* 0x000fe200000100ff */
[----:B------:R-:W-:Y:S01]  /*1cb0*/  FADD.FTZ R41, RZ, R41 ;  /* 0x00000029ff297221 */ /* 0x000fe20000010000 */
[----:B------:R-:W-:Y:S01]  /*1cc0*/  FMUL.FTZ R30, R24, R47 ;  /* 0x0000002f181e7220 */ /* 0x000fe20000410000 */
[----:B------:R-:W-:Y:S01]  /*1cd0*/  FFMA.FTZ R26, R70, R65, R73 ;  /* 0x00000041461a7223 */ /* 0x000fe20000010049 */
[----:B------:R-:W-:Y:S01]  /*1ce0*/  FADD.FTZ R64, R64, R65 ;  /* 0x0000004140407221 */ /* 0x000fe20000010000 */
[----:B------:R-:W-:Y:S01]  /*1cf0*/  FFMA.FTZ R65, R5, R40, R28 ;  /* 0x0000002805417223 */ /* 0x000fe2000001001c */
[----:B------:R-:W-:Y:S01]  /*1d00*/  FADD.FTZ R28, R41, R40 ;  /* 0x00000028291c7221 */ /* 0x000fe20000010000 */
[----:B------:R-:W-:Y:S01]  /*1d10*/  FFMA.FTZ R73, R69, R30, R26 ;  /* 0x0000001e45497223 */ /* 0x000fe2000001001a */
[----:B------:R-:W-:Y:S01]  /*1d20*/  FMUL.FTZ R68, R63, R58 ;  /* 0x0000003a3f447220 */ /* 0x000fe20000410000 */
[----:B------:R-:W-:Y:S01]  /*1d30*/  FADD.FTZ R30, R30, R64 ;  /* 0x000000401e1e7221 */ /* 0x000fe20000010000 */
[----:B------:R-:W-:Y:S01]  /*1d40*/  MOV R41, R18 ;  /* 0x0000001200297202 */ /* 0x000fe20000000f00 */
[----:B------:R-:W-:Y:S01]  /*1d50*/  FFMA.FTZ R63, R2, R38, RZ ;  /* 0x00000026023f7223 */ /* 0x000fe200000100ff */
        /* <DEDUP_REMOVED lines=18> */
[----:B-1----:R-:W-:-:S04]  /*1e80*/  FADD.FTZ R26, -R64, 1 ;  /* 0x3f800000401a7421 */ /* 0x002fc80000010100 */
[----:B------:R-:W-:Y:S01]  /*1e90*/  FFMA.FTZ R34, R34, R26, 1 ;  /* 0x3f80000022227423 */ /* 0x000fe2000001001a */
[----:B------:R-:W-:-:S04]  /*1ea0*/  FMUL.FTZ R26, R19, R64 ;  /* 0x00000040131a7220 */ /* 0x000fc80000410000 */
[----:B------:R-:W-:-:S07]  /*1eb0*/  FMUL.FTZ R26, R26, R34 ;  /* 0x000000221a1a7220 */ /* 0x000fce0000410000 */
.L_x_1652:
        /* <DEDUP_REMOVED lines=33> */
.L_x_1653:
[----:B------:R-:W-:Y:S01]  /*20d0*/  FMUL.FTZ R27, R33, R50 ;  /* 0x00000032211b7220 */ /* 0x000fe20000410000 */
[----:B------:R-:W-:-:S03]  /*20e0*/  FMUL.FTZ R64, R31, R58 ;  /* 0x0000003a1f407220 */ /* 0x000fc60000410000 */
[----:B------:R-:W-:Y:S01]  /*20f0*/  FFMA.FTZ R38, R66, R27, R73 ;  /* 0x0000001b42267223 */ /* 0x000fe20000010049 */
[----:B------:R-:W-:Y:S01]  /*2100*/  FADD.FTZ R73, R36, R27 ;  /* 0x0000001b24497221 */ /* 0x000fe20000010000 */
[----:B------:R-:W-:Y:S01]  /*2110*/  FMUL.FTZ R36, R30, R47 ;  /* 0x0000002f1e247220 */ /* 0x000fe20000410000 */
[----:B------:R-:W-:Y:S01]  /*2120*/  FADD.FTZ R27, R63, R32 ;  /* 0x000000203f1b7221 */ /* 0x000fe20000010000 */
[----:B------:R-:W-:Y:S01]  /*2130*/  FFMA.FTZ R32, R59, R32, R34 ;  /* 0x000000203b207223 */ /* 0x000fe20000010022 */
[----:B------:R-:W-:Y:S01]  /*2140*/  FMUL.FTZ R63, R37, R58 ;  /* 0x0000003a253f7220 */ /* 0x000fe20000410000 */
        /* <DEDUP_REMOVED lines=23> */
.L_x_1654:
[----:B------:R-:W-:Y:S01]  /*22c0*/  FMUL.FTZ R31, R73, R50 ;  /* 0x00000032491f7220 */ /* 0x000fe20000410000 */
[-C--:B------:R-:W-:Y:S01]  /*22d0*/  FMUL.FTZ R62, R39, R58.reuse ;  /* 0x0000003a273e7220 */ /* 0x080fe20000410000 */
[----:B------:R-:W-:Y:S01]  /*22e0*/  FMUL.FTZ R61, R61, R58 ;  /* 0x0000003a3d3d7220 */ /* 0x000fe20000410000 */
[----:B------:R-:W-:Y:S01]  /*22f0*/  MOV R37, R22 ;  /* 0x0000001600257202 */ /* 0x000fe20000000f00 */
[----:B------:R-:W-:Y:S01]  /*2300*/  FFMA.FTZ R38, R64, R31, R29 ;  /* 0x0000001f40267223 */ /* 0x000fe2000001001d */
[----:B------:R-:W-:Y:S01]  /*2310*/  FADD.FTZ R34, R34, R31 ;  /* 0x0000001f22227221 */ /* 0x000fe20000010000 */
[----:B------:R-:W-:-:S04]  /*2320*/  FMUL.FTZ R31, R36, R47 ;  /* 0x0000002f241f7220 */ /* 0x000fc80000410000 */
[----:B------:R-:W-:Y:S01]  /*2330*/  FFMA.FTZ R29, R63, R31, R38 ;  /* 0x0000001f3f1d7223 */ /* 0x000fe20000010026 */
[----:B------:R-:W-:Y:S01]  /*2340*/  FADD.FTZ R31, R31, R34 ;  /* 0x000000221f1f7221 */ /* 0x000fe20000010000 */
[----:B------:R-:W-:Y:S01]  /*2350*/  MOV R34, R23 ;  /* 0x0000001700227202 */ /* 0x000fe20000000f00 */
        /* <DEDUP_REMOVED lines=11> */
[----:B------:R-:W-:-:S04]  /*2410*/  FMUL.FTZ R39, R34, -1.4426950216293334961 ;  /* 0xbfb8aa3b22277820 */ /* 0x000fc80000410000 */
[----:B------:R-:W0:Y:S02]  /*2420*/  MUFU.EX2 R40, R39 ;  /* 0x0000002700287308 */ /* 0x000e240000000800 */
[----:B0-----:R-:W-:-:S06]  /*2430*/  FADD.FTZ R40, R40, 1 ;  /* 0x3f80000028287421 */ /* 0x001fcc0000010000 */
[----:B------:R-:W0:Y:S02]  /*2440*/  MUFU.RCP R40, R40 ;  /* 0x0000002800287308 */ /* 0x000e240000001000 */
[----:B0-----:R-:W-:-:S04]  /*2450*/  FADD.FTZ R38, -R40, 1 ;  /* 0x3f80000028267421 */ /* 0x001fc80000010100 */
[----:B------:R-:W-:Y:S01]  /*2460*/  FFMA.FTZ R38, R34, R38, 1 ;  /* 0x3f80000022267423 */ /* 0x000fe20000010026 */
[----:B------:R-:W-:-:S04]  /*2470*/  FMUL.FTZ R34, R23, R40 ;  /* 0x0000002817227220 */ /* 0x000fc80000410000 */
[----:B------:R-:W-:-:S07]  /*2480*/  FMUL.FTZ R34, R34, R38 ;  /* 0x0000002622227220 */ /* 0x000fce0000410000 */
.L_x_1655:
[----:B------:R-:W-:Y:S01]  /*2490*/  FMUL.FTZ R38, R37, R50 ;  /* 0x0000003225267220 */ /* 0x000fe20000410000 */
[----:B------:R-:W-:Y:S01]  /*24a0*/  ISETP.GT.AND P0, PT, R44, 0x1e, PT ;  /* 0x0000001e2c00780c */ /* 0x000fe20003f04270 */
[----:B------:R-:W0:Y:S01]  /*24b0*/  S2UR UR11, SR_CgaCtaId ;  /* 0x00000000000b79c3 */ /* 0x000e220000008800 */
[----:B------:R-:W-:Y:S01]  /*24c0*/  FADD.FTZ R28, R28, R25 ;  /* 0x000000191c1c7221 */ /* 0x000fe20000010000 */
[----:B------:R-:W-:Y:S01]  /*24d0*/  FFMA.FTZ R40, R62, R38, R29 ;  /* 0x000000263e287223 */ /* 0x000fe2000001001d */
[----:B------:R-:W-:Y:S01]  /*24e0*/  FMUL.FTZ R29, R34, R47 ;  /* 0x0000002f221d7220 */ /* 0x000fe20000410000 */
        /* <DEDUP_REMOVED lines=8> */
[----:B------:R-:W1:Y:S01]  /*2570*/  SHFL.DOWN PT, R31, R40, 0x1, 0x1f ;  /* 0x08201f00281f7f89 */ /* 0x000e6200000e0000 */
[----:B------:R-:W-:Y:S01]  /*2580*/  FADD.FTZ R27, R27, R26 ;  /* 0x0000001a1b1b7221 */ /* 0x000fe20000010000 */
[----:B------:R-:W-:Y:S01]  /*2590*/  FFMA.FTZ R32, R67, R26, R32 ;  /* 0x0000001a43207223 */ /* 0x000fe20000010020 */
[----:B------:R-:W-:Y:S01]  /*25a0*/  UMOV UR6, 0x400 ;  /* 0x0000040000067882 */ /* 0x000fe20000000000 */
[----:B------:R-:W2:Y:S01]  /*25b0*/  SHFL.DOWN PT, R38, R29, 0x1, 0x1f ;  /* 0x08201f001d267f89 */ /* 0x000ea200000e0000 */
[----:B------:R-:W-:Y:S01]  /*25c0*/  UIADD3 UR5, UR6, 0x80, URZ ;  /* 0x0000008006057890 */ /* 0x000fe2000fffe03f */
[----:B------:R-:W-:Y:S01]  /*25d0*/  FADD.FTZ R28, R28, R33 ;  /* 0x000000211c1c7221 */ /* 0x000fe20000010000 */
[----:B------:R-:W-:Y:S01]  /*25e0*/  FFMA.FTZ R35, R66, R33, R35 ;  /* 0x0000002142237223 */ /* 0x000fe20000010023 */
[----:B------:R-:W-:Y:S01]  /*25f0*/  FADD.FTZ R27, R27, R30 ;  /* 0x0000001e1b1b7221 */ /* 0x000fe20000010000 */
[----:B------:R-:W-:Y:S01]  /*2600*/  FFMA.FTZ R32, R65, R30, R32 ;  /* 0x0000001e41207223 */ /* 0x000fe20000010020 */
[----:B------:R-:W-:Y:S01]  /*2610*/  FADD.FTZ R28, R28, R73 ;  /* 0x000000491c1c7221 */ /* 0x000fe20000010000 */
[----:B------:R-:W-:Y:S01]  /*2620*/  FFMA.FTZ R35, R64, R73, R35 ;  /* 0x0000004940237223 */ /* 0x000fe20000010023 */
[----:B0-----:R-:W-:Y:S01]  /*2630*/  ULEA UR5, UR11, UR5, 0x18 ;  /* 0x000000050b057291 */ /* 0x001fe2000f8ec03f */
[----:B------:R-:W-:Y:S01]  /*2640*/  FFMA.FTZ R32, R63, R36, R32 ;  /* 0x000000243f207223 */ /* 0x000fe20000010020 */
[----:B------:R-:W-:Y:S01]  /*2650*/  FADD.FTZ R27, R27, R36 ;  /* 0x000000241b1b7221 */ /* 0x000fe20000010000 */
[----:B------:R-:W-:Y:S01]  /*2660*/  FFMA.FTZ R24, R62, R37, R35 ;  /* 0x000000253e187223 */ /* 0x000fe20000010023 */
[----:B------:R-:W-:Y:S01]  /*2670*/  FADD.FTZ R26, R28, R37 ;  /* 0x000000251c1a7221 */ /* 0x000fe20000010000 */
[----:B------:R-:W-:Y:S01]  /*2680*/  FFMA.FTZ R25, R61, R34, R32 ;  /* 0x000000223d197223 */ /* 0x000fe20000010020 */
        /* <DEDUP_REMOVED lines=26> */
[----:B------:R-:W-:-:S04]  /*2830*/  ISETP.NE.AND P0, PT, R44, RZ, PT ;  /* 0x000000ff2c00720c */ /* 0x000fc80003f05270 */
[----:B------:R-:W-:-:S09]  /*2840*/  MOV R41, R29 ;  /* 0x0000001d00297202 */ /* 0x000fd20000000f00 */
        /* <DEDUP_REMOVED lines=33> */
.L_x_1657:
[----:B------:R-:W-:Y:S05]  /*2a60*/  BSYNC B0 ;  /* 0x0000000000007941 */ /* 0x000fea0003800000 */
.L_x_1656:
        /* <DEDUP_REMOVED lines=161> */
.L_x_1659:
[----:B------:R-:W-:Y:S05]  /*3480*/  BSYNC B0 ;  /* 0x0000000000007941 */ /* 0x000fea0003800000 */
.L_x_1658:
        /* <DEDUP_REMOVED lines=17> */
.L_x_1661:
[----:B------:R-:W-:Y:S05]  /*35a0*/  BSYNC B0 ;  /* 0x0000000000007941 */ /* 0x000fea0003800000 */
.L_x_1660:
        /* <DEDUP_REMOVED lines=35> */
.L_x_1664:
[----:B0-----:R-:W2:Y:S04]  /*37e0*/  LDG.E.STRONG.GPU R26, desc[UR8][R24.64] ;  /* 0x00000008181a7981 */ /* 0x001ea8000c1ef900 */
[----:B--2---:R-:W-:Y:S01]  /*37f0*/  CCTL.IVALL ;  /* 0x00000000ff00798f */ /* 0x004fe20002000000 */
[----:B------:R-:W-:Y:S05]  /*3800*/  YIELD ;  /* 0x0000000000007946 */ /* 0x000fea0003800000 */
[----:B------:R-:W-:-:S13]  /*3810*/  ISETP.NE.AND P6, PT, R26, R33, PT ;  /* 0x000000211a00720c */ /* 0x000fda0003fc5270 */
[----:B------:R-:W-:Y:S05]  /*3820*/  @P6 BRA `(.L_x_1664) ;  /* 0xfffffffc00ec6947 */ /* 0x000fea000383ffff */
.L_x_1663:
        /* <DEDUP_REMOVED lines=23> */
.L_x_1668:
        /* <DEDUP_REMOVED lines=115> */
.L_x_1667:
        /* <DEDUP_REMOVED lines=63> */
.L_x_1669:
[----:B------:R-:W-:-:S04]  /*44c0*/  LOP3.LUT P6, RZ, R57, 0x1, RZ, 0xc0, !PT ;  /* 0x0000000139ff7812 */ /* 0x000fc800078cc0ff */
[----:B------:R-:W-:-:S13]  /*44d0*/  ISETP.NE.OR P6, PT, R26, RZ, P6 ;  /* 0x000000ff1a00720c */ /* 0x000fda00037c5670 */
[----:B------:R-:W-:Y:S05]  /*44e0*/  @!P6 BRA `(.L_x_1665) ;  /* 0x00000000007ce947 */ /* 0x000fea0003800000 */
.L_x_1666:
        /* <DEDUP_REMOVED lines=31> */
.L_x_1665:
        /* <DEDUP_REMOVED lines=10> */
.L_x_1671:
[----:B------:R-:W-:Y:S05]  /*4780*/  BSYNC B0 ;  /* 0x0000000000007941 */ /* 0x000fea0003800000 */
.L_x_1670:
        /* <DEDUP_REMOVED lines=17> */
.L_x_1662:
        /* <DEDUP_REMOVED lines=36> */
.L_x_1672:
[----:B------:R-:W-:Y:S01]  /*4ae0*/  LOP3.LUT P0, RZ, R57, 0x2, RZ, 0xc0, !PT ;  /* 0x0000000239ff7812 */ /* 0x000fe2000780c0ff */
[----:B------:R-:W-:-:S12]  /*4af0*/  BSSY B0, `(.L_x_1673) ;  /* 0x0000014000007945 */ /* 0x000fd80003800000 */
[----:B------:R-:W-:Y:S05]  /*4b00*/  @!P0 BRA `(.L_x_1674) ;  /* 0x0000000000488947 */ /* 0x000fea0003800000 */
[----:B------:R-:W-:Y:S01]  /*4b10*/  SHF.R.S32.HI R25, RZ, 0x1f, R54 ;  /* 0x0000001fff197819 */ /* 0x000fe20000011436 */
[----:B------:R-:W-:Y:S01]  /*4b20*/  ULDC.64 UR12, c[0x0][0x288] ;  /* 0x0000a200000c7ab9 */ /* 0x000fe20000000a00 */
[----:B------:R-:W-:Y:S01]  /*4b30*/  MOV R26, R74 ;  /* 0x0000004a001a7202 */ /* 0x000fe20000000f00 */
[----:B------:R-:W-:Y:S01]  /*4b40*/  FFMA.FTZ R2, R2, R30, R31 ;  /* 0x0000001e02027223 */ /* 0x000fe2000001001f */
[----:B------:R-:W-:Y:S01]  /*4b50*/  MOV R27, R77 ;  /* 0x0000004d001b7202 */ /* 0x000fe20000000f00 */
[----:B------:R-:W-:Y:S02]  /*4b60*/  IMAD R25, R25, UR12, RZ ;  /* 0x0000000c19197c24 */ /* 0x000fe4000f8e02ff */
[----:B------:R-:W-:Y:S01]  /*4b70*/  FFMA.FTZ R11, R47, R11, -R2 ;  /* 0x0000000b2f0b7223 */ /* 0x000fe20000010802 */
[----:B------:R-:W-:-:S04]  /*4b80*/  IMAD.WIDE.U32 R26, R54, UR12, R26 ;  /* 0x0000000c361a7c25 */ /* 0x000fc8000f8e001a */
[----:B------:R-:W-:Y:S01]  /*4b90*/  FMUL.FTZ R11, R11, R58 ;  /* 0x0000003a0b0b7220 */ /* 0x000fe20000410000 */
[----:B------:R-:W-:Y:S01]  /*4ba0*/  IMAD R25, R54, UR13, R25 ;  /* 0x0000000d36197c24 */ /* 0x000fe2000f8e0219 */
[----:B------:R-:W-:Y:S02]  /*4bb0*/  ULDC.64 UR12, c[0x0][0x210] ;  /* 0x00008400000c7ab9 */ /* 0x000fe40000000a00 */
[----:B------:R-:W-:Y:S02]  /*4bc0*/  LEA R24, P0, R26, UR12, 0x2 ;  /* 0x0000000c1a187c11 */ /* 0x000fe4000f8010ff */
[----:B------:R-:W-:Y:S01]  /*4bd0*/  IADD3 R25, R27, R25, RZ ;  /* 0x000000191b197210 */ /* 0x000fe20007ffe0ff */
[----:B------:R-:W-:-:S03]  /*4be0*/  FFMA.FTZ R27, R0, R30, R31 ;  /* 0x0000001e001b7223 */ /* 0x000fc6000001001f */
[----:B------:R-:W-:Y:S01]  /*4bf0*/  LEA.HI.X R25, R26, UR13, R25, 0x2, P0 ;  /* 0x0000000d1a197c11 */ /* 0x000fe200080f1419 */
[----:B------:R-:W-:-:S04]  /*4c00*/  FFMA.FTZ R27, R50, R10, -R27 ;  /* 0x0000000a321b7223 */ /* 0x000fc8000001081b */
[----:B------:R-:W-:-:S05]  /*4c10*/  FMUL.FTZ R10, R27, R58 ;  /* 0x0000003a1b0a7220 */ /* 0x000fca0000410000 */
[----:B------:R0:W-:Y:S02]  /*4c20*/  STG.E.64 desc[UR8][R24.64], R10 ;  /* 0x0000000a18007986 */ /* 0x0001e4000c101b08 */
.L_x_1674:
[----:B------:R-:W-:Y:S05]  /*4c30*/  BSYNC B0 ;  /* 0x0000000000007941 */ /* 0x000fea0003800000 */
.L_x_1673:
[----:B------:R-:W-:-:S13]  /*4c40*/  ISETP.NE.AND P6, PT, RZ, UR10, PT ;  /* 0x0000000aff007c0c */ /* 0x000fda000bfc5270 */
        /* <DEDUP_REMOVED lines=19> */
.L_x_1675:
        /* <DEDUP_REMOVED lines=11> */
[----:B------:R-:W-:-:S04]  /*4e30*/  IMAD.WIDE.U32 R10, R25, UR12, R10 ;  /* 0x0000000c190a7c25 */ /* 0x000fc8000f8e000a */
[----:B------:R-:W-:Y:S01]  /*4e40*/  IMAD R25, R25, UR13, R0 ;  /* 0x0000000d19197c24 */ /* 0x000fe2000f8e0200 */
[----:B------:R-:W-:Y:S02]  /*4e50*/  ULDC.64 UR12, c[0x0][0x210] ;  /* 0x00008400000c7ab9 */ /* 0x000fe40000000a00 */
[----:B------:R-:W-:Y:S02]  /*4e60*/  LEA R24, P0, R10, UR12, 0x2 ;  /* 0x0000000c0a187c11 */ /* 0x000fe4000f8010ff */
[----:B------:R-:W-:Y:S01]  /*4e70*/  IADD3 R25, R11, R25, RZ ;  /* 0x000000190b197210 */ /* 0x000fe20007ffe0ff */
[----:B------:R-:W-:-:S03]  /*4e80*/  FFMA.FTZ R11, R47, R13, -R6 ;  /* 0x0000000d2f0b7223 */ /* 0x000fc60000010806 */
[----:B------:R-:W-:Y:S01]  /*4e90*/  LEA.HI.X R25, R10, UR13, R25, 0x2, P0 ;  /* 0x0000000d0a197c11 */ /* 0x000fe200080f1419 */
[-C--:B------:R-:W-:Y:S01]  /*4ea0*/  FMUL.FTZ R10, R5, R58.reuse ;  /* 0x0000003a050a7220 */ /* 0x080fe20000410000 */
[----:B------:R-:W-:-:S05]  /*4eb0*/  FMUL.FTZ R11, R11, R58 ;  /* 0x0000003a0b0b7220 */ /* 0x000fca0000410000 */
[----:B------:R1:W-:Y:S02]  /*4ec0*/  STG.E.64 desc[UR8][R24.64], R10 ;  /* 0x0000000a18007986 */ /* 0x0003e4000c101b08 */
.L_x_1677:
[----:B------:R-:W-:Y:S05]  /*4ed0*/  BSYNC B0 ;  /* 0x0000000000007941 */ /* 0x000fea0003800000 */
.L_x_1676:
[----:B------:R-:W-:Y:S05]  /*4ee0*/  @!P6 BRA `(.L_x_1678) ;  /* 0x000000000048e947 */ /* 0x000fea0003800000 */
[----:B------:R-:W-:Y:S01]  /*4ef0*/  FFMA.FTZ R2, R59, R47, R48 ;  /* 0x0000002f3b027223 */ /* 0x000fe20000010030 */
[----:B------:R-:W-:-:S03]  /*4f00*/  FFMA.FTZ R0, R60, R50, R49 ;  /* 0x000000323c007223 */ /* 0x000fc60000010031 */
[----:B01----:R-:W-:Y:S01]  /*4f10*/  FMUL.FTZ R10, R2, -1.4426950216293334961 ;  /* 0xbfb8aa3b020a7820 */ /* 0x003fe20000410000 */
        /* <DEDUP_REMOVED lines=15> */
.L_x_1678:
[----:B------:R-:W-:Y:S04]  /*5010*/  BSSY B0, `(.L_x_1679) ;  /* 0x0000015000007945 */ /* 0x000fe80003800000 */
[----:B------:R-:W-:Y:S05]  /*5020*/  @!P4 BRA `(.L_x_1680) ;  /* 0x00000000004cc947 */ /* 0x000fea0003800000 */
[----:B------:R-:W-:Y:S01]  /*5030*/  IADD3 R5, R54, 0x40, RZ ;  /* 0x0000004036057810 */ /* 0x000fe20007ffe0ff */
[----:B------:R-:W-:Y:S01]  /*5040*/  ULDC.64 UR12, c[0x0][0x288] ;  /* 0x0000a200000c7ab9 */ /* 0x000fe20000000a00 */
[----:B01----:R-:W-:Y:S02]  /*5050*/  MOV R10, R74 ;  /* 0x0000004a000a7202 */ /* 0x003fe40000000f00 */
[----:B------:R-:W-:Y:S02]  /*5060*/  SHF.R.S32.HI R0, RZ, 0x1f, R5 ;  /* 0x0000001fff007819 */ /* 0x000fe40000011405 */
[----:B------:R-:W-:-:S03]  /*5070*/  MOV R11, R77 ;  /* 0x0000004d000b7202 */ /* 0x000fc60000000f00 */
[----:B------:R-:W-:Y:S02]  /*5080*/  IMAD R0, R0, UR12, RZ ;  /* 0x0000000c00007c24 */ /* 0x000fe4000f8e02ff */
        /* <DEDUP_REMOVED lines=8> */
[----:B------:R-:W-:Y:S01]  /*5110*/  FFMA.FTZ R5, R60, R30, R31 ;  /* 0x0000001e3c057223 */ /* 0x000fe2000001001f */
[----:B------:R-:W-:-:S03]  /*5120*/  FMUL.FTZ R11, R11, R58 ;  /* 0x0000003a0b0b7220 */ /* 0x000fc60000410000 */
[----:B------:R-:W-:-:S04]  /*5130*/  FFMA.FTZ R5, R50, R14, -R5 ;  /* 0x0000000e32057223 */ /* 0x000fc80000010805 */
[----:B------:R-:W-:-:S05]  /*5140*/  FMUL.FTZ R10, R5, R58 ;  /* 0x0000003a050a7220 */ /* 0x000fca0000410000 */
[----:B------:R2:W-:Y:S02]  /*5150*/  STG.E.64 desc[UR8][R12.64], R10 ;  /* 0x0000000a0c007986 */ /* 0x0005e4000c101b08 */
.L_x_1680:
[----:B------:R-:W-:Y:S05]  /*5160*/  BSYNC B0 ;  /* 0x0000000000007941 */ /* 0x000fea0003800000 */
.L_x_1679:
[----:B------:R-:W-:Y:S05]  /*5170*/  @!P6 BRA `(.L_x_1681) ;  /* 0x000000000048e947 */ /* 0x000fea0003800000 */
[----:B------:R-:W-:Y:S01]  /*5180*/  FFMA.FTZ R2, R69, R47, R48 ;  /* 0x0000002f45027223 */ /* 0x000fe20000010030 */
[----:B------:R-:W-:-:S03]  /*5190*/  FFMA.FTZ R0, R70, R50, R49 ;  /* 0x0000003246007223 */ /* 0x000fc60000010031 */
[----:B012---:R-:W-:Y:S01]  /*51a0*/  FMUL.FTZ R10, R2, -1.4426950216293334961 ;  /* 0xbfb8aa3b020a7820 */ /* 0x007fe20000410000 */
        /* <DEDUP_REMOVED lines=15> */
.L_x_1681:
[----:B------:R-:W-:Y:S04]  /*52a0*/  BSSY B0, `(.L_x_1682) ;  /* 0x0000015000007945 */ /* 0x000fe80003800000 */
[----:B------:R-:W-:Y:S05]  /*52b0*/  @!P3 BRA `(.L_x_1683) ;  /* 0x00000000004cb947 */ /* 0x000fea0003800000 */
[----:B------:R-:W-:Y:S01]  /*52c0*/  IADD3 R5, R54, 0x60, RZ ;  /* 0x0000006036057810 */ /* 0x000fe20007ffe0ff */
[----:B------:R-:W-:Y:S01]  /*52d0*/  ULDC.64 UR12, c[0x0][0x288] ;  /* 0x0000a200000c7ab9 */ /* 0x000fe20000000a00 */
[----:B012---:R-:W-:Y:S02]  /*52e0*/  MOV R10, R74 ;  /* 0x0000004a000a7202 */ /* 0x007fe40000000f00 */
        /* <DEDUP_REMOVED lines=16> */
.L_x_1683:
[----:B------:R-:W-:Y:S05]  /*53f0*/  BSYNC B0 ;  /* 0x0000000000007941 */ /* 0x000fea0003800000 */
.L_x_1682:
[----:B------:R-:W-:Y:S05]  /*5400*/  @!P6 BRA `(.L_x_1684) ;  /* 0x000000000048e947 */ /* 0x000fea0003800000 */
[----:B------:R-:W-:Y:S01]  /*5410*/  FFMA.FTZ R2, R67, R47, R48 ;  /* 0x0000002f43027223 */ /* 0x000fe20000010030 */
[----:B------:R-:W-:-:S03]  /*5420*/  FFMA.FTZ R0, R68, R50, R49 ;  /* 0x0000003244007223 */ /* 0x000fc60000010031 */
[----:B0123--:R-:W-:Y:S01]  /*5430*/  FMUL.FTZ R10, R2, -1.4426950216293334961 ;  /* 0xbfb8aa3b020a7820 */ /* 0x00ffe20000410000 */
        /* <DEDUP_REMOVED lines=15> */
.L_x_1684:
[----:B------:R-:W-:Y:S04]  /*5530*/  BSSY B0, `(.L_x_1685) ;  /* 0x0000015000007945 */ /* 0x000fe80003800000 */
[----:B------:R-:W-:Y:S05]  /*5540*/  @!P2 BRA `(.L_x_1686) ;  /* 0x00000000004ca947 */ /* 0x000fea0003800000 */
[----:B------:R-:W-:Y:S01]  /*5550*/  IADD3 R5, R54, 0x80, RZ ;  /* 0x0000008036057810 */ /* 0x000fe20007ffe0ff */
[----:B------:R-:W-:Y:S01]  /*5560*/  ULDC.64 UR12, c[0x0][0x288] ;  /* 0x0000a200000c7ab9 */ /* 0x000fe20000000a00 */
[----:B0123--:R-:W-:Y:S02]  /*5570*/  MOV R10, R74 ;  /* 0x0000004a000a7202 */ /* 0x00ffe40000000f00 */
        /* <DEDUP_REMOVED lines=16> */
.L_x_1686:
[----:B------:R-:W-:Y:S05]  /*5680*/  BSYNC B0 ;  /* 0x0000000000007941 */ /* 0x000fea0003800000 */
.L_x_1685:
[----:B------:R-:W-:Y:S05]  /*5690*/  @!P6 BRA `(.L_x_1687) ;  /* 0x000000000048e947 */ /* 0x000fea0003800000 */
        /* <DEDUP_REMOVED lines=18> */
.L_x_1687:
[----:B------:R-:W-:Y:S04]  /*57c0*/  BSSY B0, `(.L_x_1688) ;  /* 0x0000015000007945 */ /* 0x000fe80003800000 */
[----:B------:R-:W-:Y:S05]  /*57d0*/  @!P1 BRA `(.L_x_1689) ;  /* 0x00000000004c9947 */ /* 0x000fea0003800000 */
[----:B------:R-:W-:Y:S01]  /*57e0*/  IADD3 R5, R54, 0xa0, RZ ;  /* 0x000000a036057810 */ /* 0x000fe20007ffe0ff */
[----:B------:R-:W-:Y:S01]  /*57f0*/  ULDC.64 UR12, c[0x0][0x288] ;  /* 0x0000a200000c7ab9 */ /* 0x000fe20000000a00 */
[----:B--234-:R-:W-:Y:S02]  /*5800*/  MOV R12, R74 ;  /* 0x0000004a000c7202 */ /* 0x01cfe40000000f00 */
[----:B------:R-:W-:Y:S02]  /*5810*/  SHF.R.S32.HI R0, RZ, 0x1f, R5 ;  /* 0x0000001fff007819 */ /* 0x000fe40000011405 */
[----:B------:R-:W-:-:S03]  /*5820*/  MOV R13, R77 ;  /* 0x0000004d000d7202 */ /* 0x000fc60000000f00 */
[----:B------:R-:W-:Y:S02]  /*5830*/  IMAD R0, R0, UR12, RZ ;  /* 0x0000000c00007c24 */ /* 0x000fe4000f8e02ff */
[----:B------:R-:W-:-:S04]  /*5840*/  IMAD.WIDE.U32 R12, R5, UR12, R12 ;  /* 0x0000000c050c7c25 */ /* 0x000fc8000f8e000c */
[----:B------:R-:W-:Y:S01]  /*5850*/  IMAD R5, R5, UR13, R0 ;  /* 0x0000000d05057c24 */ /* 0x000fe2000f8e0200 */
[----:B------:R-:W-:Y:S01]  /*5860*/  ULDC.64 UR12, c[0x0][0x210] ;  /* 0x00008400000c7ab9 */ /* 0x000fe20000000a00 */
[----:B------:R-:W-:Y:S01]  /*5870*/  FFMA.FTZ R0, R65, R30, R31 ;  /* 0x0000001e41007223 */ /* 0x000fe2000001001f */
[----:B01----:R-:W-:Y:S02]  /*5880*/  LEA R10, P0, R12, UR12, 0x2 ;  /* 0x0000000c0c0a7c11 */ /* 0x003fe4000f8010ff */
        /* <DEDUP_REMOVED lines=8> */
.L_x_1689:
[----:B------:R-:W-:Y:S05]  /*5910*/  BSYNC B0 ;  /* 0x0000000000007941 */ /* 0x000fea0003800000 */
.L_x_1688:
        /* <DEDUP_REMOVED lines=19> */
.L_x_1690:
        /* <DEDUP_REMOVED lines=8> */
[----:B01234-:R-:W-:Y:S02]  /*5ad0*/  MOV R10, R74 ;  /* 0x0000004a000a7202 */ /* 0x01ffe40000000f00 */
        /* <DEDUP_REMOVED lines=16> */
.L_x_1692:
[----:B------:R-:W-:Y:S05]  /*5be0*/  BSYNC B0 ;  /* 0x0000000000007941 */ /* 0x000fea0003800000 */
.L_x_1691:
        /* <DEDUP_REMOVED lines=8> */
[----:B------:R-:W0:Y:S08]  /*5c70*/  MUFU.EX2 R6, R6 ;  /* 0x0000000600067308 */ /* 0x000e300000000800 */
[----:B------:R-:W5:Y:S01]  /*5c80*/  MUFU.EX2 R0, R0 ;  /* 0x0000000000007308 */ /* 0x000f620000000800 */
[----:B0-----:R-:W-:-:S07]  /*5c90*/  FADD.FTZ R8, R6, 1 ;  /* 0x3f80000006087421 */ /* 0x001fce0000010000 */
[----:B------:R-:W0:Y:S01]  /*5ca0*/  MUFU.RCP R8, R8 ;  /* 0x0000000800087308 */ /* 0x000e220000001000 */
[----:B-----5:R-:W-:-:S07]  /*5cb0*/  FADD.FTZ R2, R0, 1 ;  /* 0x3f80000000027421 */ /* 0x020fce0000010000 */
[----:B------:R-:W1:Y:S01]  /*5cc0*/  MUFU.RCP R5, R2 ;  /* 0x0000000200057308 */ /* 0x000e620000001000 */
[----:B0-----:R-:W-:Y:S01]  /*5cd0*/  FADD.FTZ R9, -R8, 1 ;  /* 0x3f80000008097421 */ /* 0x001fe20000010100 */
[----:B------:R-:W-:-:S03]  /*5ce0*/  FMUL.FTZ R23, R23, R8 ;  /* 0x0000000817177220 */ /* 0x000fc60000410000 */
[----:B------:R-:W-:Y:S01]  /*5cf0*/  FFMA.FTZ R48, R48, R9, 1 ;  /* 0x3f80000030307423 */ /* 0x000fe20000010009 */
[----:B-1234-:R-:W-:Y:S01]  /*5d00*/  FADD.FTZ R10, -R5, 1 ;  /* 0x3f800000050a7421 */ /* 0x01efe20000010100 */
[----:B------:R-:W-:Y:S02]  /*5d10*/  FMUL.FTZ R22, R22, R5 ;  /* 0x0000000516167220 */ /* 0x000fe40000410000 */
[----:B------:R-:W-:Y:S01]  /*5d20*/  FMUL.FTZ R23, R23, R48 ;  /* 0x0000003017177220 */ /* 0x000fe20000410000 */
[----:B------:R-:W-:-:S04]  /*5d30*/  FFMA.FTZ R49, R49, R10, 1 ;  /* 0x3f80000031317423 */ /* 0x000fc8000001000a */
[----:B------:R-:W-:-:S07]  /*5d40*/  FMUL.FTZ R22, R22, R49 ;  /* 0x0000003116167220 */ /* 0x000fce0000410000 */
.L_x_1693:
        /* <DEDUP_REMOVED lines=10> */
[----:B0-----:R-:W-:Y:S01]  /*5df0*/  IMAD R9, R53, UR13, R0 ;  /* 0x0000000d35097c24 */ /* 0x001fe2000f8e0200 */
[----:B------:R-:W-:Y:S01]  /*5e00*/  ULDC.64 UR12, c[0x0][0x210] ;  /* 0x00008400000c7ab9 */ /* 0x000fe20000000a00 */
[-C--:B------:R-:W-:Y:S01]  /*5e10*/  FMUL.FTZ R22, R5, R58.reuse ;  /* 0x0000003a05167220 */ /* 0x080fe20000410000 */
[----:B------:R-:W-:Y:S01]  /*5e20*/  LEA R8, P0, R74, UR12, 0x2 ;  /* 0x0000000c4a087c11 */ /* 0x000fe2000f8010ff */
[----:B------:R-:W-:Y:S01]  /*5e30*/  FMUL.FTZ R23, R23, R58 ;  /* 0x0000003a17177220 */ /* 0x000fe20000410000 */
[----:B------:R-:W-:-:S04]  /*5e40*/  IADD3 R9, R75, R9, RZ ;  /* 0x000000094b097210 */ /* 0x000fc80007ffe0ff */
[----:B------:R-:W-:-:S05]  /*5e50*/  LEA.HI.X R9, R74, UR13, R9, 0x2, P0 ;  /* 0x0000000d4a097c11 */ /* 0x000fca00080f1409 */
[----:B------:R0:W-:Y:S02]  /*5e60*/  STG.E.64 desc[UR8][R8.64], R22 ;  /* 0x0000001608007986 */ /* 0x0001e4000c101b08 */
.L_x_1695:
[----:B------:R-:W-:Y:S05]  /*5e70*/  BSYNC B0 ;  /* 0x0000000000007941 */ /* 0x000fea0003800000 */
.L_x_1694:
[----:B------:R-:W-:Y:S02]  /*5e80*/  IADD3 R51, R45, R51, RZ ;  /* 0x000000332d337210 */ /* 0x000fe40007ffe0ff */
[----:B------:R-:W-:Y:S02]  /*5e90*/  IADD3 R52, R52, 0x1, RZ ;  /* 0x0000000134347810 */ /* 0x000fe40007ffe0ff */
[----:B------:R-:W-:-:S13]  /*5ea0*/  ISETP.GE.AND P0, PT, R51, UR4, PT ;  /* 0x0000000433007c0c */ /* 0x000fda000bf06270 */
[----:B------:R-:W-:Y:S05]  /*5eb0*/  @!P0 BRA `(.L_x_1696) ;  /* 0xffffffa4006c8947 */ /* 0x000fea000383ffff */
.L_x_1645:
[----:B------:R-:W5:Y:S01]  /*5ec0*/  LDC R4, c[0x0][0xc] ;  /* 0x00000300ff047b82 */ /* 0x000f620000000800 */
[----:B------:R-:W-:Y:S01]  /*5ed0*/  ISETP.NE.AND P2, PT, R55, RZ, PT ;  /* 0x000000ff3700720c */ /* 0x000fe20003f45270 */
[----:B------:R-:W-:Y:S06]  /*5ee0*/  BSSY B0, `(.L_x_1697) ;  /* 0x0000015000007945 */ /* 0x000fec0003800000 */
[----:B------:R-:W0:Y:S08]  /*5ef0*/  LDC R7, c[0x0][0x10] ;  /* 0x00000400ff077b82 */ /* 0x000e300000000800 */
        /* <DEDUP_REMOVED lines=19> */
.L_x_1698:
[----:B------:R-:W-:Y:S05]  /*6030*/  BSYNC B0 ;  /* 0x0000000000007941 */ /* 0x000fea0003800000 */
.L_x_1697:
[----:B------:R-:W-:Y:S05]  /*6040*/  @P0 EXIT ;  /* 0x000000000000094d */ /* 0x000fea0003800000 */
[----:B------:R-:W-:Y:S05]  /*6050*/  @P2 BRA `(.L_x_1699) ;  /* 0x0000000000202947 */ /* 0x000fea0003800000 */
[----:B------:R-:W-:-:S05]  /*6060*/  IMAD R0, R4, R7, RZ ;  /* 0x0000000704007224 */ /* 0x000fca00078e02ff */
[----:B------:R-:W-:-:S13]  /*6070*/  ISETP.NE.AND P0, PT, R0, -0x1, PT ;  /* 0xffffffff0000780c */ /* 0x000fda0003f05270 */
[----:B------:R-:W-:Y:S05]  /*6080*/  @!P0 BRA `(.L_x_1699) ;  /* 0x0000000000148947 */ /* 0x000fea0003800000 */
.L_x_1700:
[----:B0-----:R-:W5:Y:S04]  /*6090*/  LDG.E.STRONG.GPU R5, desc[UR8][R2.64] ;  /* 0x0000000802057981 */ /* 0x001f68000c1ef900 */
[----:B-----5:R-:W-:Y:S01]  /*60a0*/  CCTL.IVALL ;  /* 0x00000000ff00798f */ /* 0x020fe20002000000 */
[----:B------:R-:W-:Y:S05]  /*60b0*/  YIELD ;  /* 0x0000000000007946 */ /* 0x000fea0003800000 */
[----:B------:R-:W-:-:S13]  /*60c0*/  ISETP.NE.AND P0, PT, R5, R0, PT ;  /* 0x000000000500720c */ /* 0x000fda0003f05270 */
[----:B------:R-:W-:Y:S05]  /*60d0*/  @P0 BRA `(.L_x_1700) ;  /* 0xfffffffc00ec0947 */ /* 0x000fea000383ffff */
.L_x_1699:
[----:B------:R-:W-:Y:S05]  /*60e0*/  WARPSYNC.ALL ;  /* 0x0000000000007948 */ /* 0x000fea0003800000 */
[----:B------:R-:W1:Y:S08]  /*60f0*/  LDC.64 R22, c[0x0][0x288] ;  /* 0x0000a200ff167b82 */ /* 0x000e700000000a00 */
[----:B------:R-:W-:Y:S01]  /*6100*/  BAR.SYNC.DEFER_BLOCKING 0x0 ;  /* 0x0000000000007b1d */ /* 0x000fe20000010000 */
[----:B-1----:R-:W-:-:S04]  /*6110*/  LEA.HI R0, P0, R23, R22, RZ, 0x1 ;  /* 0x0000001617007211 */ /* 0x002fc800078108ff */
[----:B0-----:R-:W-:-:S04]  /*6120*/  IADD3.X R3, RZ, R23, RZ, P0, !PT ;  /* 0x00000017ff037210 */ /* 0x001fc800007fe4ff */
        /* <DEDUP_REMOVED lines=19> */
.L_x_1701:
[----:B------:R-:W-:-:S04]  /*6260*/  LEA R6, P0, R55, UR4, 0x2 ;  /* 0x0000000437067c11 */ /* 0x000fc8000f8010ff */
[----:B------:R-:W-:Y:S02]  /*6270*/  LEA.HI.X R7, R55, UR5, R0, 0x2, P0 ;  /* 0x0000000537077c11 */ /* 0x000fe400080f1400 */
[-C--:B------:R-:W-:Y:S02]  /*6280*/  LEA R8, P0, R18, R6.reuse, 0x2 ;  /* 0x0000000612087211 */ /* 0x080fe400078010ff */
[-C--:B--234-:R-:W-:Y:S01]  /*6290*/  LEA R12, P2, R27, R6.reuse, 0x2 ;  /* 0x000000061b0c7211 */ /* 0x09cfe200078410ff */
        /* <DEDUP_REMOVED lines=19> */
[----:B0-----:R-:W-:Y:S05]  /*63d0*/  @P0 BRA `(.L_x_1701) ;  /* 0xfffffffc00a00947 */ /* 0x001fea000383ffff */
[----:B------:R-:W-:Y:S05]  /*63e0*/  EXIT ;  /* 0x000000000000794d */ /* 0x000fea0003800000 */
.L_x_1702:
        /* <DEDUP_REMOVED lines=9> */
.L_x_3272:


//--------------------- .text._Z35group_norm_nhwc_bwd_one_pass_kernelI11Fp32IOBf16WLi512ELi24ELi384EEv26Group_norm_nhwc_bwd_params --------------------------
	.section	.text._Z35group_norm_nhwc_bwd_one_pass_kernelI11Fp32IOBf16WLi512ELi24ELi384EEv26Group_norm_nhwc_bwd_params,"ax",@progbits
	.align	128
        .global         _Z35group_norm_nhwc_bwd_one_pass_kernelI11Fp32IOBf16WLi512ELi24ELi384EEv26Group_norm_nhwc_bwd_params
        .type           _Z35group_norm_nhwc_bwd_one_pass_kernelI11Fp32IOBf16WLi512ELi24ELi384EEv26Group_norm_nhwc_bwd_params,@function
        .size           _Z35group_norm_nhwc_bwd_one_pass_kernelI11Fp32IOBf16WLi512ELi24ELi384EEv26Group_norm_nhwc_bwd_params,(.L_x_3273 - _Z35group_norm_nhwc_bwd_one_pass_kernelI11Fp32IOBf16WLi512ELi24ELi384EEv26Group_norm_nhwc_bwd_params)
        .other          _Z35group_norm_nhwc_bwd_one_pass_kernelI11Fp32IOBf16WLi512ELi24ELi384EEv26Group_norm_nhwc_bwd_params,@"STO_CUDA_ENTRY STV_DEFAULT"
_Z35group_norm_nhwc_bwd_one_pass_kernelI11Fp32IOBf16WLi512ELi24ELi384EEv26Group_norm_nhwc_bwd_params:
.text._Z35group_norm_nhwc_bwd_one_pass_kernelI11Fp32IOBf16WLi512ELi24ELi384EEv26Group_norm_nhwc_bwd_params:
        /* <DEDUP_REMOVED lines=19> */
[----:B------:R-:W-:Y:S02]  /*0130*/  SHF.R.S32.HI R0, RZ, 0x1f, R117 ;  /* 0x0000001fff007819 */ /* 0x000fe40000011475 */
        /* <DEDUP_REMOVED lines=10> */
[----:B------:R-:W4:Y:S01]  /*01e0*/  LDC R12, c[0x0][0xc] ;  /* 0x00000300ff0c7b82 */ /* 0x000f220000000800 */
        /* <DEDUP_REMOVED lines=64> */
[----:B----4-:R-:W-:Y:S02]  /*05f0*/  LOP3.LUT R109, R12, 0x3, RZ, 0xc0, !PT ;  /* 0x000000030c6d7812 */ /* 0x010fe400078ec0ff */
[----:B------:R-:W-:Y:S02]  /*0600*/  SHF.R.S64 R2, R2, 0x1, R19 ;  /* 0x0000000102027819 */ /* 0x000fe40000001013 */
[----:B------:R-:W-:-:S02]  /*0610*/  IADD3 R25, R17, R25, RZ ;  /* 0x0000001911197210 */ /* 0x000fc40007ffe0ff */
[----:B------:R-:W-:Y:S02]  /*0620*/  SHF.R.S32.HI R17, RZ, 0x1, R19 ;  /* 0x00000001ff117819 */ /* 0x000fe40000011413 */
[----:B------:R-:W-:Y:S01]  /*0630*/  LEA.HI R6, P5, R25, R16, RZ, 0x1 ;  /* 0x0000001019067211 */ /* 0x000fe200078b08ff */
[----:B------:R-:W-:Y:S01]  /*0640*/  HFMA2.MMA R16, -RZ, RZ, 0, 0 ;  /* 0x00000000ff107435 */ /* 0x000fe200000001ff */
[C---:B------:R-:W-:Y:S02]  /*0650*/  IADD3 R96, R116.reuse, 0x180, RZ ;  /* 0x0000018074607810 */ /* 0x040fe40007ffe0ff */
[----:B------:R-:W-:Y:S02]  /*0660*/  IADD3.X R25, RZ, R25, RZ, P5, !PT ;  /* 0x00000019ff197210 */ /* 0x000fe40002ffe4ff */
[----:B------:R-:W-:Y:S02]  /*0670*/  IADD3 R94, R116, 0x1a0, RZ ;  /* 0x000001a0745e7810 */ /* 0x000fe40007ffe0ff */
[----:B------:R-:W-:-:S02]  /*0680*/  SHF.R.S64 R6, R6, 0x1, R25 ;  /* 0x0000000106067819 */ /* 0x000fc40000001019 */
[C---:B------:R-:W-:Y:S02]  /*0690*/  IADD3 R22, R116.reuse, 0x1c0, RZ ;  /* 0x000001c074167810 */ /* 0x040fe40007ffe0ff */
[----:B------:R-:W-:Y:S02]  /*06a0*/  IADD3 R20, R116, 0x1e0, RZ ;  /* 0x000001e074147810 */ /* 0x000fe40007ffe0ff */
[----:B------:R-:W-:Y:S02]  /*06b0*/  SHF.R.S32.HI R25, RZ, 0x1, R25 ;  /* 0x00000001ff197819 */ /* 0x000fe40000011419 */
[----:B------:R-:W-:Y:S02]  /*06c0*/  SHF.L.U64.HI R4, R2, 0x2, R17 ;  /* 0x0000000202047819 */ /* 0x000fe40000010211 */
[----:B------:R-:W-:Y:S02]  /*06d0*/  SHF.L.U32 R118, R118, 0x1, RZ ;  /* 0x0000000176767819 */ /* 0x000fe400000006ff */
[----:B------:R-:W-:-:S02]  /*06e0*/  LEA R0, R0, UR5, 0x3 ;  /* 0x0000000500007c11 */ /* 0x000fc4000f8e18ff */
[----:B------:R-:W-:Y:S02]  /*06f0*/  IADD3 R18, -R109, R12, RZ ;  /* 0x0000000c6d127210 */ /* 0x000fe40007ffe1ff */
[----:B------:R-:W-:Y:S02]  /*0700*/  SHF.R.S32.HI R17, RZ, 0x1f, R96 ;  /* 0x0000001fff117819 */ /* 0x000fe40000011460 */
[----:B------:R-:W-:Y:S02]  /*0710*/  SHF.R.S32.HI R19, RZ, 0x1f, R94 ;  /* 0x0000001fff137819 */ /* 0x000fe4000001145e */
[----:B------:R-:W-:Y:S02]  /*0720*/  SHF.R.S32.HI R21, RZ, 0x1f, R22 ;  /* 0x0000001fff157819 */ /* 0x000fe40000011416 */
[----:B------:R-:W-:Y:S02]  /*0730*/  SHF.R.S32.HI R23, RZ, 0x1f, R20 ;  /* 0x0000001fff177819 */ /* 0x000fe40000011414 */
[----:B-1----:R-:W-:-:S07]  /*0740*/  SHF.L.U64.HI R8, R6, 0x2, R25 ;  /* 0x0000000206087819 */ /* 0x002fce0000010219 */
.L_x_1786:
        /* <DEDUP_REMOVED lines=303> */
[----:B------:R-:W-:Y:S01]  /*1a40*/  CS2R R62, SRZ ;  /* 0x00000000003e7805 */ /* 0x000fe2000001ff00 */
[----:B------:R-:W5:Y:S04]  /*1a50*/  @P5 LDG.E.64 R60, desc[UR8][R36.64] ;  /* 0x00000008243c5981 */ /* 0x000f68000c1e1b00 */
        /* <DEDUP_REMOVED lines=9> */
[----:B------:R-:W2:Y:S01]  /*1af0*/  @P6 LDC.64 R26, c[0x0][0x230] ;  /* 0x00008c00ff1a6b82 */ /* 0x000ea20000000a00 */
        /* <DEDUP_REMOVED lines=8> */
[----:B--2---:R-:W-:-:S04]  /*1b80*/  @P6 IADD3 R68, P2, R135, R26, RZ ;  /* 0x0000001a87446210 */ /* 0x004fc80007f5e0ff */
[----:B------:R-:W-:Y:S02]  /*1b90*/  @P6 IADD3.X R69, R28, R27, RZ, P2, !PT ;  /* 0x0000001b1c456210 */ /* 0x000fe400017fe4ff */
[----:B------:R-:W-:Y:S02]  /*1ba0*/  CS2R R56, SRZ ;  /* 0x0000000000387805 */ /* 0x000fe4000001ff00 */
[----:B------:R-:W-:Y:S02]  /*1bb0*/  CS2R R26, SRZ ;  /* 0x00000000001a7805 */ /* 0x000fe4000001ff00 */
[----:B-1----:R-:W-:Y:S01]  /*1bc0*/  CS2R R32, SRZ ;  /* 0x0000000000207805 */ /* 0x002fe2000001ff00 */
[----:B------:R-:W5:Y:S04]  /*1bd0*/  @P6 LDG.E.64 R62, desc[UR8][R68.64] ;  /* 0x00000008443e6981 */ /* 0x000f68000c1e1b00 */
[----:B------:R1:W5:Y:S04]  /*1be0*/  @P1 LDG.E.64 R56, desc[UR8][R30.64] ;  /* 0x000000081e381981 */ /* 0x000368000c1e1b00 */
[----:B------:R2:W5:Y:S01]  /*1bf0*/  @P0 LDG.E.64 R26, desc[UR8][R64.64] ;  /* 0x00000008401a0981 */ /* 0x000562000c1e1b00 */
[----:B0-----:R-:W-:-:S04]  /*1c00*/  @P6 IADD3 R134, P2, R135, R24, RZ ;  /* 0x0000001887866210 */ /* 0x001fc80007f5e0ff */
[----:B------:R-:W-:Y:S02]  /*1c10*/  @P6 IADD3.X R135, R28, R25, RZ, P2, !PT ;  /* 0x000000191c876210 */ /* 0x000fe400017fe4ff */
[----:B------:R-:W0:Y:S02]  /*1c20*/  LDC.64 R24, c[0x0][0x248] ;  /* 0x00009200ff187b82 */ /* 0x000e240000000a00 */
[----:B0-----:R-:W-:-:S06]  /*1c30*/  IMAD.WIDE R88, R107, 0x8, R24 ;  /* 0x000000086b587825 */ /* 0x001fcc00078e0218 */
[----:B------:R-:W3:Y:S01]  /*1c40*/  LDG.E.64 R88, desc[UR8][R88.64] ;  /* 0x0000000858587981 */ /* 0x000ee2000c1e1b00 */
[----:B------:R-:W-:Y:S02]  /*1c50*/  MOV R24, RZ ;  /* 0x000000ff00187202 */ /* 0x000fe40000000f00 */
[----:B-1----:R-:W-:Y:S02]  /*1c60*/  CS2R R30, SRZ ;  /* 0x00000000001e7805 */ /* 0x002fe4000001ff00 */
[C---:B------:R-:W-:Y:S02]  /*1c70*/  LOP3.LUT P0, RZ, R119.reuse, 0x20, RZ, 0xc0, !PT ;  /* 0x0000002077ff7812 */ /* 0x040fe4000780c0ff */
[----:B--2---:R-:W-:Y:S02]  /*1c80*/  CS2R R64, SRZ ;  /* 0x0000000000407805 */ /* 0x004fe4000001ff00 */
[----:B------:R-:W-:Y:S02]  /*1c90*/  CS2R R68, SRZ ;  /* 0x0000000000447805 */ /* 0x000fe4000001ff00 */
[----:B------:R-:W-:Y:S01]  /*1ca0*/  CS2R R36, SRZ ;  /* 0x0000000000247805 */ /* 0x000fe2000001ff00 */
[----:B------:R-:W5:Y:S01]  /*1cb0*/  @P6 LDG.E.64 R30, desc[UR8][R134.64] ;  /* 0x00000008861e6981 */ /* 0x000f62000c1e1b00 */
[----:B------:R-:W-:Y:S01]  /*1cc0*/  LOP3.LUT P6, RZ, R119, 0x10, RZ, 0xc0, !PT ;  /* 0x0000001077ff7812 */ /* 0x000fe200078cc0ff */
[----:B---3--:R-:W-:-:S05]  /*1cd0*/  FFMA.FTZ R25, -R88, R88, R89 ;  /* 0x0000005858197223 */ /* 0x008fca0000010159 */
        /* <DEDUP_REMOVED lines=59> */
[----:B--2---:R-:W-:Y:S02]  /*2090*/  CS2R R50, SRZ ;  /* 0x0000000000327805 */ /* 0x004fe4000001ff00 */
[----:B------:R-:W-:Y:S02]  /*20a0*/  MOV R123, RZ ;  /* 0x000000ff007b7202 */ /* 0x000fe40000000f00 */
[----:B------:R0:W5:Y:S04]  /*20b0*/  @P3 LDG.E.64 R84, desc[UR8][R120.64] ;  /* 0x0000000878543981 */ /* 0x000168000c1e1b00 */
[----:B------:R2:W5:Y:S01]  /*20c0*/  @P2 LDG.E.64 R50, desc[UR8][R124.64] ;  /* 0x000000087c322981 */ /* 0x000562000c1e1b00 */
[----:B0-----:R-:W-:-:S02]  /*20d0*/  CS2R R120, SRZ ;  /* 0x0000000000787805 */ /* 0x001fc4000001ff00 */
[----:B--2---:R-:W-:Y:S01]  /*20e0*/  MOV R124, RZ ;  /* 0x000000ff007c7202 */ /* 0x004fe20000000f00 */
[----:B-1----:R-:W-:Y:S06]  /*20f0*/  @P5 BRA `(.L_x_1705) ;  /* 0x0000000000405947 */ /* 0x002fec0003800000 */
        /* <DEDUP_REMOVED lines=9> */
[----:B------:R-:W0:Y:S01]  /*2190*/  LDC.64 R92, c[0x0][0x238] ;  /* 0x00008e00ff5c7b82 */ /* 0x000e220000000a00 */
[----:B---3--:R-:W-:Y:S01]  /*21a0*/  @P5 SHF.L.U32 R120, R89, 0x10, RZ ;  /* 0x0000001059785819 */ /* 0x008fe200000006ff */
[----:B0-----:R-:W-:-:S05]  /*21b0*/  IMAD.WIDE R92, R131, 0x2, R92 ;  /* 0x00000002835c7825 */ /* 0x001fca00078e025c */
[----:B------:R-:W2:Y:S04]  /*21c0*/  LDG.E.U16 R124, desc[UR8][R92.64] ;  /* 0x000000085c7c7981 */ /* 0x000ea8000c1e1500 */
[----:B------:R-:W3:Y:S01]  /*21d0*/  LDG.E.U16 R123, desc[UR8][R92.64+0x2] ;  /* 0x000002085c7b7981 */ /* 0x000ee2000c1e1500 */
[----:B--2---:R-:W-:Y:S02]  /*21e0*/  SHF.L.U32 R124, R124, 0x10, RZ ;  /* 0x000000107c7c7819 */ /* 0x004fe400000006ff */
[----:B---3--:R-:W-:-:S07]  /*21f0*/  SHF.L.U32 R123, R123, 0x10, RZ ;  /* 0x000000107b7b7819 */ /* 0x008fce00000006ff */
.L_x_1705:
[----:B------:R-:W-:Y:S05]  /*2200*/  BSYNC B0 ;  /* 0x0000000000007941 */ /* 0x000fea0003800000 */
.L_x_1704:
        /* <DEDUP_REMOVED lines=31> */
.L_x_1706:
        /* <DEDUP_REMOVED lines=26> */
.L_x_1707:
        /* <DEDUP_REMOVED lines=9> */
[-C--:B------:R-:W-:Y:S02]  /*2630*/  FMUL.FTZ R129, R129, R122.reuse ;  /* 0x0000007a81817220 */ /* 0x080fe40000410000 */
        /* <DEDUP_REMOVED lines=21> */
.L_x_1708:
[----:B------:R-:W-:Y:S01]  /*2790*/  FFMA.FTZ R93, R125, R89, R90 ;  /* 0x000000597d5d7223 */ /* 0x000fe2000001005a */
[----:B------:R-:W-:Y:S01]  /*27a0*/  FADD.FTZ R92, R89, R92 ;  /* 0x0000005c595c7221 */ /* 0x000fe20000010000 */
[C---:B------:R-:W-:Y:S01]  /*27b0*/  FADD.FTZ R89, -R88.reuse, R70 ;  /* 0x0000004658597221 */ /* 0x040fe20000010100 */
[----:B------:R-:W-:Y:S01]  /*27c0*/  FMUL.FTZ R91, R69, R124 ;  /* 0x0000007c455b7220 */ /* 0x000fe20000410000 */
[----:B------:R-:W-:Y:S01]  /*27d0*/  FADD.FTZ R131, -R88, R71 ;  /* 0x0000004758837221 */ /* 0x000fe20000010100 */
[----:B------:R-:W-:Y:S01]  /*27e0*/  MOV R71, R38 ;  /* 0x0000002600477202 */ /* 0x000fe20000000f00 */
[-C--:B------:R-:W-:Y:S01]  /*27f0*/  FMUL.FTZ R132, R89, R122.reuse ;  /* 0x0000007a59847220 */ /* 0x080fe20000410000 */
[----:B------:R-:W-:Y:S01]  /*2800*/  FFMA.FTZ R90, R130, R91, R93 ;  /* 0x0000005b825a7223 */ /* 0x000fe2000001005d */
[----:B------:R-:W-:Y:S01]  /*2810*/  FADD.FTZ R92, R92, R91 ;  /* 0x0000005b5c5c7221 */ /* 0x000fe20000010000 */
        /* <DEDUP_REMOVED lines=22> */
.L_x_1709:
        /* <DEDUP_REMOVED lines=31> */
.L_x_1710:
        /* <DEDUP_REMOVED lines=31> */
.L_x_1711:
        /* <DEDUP_REMOVED lines=31> */
.L_x_1712:
        /* <DEDUP_REMOVED lines=31> */
.L_x_1713:
        /* <DEDUP_REMOVED lines=31> */
.L_x_1714:
        /* <DEDUP_REMOVED lines=31> */
.L_x_1715:
        /* <DEDUP_REMOVED lines=31> */
.L_x_1716:
        /* <DEDUP_REMOVED lines=31> */
.L_x_1717:
        /* <DEDUP_REMOVED lines=33> */
.L_x_1718:
[----:B------:R-:W-:Y:S01]  /*3b10*/  FMUL.FTZ R91, R57, R124 ;  /* 0x0000007c395b7220 */ /* 0x000fe20000410000 */
[C---:B------:R-:W-:Y:S01]  /*3b20*/  FADD.FTZ R153, -R88.reuse, R58 ;  /* 0x0000003a58997221 */ /* 0x040fe20000010100 */
[C---:B------:R-:W-:Y:S01]  /*3b30*/  FADD.FTZ R155, -R88.reuse, R59 ;  /* 0x0000003b589b7221 */ /* 0x040fe20000010100 */
[----:B------:R-:W-:Y:S01]  /*3b40*/  FADD.FTZ R61, -R88, R61 ;  /* 0x0000003d583d7221 */ /* 0x000fe20000010100 */
        /* <DEDUP_REMOVED lines=25> */
[----:B-1----:R-:W-:-:S04]  /*3ce0*/  FADD.FTZ R153, -R151, 1 ;  /* 0x3f80000097997421 */ /* 0x002fc80000010100 */
[----:B------:R-:W-:Y:S01]  /*3cf0*/  FFMA.FTZ R58, R58, R153, 1 ;  /* 0x3f8000003a3a7423 */ /* 0x000fe20000010099 */
[----:B------:R-:W-:Y:S01]  /*3d00*/  FFMA.FTZ R153, R59, R152, 1 ;  /* 0x3f8000003b997423 */ /* 0x000fe20000010098 */
[----:B------:R-:W-:-:S04]  /*3d10*/  FMUL.FTZ R59, R26, R151 ;  /* 0x000000971a3b7220 */ /* 0x000fc80000410000 */
[----:B------:R-:W-:Y:S01]  /*3d20*/  FMUL.FTZ R59, R59, R58 ;  /* 0x0000003a3b3b7220 */ /* 0x000fe20000410000 */
[----:B------:R-:W-:-:S07]  /*3d30*/  FMUL.FTZ R58, R62, R153 ;  /* 0x000000993e3a7220 */ /* 0x000fce0000410000 */
.L_x_1719:
        /* <DEDUP_REMOVED lines=26> */
[----:B------:R-:W-:-:S04]  /*3ee0*/  FMUL.FTZ R61, R28, R91 ;  /* 0x0000005b1c3d7220 */ /* 0x000fc80000410000 */
[----:B------:R-:W-:Y:S01]  /*3ef0*/  FMUL.FTZ R61, R61, R60 ;  /* 0x0000003c3d3d7220 */ /* 0x000fe20000410000 */
[----:B------:R-:W-:-:S07]  /*3f00*/  FMUL.FTZ R60, R152, R157 ;  /* 0x0000009d983c7220 */ /* 0x000fce0000410000 */
.L_x_1720:
        /* <DEDUP_REMOVED lines=29> */
.L_x_1721:
        /* <DEDUP_REMOVED lines=39> */
[----:B------:R-:W-:-:S02]  /*4350*/  FADD.FTZ R88, RZ, R67 ;  /* 0x00000043ff587221 */ /* 0x000fc40000010000 */
[----:B------:R-:W-:Y:S01]  /*4360*/  FFMA.FTZ R89, R126, R65, R89 ;  /* 0x000000417e597223 */ /* 0x000fe20000010059 */
[----:B------:R-:W-:Y:S01]  /*4370*/  ISETP.NE.AND P5, PT, R10, RZ, PT ;  /* 0x000000ff0a00720c */ /* 0x000fe20003fa5270 */
[----:B------:R-:W-:Y:S01]  /*4380*/  FADD.FTZ R88, R88, R65 ;  /* 0x0000004158587221 */ /* 0x000fe20000010000 */
[----:B------:R-:W-:Y:S01]  /*4390*/  FADD.FTZ R65, RZ, R66 ;  /* 0x00000042ff417221 */ /* 0x000fe20000010000 */
[----:B------:R-:W-:Y:S01]  /*43a0*/  FFMA.FTZ R66, R127, R66, RZ ;  /* 0x000000427f427223 */ /* 0x000fe200000100ff */
        /* <DEDUP_REMOVED lines=52> */
[----:B------:R-:W0:Y:S01]  /*46f0*/  LDC.64 R56, c[0x0][0x268] ;  /* 0x00009a00ff387b82 */ /* 0x000e220000000a00 */
[----:B------:R-:W-:Y:S01]  /*4700*/  FFMA.FTZ R88, R152, R63, R89 ;  /* 0x0000003f98587223 */ /* 0x000fe20000010059 */
[----:B------:R-:W-:Y:S01]  /*4710*/  FADD.FTZ R65, R65, R60 ;  /* 0x0000003c41417221 */ /* 0x000fe20000010000 */
[----:B------:R-:W-:Y:S01]  /*4720*/  FFMA.FTZ R66, R153, R60, R66 ;  /* 0x0000003c99427223 */ /* 0x000fe20000010042 */
[----:B------:R-:W-:-:S02]  /*4730*/  FADD.FTZ R90, R90, R63 ;  /* 0x0000003f5a5a7221 */ /* 0x000fc40000010000 */
[----:B------:R-:W-:Y:S01]  /*4740*/  FADD.FTZ R91, R65, R92 ;  /* 0x0000005c415b7221 */ /* 0x000fe20000010000 */
[----:B------:R-:W-:Y:S01]  /*4750*/  FFMA.FTZ R89, R151, R92, R66 ;  /* 0x0000005c97597223 */ /* 0x000fe20000010042 */
[----:B------:R-:W-:-:S04]  /*4760*/  MOV R92, R62 ;  /* 0x0000003e005c7202 */ /* 0x000fc80000000f00 */
        /* <DEDUP_REMOVED lines=35> */
.L_x_1723:
[----:B------:R-:W-:Y:S05]  /*49a0*/  BSYNC B0 ;  /* 0x0000000000007941 */ /* 0x000fea0003800000 */
.L_x_1722:
        /* <DEDUP_REMOVED lines=161> */
.L_x_1725:
[----:B------:R-:W-:Y:S05]  /*53c0*/  BSYNC B0 ;  /* 0x0000000000007941 */ /* 0x000fea0003800000 */
.L_x_1724:
        /* <DEDUP_REMOVED lines=13> */
.L_x_1727:
[----:B------:R-:W-:Y:S05]  /*54a0*/  BSYNC B0 ;  /* 0x0000000000007941 */ /* 0x000fea0003800000 */
.L_x_1726:
        /* <DEDUP_REMOVED lines=33> */
.L_x_1730:
[----:B-1----:R-:W2:Y:S04]  /*56c0*/  LDG.E.STRONG.GPU R58, desc[UR8][R56.64] ;  /* 0x00000008383a7981 */ /* 0x002ea8000c1ef900 */
[----:B--2---:R-:W-:Y:S01]  /*56d0*/  CCTL.IVALL ;  /* 0x00000000ff00798f */ /* 0x004fe20002000000 */
[----:B------:R-:W-:Y:S05]  /*56e0*/  YIELD ;  /* 0x0000000000007946 */ /* 0x000fea0003800000 */
[----:B------:R-:W-:-:S13]  /*56f0*/  ISETP.NE.AND P6, PT, R58, R65, PT ;  /* 0x000000413a00720c */ /* 0x000fda0003fc5270 */
[----:B------:R-:W-:Y:S05]  /*5700*/  @P6 BRA `(.L_x_1730) ;  /* 0xfffffffc00ec6947 */ /* 0x000fea000383ffff */
.L_x_1729:
        /* <DEDUP_REMOVED lines=22> */
.L_x_1734:
        /* <DEDUP_REMOVED lines=115> */
.L_x_1733:
        /* <DEDUP_REMOVED lines=63> */
.L_x_1735:
[----:B------:R-:W-:-:S04]  /*6390*/  LOP3.LUT P6, RZ, R119, 0x1, RZ, 0xc0, !PT ;  /* 0x0000000177ff7812 */ /* 0x000fc800078cc0ff */
[----:B------:R-:W-:-:S13]  /*63a0*/  ISETP.NE.OR P6, PT, R58, RZ, P6 ;  /* 0x000000ff3a00720c */ /* 0x000fda00037c5670 */
[----:B------:R-:W-:Y:S05]  /*63b0*/  @!P6 BRA `(.L_x_1731) ;  /* 0x00000000007ce947 */ /* 0x000fea0003800000 */
.L_x_1732:
        /* <DEDUP_REMOVED lines=31> */
.L_x_1731:
        /* <DEDUP_REMOVED lines=10> */
.L_x_1737:
[----:B------:R-:W-:Y:S05]  /*6650*/  BSYNC B0 ;  /* 0x0000000000007941 */ /* 0x000fea0003800000 */
.L_x_1736:
        /* <DEDUP_REMOVED lines=17> */
.L_x_1728:
        /* <DEDUP_REMOVED lines=36> */
.L_x_1738:
        /* <DEDUP_REMOVED lines=19> */
[----:B------:R0:W-:Y:S02]  /*6ae0*/  STG.E.64 desc[UR8][R56.64], R32 ;  /* 0x0000002038007986 */ /* 0x0001e4000c101b08 */
.L_x_1740:
[----:B------:R-:W-:Y:S05]  /*6af0*/  BSYNC B0 ;  /* 0x0000000000007941 */ /* 0x000fea0003800000 */
.L_x_1739:
        /* <DEDUP_REMOVED lines=20> */
.L_x_1741:
[----:B------:R-:W-:Y:S01]  /*6c40*/  LOP3.LUT P5, RZ, R119, 0x100, RZ, 0xc0, !PT ;  /* 0x0000010077ff7812 */ /* 0x000fe200078ac0ff */
[----:B------:R-:W-:-:S12]  /*6c50*/  BSSY B0, `(.L_x_1742) ;  /* 0x0000013000007945 */ /* 0x000fd80003800000 */
[----:B------:R-:W-:Y:S05]  /*6c60*/  @!P5 BRA `(.L_x_1743) ;  /* 0x000000000044d947 */ /* 0x000fea0003800000 */
[----:B------:R-:W-:Y:S01]  /*6c70*/  ULDC.64 UR14, c[0x0][0x288] ;  /* 0x0000a200000e7ab9 */ /* 0x000fe20000000a00 */
[----:B0-----:R-:W-:Y:S01]  /*6c80*/  MOV R32, R158 ;  /* 0x0000009e00207202 */ /* 0x001fe20000000f00 */
        /* <DEDUP_REMOVED lines=14> */
[----:B------:R1:W-:Y:S02]  /*6d70*/  STG.E.64 desc[UR8][R56.64], R32 ;  /* 0x0000002038007986 */ /* 0x0003e4000c101b08 */
.L_x_1743:
[----:B------:R-:W-:Y:S05]  /*6d80*/  BSYNC B0 ;  /* 0x0000000000007941 */ /* 0x000fea0003800000 */
.L_x_1742:
        /* <DEDUP_REMOVED lines=20> */
.L_x_1744:
[----:B------:R-:W-:Y:S01]  /*6ed0*/  LOP3.LUT P5, RZ, R119, 0x80, RZ, 0xc0, !PT ;  /* 0x0000008077ff7812 */ /* 0x000fe200078ac0ff */
[----:B------:R-:W-:-:S12]  /*6ee0*/  BSSY B0, `(.L_x_1745) ;  /* 0x0000013000007945 */ /* 0x000fd80003800000 */
[----:B------:R-:W-:Y:S05]  /*6ef0*/  @!P5 BRA `(.L_x_1746) ;  /* 0x000000000044d947 */ /* 0x000fea0003800000 */
[----:B------:R-:W-:Y:S01]  /*6f00*/  ULDC.64 UR14, c[0x0][0x288] ;  /* 0x0000a200000e7ab9 */ /* 0x000fe20000000a00 */
[----:B01----:R-:W-:Y:S01]  /*6f10*/  MOV R32, R158 ;  /* 0x0000009e00207202 */ /* 0x003fe20000000f00 */
        /* <DEDUP_REMOVED lines=15> */
.L_x_1746:
[----:B------:R-:W-:Y:S05]  /*7010*/  BSYNC B0 ;  /* 0x0000000000007941 */ /* 0x000fea0003800000 */
.L_x_1745:
        /* <DEDUP_REMOVED lines=20> */
.L_x_1747:
[----:B------:R-:W-:Y:S01]  /*7160*/  LOP3.LUT P5, RZ, R119, 0x40, RZ, 0xc0, !PT ;  /* 0x0000004077ff7812 */ /* 0x000fe200078ac0ff */
[----:B------:R-:W-:-:S12]  /*7170*/  BSSY B0, `(.L_x_1748) ;  /* 0x0000013000007945 */ /* 0x000fd80003800000 */
[----:B------:R-:W-:Y:S05]  /*7180*/  @!P5 BRA `(.L_x_1749) ;  /* 0x000000000044d947 */ /* 0x000fea0003800000 */
[----:B------:R-:W-:Y:S01]  /*7190*/  ULDC.64 UR14, c[0x0][0x288] ;  /* 0x0000a200000e7ab9 */ /* 0x000fe20000000a00 */
[----:B012---:R-:W-:Y:S01]  /*71a0*/  MOV R32, R158 ;  /* 0x0000009e00207202 */ /* 0x007fe20000000f00 */
        /* <DEDUP_REMOVED lines=15> */
.L_x_1749:
[----:B------:R-:W-:Y:S05]  /*72a0*/  BSYNC B0 ;  /* 0x0000000000007941 */ /* 0x000fea0003800000 */
.L_x_1748:
        /* <DEDUP_REMOVED lines=20> */
.L_x_1750:
[----:B------:R-:W-:Y:S01]  /*73f0*/  LOP3.LUT P5, RZ, R119, 0x20, RZ, 0xc0, !PT ;  /* 0x0000002077ff7812 */ /* 0x000fe200078ac0ff */
[----:B------:R-:W-:-:S12]  /*7400*/  BSSY B0, `(.L_x_1751) ;  /* 0x0000013000007945 */ /* 0x000fd80003800000 */
[----:B------:R-:W-:Y:S05]  /*7410*/  @!P5 BRA `(.L_x_1752) ;  /* 0x000000000044d947 */ /* 0x000fea0003800000 */
[----:B------:R-:W-:Y:S01]  /*7420*/  ULDC.64 UR14, c[0x0][0x288] ;  /* 0x0000a200000e7ab9 */ /* 0x000fe20000000a00 */
[----:B0123--:R-:W-:Y:S01]  /*7430*/  MOV R32, R158 ;  /* 0x0000009e00207202 */ /* 0x00ffe20000000f00 */
        /* <DEDUP_REMOVED lines=15> */
.L_x_1752:
[----:B------:R-:W-:Y:S05]  /*7530*/  BSYNC B0 ;  /* 0x0000000000007941 */ /* 0x000fea0003800000 */
.L_x_1751:
        /* <DEDUP_REMOVED lines=20> */
.L_x_1753:
        /* <DEDUP_REMOVED lines=20> */
.L_x_1755:
[----:B------:R-:W-:Y:S05]  /*77c0*/  BSYNC B0 ;  /* 0x0000000000007941 */ /* 0x000fea0003800000 */
.L_x_1754:
        /* <DEDUP_REMOVED lines=20> */
.L_x_1756:
        /* <DEDUP_REMOVED lines=20> */
.L_x_1758:
[----:B------:R-:W-:Y:S05]  /*7a50*/  BSYNC B0 ;  /* 0x0000000000007941 */ /* 0x000fea0003800000 */
.L_x_1757:
        /* <DEDUP_REMOVED lines=20> */
.L_x_1759:
        /* <DEDUP_REMOVED lines=19> */
.L_x_1761:
[----:B------:R-:W-:Y:S05]  /*7cd0*/  BSYNC B0 ;  /* 0x0000000000007941 */ /* 0x000fea0003800000 */
.L_x_1760:
        /* <DEDUP_REMOVED lines=19> */
.L_x_1762:
        /* <DEDUP_REMOVED lines=19> */
.L_x_1764:
[----:B------:R-:W-:Y:S05]  /*7f40*/  BSYNC B0 ;  /* 0x0000000000007941 */ /* 0x000fea0003800000 */
.L_x_1763:
        /* <DEDUP_REMOVED lines=19> */
.L_x_1765:
        /* <DEDUP_REMOVED lines=19> */
.L_x_1767:
[----:B------:R-:W-:Y:S05]  /*81b0*/  BSYNC B0 ;  /* 0x0000000000007941 */ /* 0x000fea0003800000 */
.L_x_1766:
        /* <DEDUP_REMOVED lines=19> */
.L_x_1768:
[----:B------:R-:W-:Y:S04]  /*82f0*/  BSSY B0, `(.L_x_1769) ;  /* 0x0000013000007945 */ /* 0x000fe80003800000 */
[----:B------:R-:W-:Y:S05]  /*8300*/  @!P3 BRA `(.L_x_1770) ;  /* 0x000000000044b947 */ /* 0x000fea0003800000 */
[----:B------:R-:W-:Y:S01]  /*8310*/  ULDC.64 UR14, c[0x0][0x288] ;  /* 0x0000a200000e7ab9 */ /* 0x000fe20000000a00 */
[----:B0-234-:R-:W-:Y:S01]  /*8320*/  MOV R34, R158 ;  /* 0x0000009e00227202 */ /* 0x01dfe20000000f00 */
[----:B-1----:R-:W-:Y:S01]  /*8330*/  IMAD R33, R13, UR14, RZ ;  /* 0x0000000e0d217c24 */ /* 0x002fe2000f8e02ff */
        /* <DEDUP_REMOVED lines=14> */
.L_x_1770:
[----:B------:R-:W-:Y:S05]  /*8420*/  BSYNC B0 ;  /* 0x0000000000007941 */ /* 0x000fea0003800000 */
.L_x_1769:
        /* <DEDUP_REMOVED lines=19> */
.L_x_1771:
        /* <DEDUP_REMOVED lines=19> */
.L_x_1773:
[----:B------:R-:W-:Y:S05]  /*8690*/  BSYNC B0 ;  /* 0x0000000000007941 */ /* 0x000fea0003800000 */
.L_x_1772:
        /* <DEDUP_REMOVED lines=19> */
.L_x_1774:
        /* <DEDUP_REMOVED lines=24> */
.L_x_1776:
[----:B------:R-:W-:Y:S05]  /*8950*/  BSYNC B0 ;  /* 0x0000000000007941 */ /* 0x000fea0003800000 */
.L_x_1775:
        /* <DEDUP_REMOVED lines=19> */
.L_x_1777:
        /* <DEDUP_REMOVED lines=10> */
[----:B------:R-:W-:-:S03]  /*8b30*/  MOV R25, R161 ;  /* 0x000000a100197202 */ /* 0x000fc60000000f00 */
[C---:B------:R-:W-:Y:S02]  /*8b40*/  IMAD R35, R94.reuse, UR15, R35 ;  /* 0x0000000f5e237c24 */ /* 0x040fe4000f8e0223 */
[----:B-1----:R-:W-:Y:S01]  /*8b50*/  IMAD.WIDE.U32 R32, R94, UR14, R24 ;  /* 0x0000000e5e207c25 */ /* 0x002fe2000f8e0018 */
        /* <DEDUP_REMOVED lines=11> */
.L_x_1779:
[----:B------:R-:W-:Y:S05]  /*8c10*/  BSYNC B0 ;  /* 0x0000000000007941 */ /* 0x000fea0003800000 */
.L_x_1778:
        /* <DEDUP_REMOVED lines=19> */
.L_x_1780:
        /* <DEDUP_REMOVED lines=24> */
.L_x_1782:
[----:B------:R-:W-:Y:S05]  /*8ed0*/  BSYNC B0 ;  /* 0x0000000000007941 */ /* 0x000fea0003800000 */
.L_x_1781:
        /* <DEDUP_REMOVED lines=8> */
[----:B------:R-:W1:Y:S01]  /*8f60*/  MUFU.RCP R25, R25 ;  /* 0x0000001900197308 */ /* 0x000e620000001000 */
[----:B--2---:R-:W-:-:S07]  /*8f70*/  FADD.FTZ R27, R26, 1 ;  /* 0x3f8000001a1b7421 */ /* 0x004fce0000010000 */
[----:B------:R-:W0:Y:S01]  /*8f80*/  MUFU.RCP R28, R27 ;  /* 0x0000001b001c7308 */ /* 0x000e220000001000 */
[----:B-1----:R-:W-:Y:S01]  /*8f90*/  FADD.FTZ R32, -R25, 1 ;  /* 0x3f80000019207421 */ /* 0x002fe20000010100 */
[----:B------:R-:W-:-:S03]  /*8fa0*/  FMUL.FTZ R30, R30, R25 ;  /* 0x000000191e1e7220 */ /* 0x000fc60000410000 */
[----:B------:R-:W-:Y:S01]  /*8fb0*/  FFMA.FTZ R121, R121, R32, 1 ;  /* 0x3f80000079797423 */ /* 0x000fe20000010020 */
[----:B0-----:R-:W-:Y:S01]  /*8fc0*/  FADD.FTZ R29, -R28, 1 ;  /* 0x3f8000001c1d7421 */ /* 0x001fe20000010100 */
[----:B------:R-:W-:Y:S02]  /*8fd0*/  FMUL.FTZ R31, R31, R28 ;  /* 0x0000001c1f1f7220 */ /* 0x000fe40000410000 */
[----:B------:R-:W-:Y:S01]  /*8fe0*/  FMUL.FTZ R30, R30, R121 ;  /* 0x000000791e1e7220 */ /* 0x000fe20000410000 */
[----:B------:R-:W-:-:S04]  /*8ff0*/  FFMA.FTZ R120, R120, R29, 1 ;  /* 0x3f80000078787423 */ /* 0x000fc8000001001d */
[----:B------:R-:W-:-:S07]  /*9000*/  FMUL.FTZ R31, R31, R120 ;  /* 0x000000781f1f7220 */ /* 0x000fce0000410000 */
.L_x_1783:
        /* <DEDUP_REMOVED lines=21> */
.L_x_1785:
[----:B------:R-:W-:Y:S05]  /*9160*/  BSYNC B0 ;  /* 0x0000000000007941 */ /* 0x000fea0003800000 */
.L_x_1784:
[----:B------:R-:W-:Y:S02]  /*9170*/  IADD3 R107, R14, R107, RZ ;  /* 0x0000006b0e6b7210 */ /* 0x000fe40007ffe0ff */
[----:B------:R-:W-:Y:S02]  /*9180*/  IADD3 R16, R16, 0x1, RZ ;  /* 0x0000000110107810 */ /* 0x000fe40007ffe0ff */
[----:B------:R-:W-:-:S13]  /*9190*/  ISETP.GE.AND P5, PT, R107, UR4, PT ;  /* 0x000000046b007c0c */ /* 0x000fda000bfa6270 */
[----:B------:R-:W-:Y:S05]  /*91a0*/  @!P5 BRA `(.L_x_1786) ;  /* 0xffffff740068d947 */ /* 0x000fea000383ffff */
.L_x_1703:
        /* <DEDUP_REMOVED lines=23> */
.L_x_1788:
[----:B------:R-:W-:Y:S05]  /*9320*/  BSYNC B0 ;  /* 0x0000000000007941 */ /* 0x000fea0003800000 */
.L_x_1787:
[----:B------:R-:W-:Y:S05]  /*9330*/  @P0 EXIT ;  /* 0x000000000000094d */ /* 0x000fea0003800000 */
[----:B------:R-:W-:Y:S05]  /*9340*/  @P2 BRA `(.L_x_1789) ;  /* 0x0000000000202947 */ /* 0x000fea0003800000 */
[----:B------:R-:W-:-:S05]  /*9350*/  IMAD R0, R6, R7, RZ ;  /* 0x0000000706007224 */ /* 0x000fca00078e02ff */
[----:B------:R-:W-:-:S13]  /*9360*/  ISETP.NE.AND P0, PT, R0, -0x1, PT ;  /* 0xffffffff0000780c */ /* 0x000fda0003f05270 */
[----:B------:R-:W-:Y:S05]  /*9370*/  @!P0 BRA `(.L_x_1789) ;  /* 0x0000000000148947 */ /* 0x000fea0003800000 */
.L_x_1790:
[----:B---3--:R-:W3:Y:S04]  /*9380*/  LDG.E.STRONG.GPU R5, desc[UR8][R2.64] ;  /* 0x0000000802057981 */ /* 0x008ee8000c1ef900 */
[----:B---3--:R-:W-:Y:S01]  /*9390*/  CCTL.IVALL ;  /* 0x00000000ff00798f */ /* 0x008fe20002000000 */
[----:B------:R-:W-:Y:S05]  /*93a0*/  YIELD ;  /* 0x0000000000007946 */ /* 0x000fea0003800000 */
[----:B------:R-:W-:-:S13]  /*93b0*/  ISETP.NE.AND P0, PT, R5, R0, PT ;  /* 0x000000000500720c */ /* 0x000fda0003f05270 */
[----:B------:R-:W-:Y:S05]  /*93c0*/  @P0 BRA `(.L_x_1790) ;  /* 0xfffffffc00ec0947 */ /* 0x000fea000383ffff */
.L_x_1789:
[----:B------:R-:W-:Y:S05]  /*93d0*/  WARPSYNC.ALL ;  /* 0x0000000000007948 */ /* 0x000fea0003800000 */
[----:B------:R-:W4:Y:S08]  /*93e0*/  LDC.64 R22, c[0x0][0x288] ;  /* 0x0000a200ff167b82 */ /* 0x000f300000000a00 */
[----:B------:R-:W-:Y:S01]  /*93f0*/  BAR.SYNC.DEFER_BLOCKING 0x0 ;  /* 0x0000000000007b1d */ /* 0x000fe20000010000 */
[----:B----4-:R-:W-:-:S04]  /*9400*/  LEA.HI R0, P0, R23, R22, RZ, 0x1 ;  /* 0x0000001617007211 */ /* 0x010fc800078108ff */
[----:B---3--:R-:W-:-:S04]  /*9410*/  IADD3.X R3, RZ, R23, RZ, P0, !PT ;  /* 0x00000017ff037210 */ /* 0x008fc800007fe4ff */
[----:B------:R-:W-:Y:S02]  /*9420*/  SHF.R.S64 R18, R0, 0x1, R3 ;  /* 0x0000000100127819 */ /* 0x000fe40000001003 */
[----:B------:R-:W-:Y:S02]  /*9430*/  SHF.R.S32.HI R0, RZ, 0x1f, R117 ;  /* 0x0000001fff007819 */ /* 0x000fe40000011475 */
[----:B0-2---:R-:W-:Y:S02]  /*9440*/  SHF.R.S32.HI R25, RZ, 0x1, R3 ;  /* 0x00000001ff197819 */ /* 0x005fe40000011403 */
        /* <DEDUP_REMOVED lines=16> */
.L_x_1791:
        /* <DEDUP_REMOVED lines=14> */
[----:B0-----:R-:W-:-:S04]  /*9630*/  IMAD.WIDE R2, R5, 0x2, R14 ;  /* 0x0000000205027825 */ /* 0x001fc800078e020e */
        /* <DEDUP_REMOVED lines=10> */
.L_x_1792:
        /* <DEDUP_REMOVED lines=10> */
.L_x_3273:


//--------------------- .text._Z35group_norm_nhwc_bwd_one_pass_kernelI11Fp32IOFp16WLi64ELi24ELi384EEv26Group_norm_nhwc_bwd_params --------------------------
	.section	.text._Z35group_norm_nhwc_bwd_one_pass_kernelI11Fp32IOFp16WLi64ELi24ELi384EEv26Group_norm_nhwc_bwd_params,"ax",@progbits
	.align	128
        .global         _Z35group_norm_nhwc_bwd_one_pass_kernelI11Fp32IOFp16WLi64ELi24ELi384EEv26Group_norm_nhwc_bwd_params
        .type           _Z35group_norm_nhwc_bwd_one_pass_kernelI11Fp32IOFp16WLi64ELi24ELi384EEv26Group_norm_nhwc_bwd_params,@function
        .size           _Z35group_norm_nhwc_bwd_one_pass_kernelI11Fp32IOFp16WLi64ELi24ELi384EEv26Group_norm_nhwc_bwd_params,(.L_x_3274 - _Z35group_norm_nhwc_bwd_one_pass_kernelI11Fp32IOFp16WLi64ELi24ELi384EEv26Group_norm_nhwc_bwd_params)
        .other          _Z35group_norm_nhwc_bwd_one_pass_kernelI11Fp32IOFp16WLi64ELi24ELi384EEv26Group_norm_nhwc_bwd_params,@"STO_CUDA_ENTRY STV_DEFAULT"
_Z35group_norm_nhwc_bwd_one_pass_kernelI11Fp32IOFp16WLi64ELi24ELi384EEv26Group_norm_nhwc_bwd_params:
.text._Z35group_norm_nhwc_bwd_one_pass_kernelI11Fp32IOFp16WLi64ELi24ELi384EEv26Group_norm_nhwc_bwd_params:
        /* <DEDUP_REMOVED lines=48> */
.L_x_1820:
        /* <DEDUP_REMOVED lines=120> */
.L_x_1795:
[----:B------:R-:W-:Y:S05]  /*0a80*/  BSYNC B0 ;  /* 0x0000000000007941 */ /* 0x000fea0003800000 */
.L_x_1794:
        /* <DEDUP_REMOVED lines=29> */
.L_x_1796:
        /* <DEDUP_REMOVED lines=26> */
.L_x_1797:
        /* <DEDUP_REMOVED lines=85> */
.L_x_1799:
[----:B------:R-:W-:Y:S05]  /*1350*/  BSYNC B0 ;  /* 0x0000000000007941 */ /* 0x000fea0003800000 */
.L_x_1798:
        /* <DEDUP_REMOVED lines=158> */
.L_x_1801:
[----:B------:R-:W-:Y:S05]  /*1d40*/  BSYNC B0 ;  /* 0x0000000000007941 */ /* 0x000fea0003800000 */
.L_x_1800:
        /* <DEDUP_REMOVED lines=20> */
.L_x_1803:
[----:B------:R-:W-:Y:S05]  /*1e90*/  BSYNC B0 ;  /* 0x0000000000007941 */ /* 0x000fea0003800000 */
.L_x_1802:
        /* <DEDUP_REMOVED lines=34> */
.L_x_1806:
[----:B------:R-:W2:Y:S04]  /*20c0*/  LDG.E.STRONG.GPU R14, desc[UR14][R12.64] ;  /* 0x0000000e0c0e7981 */ /* 0x000ea8000c1ef900 */
[----:B--2---:R-:W-:Y:S01]  /*20d0*/  CCTL.IVALL ;  /* 0x00000000ff00798f */ /* 0x004fe20002000000 */
[----:B------:R-:W-:Y:S05]  /*20e0*/  YIELD ;  /* 0x0000000000007946 */ /* 0x000fea0003800000 */
[----:B------:R-:W-:-:S13]  /*20f0*/  ISETP.NE.AND P0, PT, R14, R17, PT ;  /* 0x000000110e00720c */ /* 0x000fda0003f05270 */
[----:B------:R-:W-:Y:S05]  /*2100*/  @P0 BRA `(.L_x_1806) ;  /* 0xfffffffc00ec0947 */ /* 0x000fea000383ffff */
.L_x_1805:
        /* <DEDUP_REMOVED lines=17> */
.L_x_1810:
        /* <DEDUP_REMOVED lines=115> */
.L_x_1809:
        /* <DEDUP_REMOVED lines=61> */
.L_x_1811:
[----:B------:R-:W-:-:S13]  /*2d20*/  ISETP.NE.OR P0, PT, R17, RZ, P0 ;  /* 0x000000ff1100720c */ /* 0x000fda0000705670 */
[----:B------:R-:W-:Y:S05]  /*2d30*/  @!P0 BRA `(.L_x_1807) ;  /* 0x00000000007c8947 */ /* 0x000fea0003800000 */
.L_x_1808:
        /* <DEDUP_REMOVED lines=31> */
.L_x_1807:
        /* <DEDUP_REMOVED lines=11> */
.L_x_1813:
[----:B------:R-:W-:Y:S05]  /*2fe0*/  BSYNC B0 ;  /* 0x0000000000007941 */ /* 0x000fea0003800000 */
.L_x_1812:
        /* <DEDUP_REMOVED lines=16> */
.L_x_1804:
        /* <DEDUP_REMOVED lines=28> */
.L_x_1814:
        /* <DEDUP_REMOVED lines=19> */
.L_x_1816:
[----:B------:R-:W-:Y:S05]  /*33e0*/  BSYNC B0 ;  /* 0x0000000000007941 */ /* 0x000fea0003800000 */
.L_x_1815:
        /* <DEDUP_REMOVED lines=19> */
.L_x_1817:
        /* <DEDUP_REMOVED lines=22> */
.L_x_1819:
[----:B------:R-:W-:Y:S05]  /*3680*/  BSYNC B0 ;  /* 0x0000000000007941 */ /* 0x000fea0003800000 */
.L_x_1818:
[----:B------:R-:W-:Y:S01]  /*3690*/  ULDC UR8, c[0x0][0x10] ;  /* 0x0000040000087ab9 */ /* 0x000fe20000000800 */
[----:B------:R-:W-:Y:S02]  /*36a0*/  UIADD3 UR4, UR4, 0x1, URZ ;  /* 0x0000000104047890 */ /* 0x000fe4000fffe03f */
[----:B------:R-:W-:-:S04]  /*36b0*/  UIADD3 UR7, UR8, UR7, URZ ;  /* 0x0000000708077290 */ /* 0x000fc8000fffe03f */
[----:B------:R-:W-:-:S06]  /*36c0*/  UISETP.GE.AND UP0, UPT, UR7, UR5, UPT ;  /* 0x000000050700728c */ /* 0x000fcc000bf06270 */
[----:B------:R-:W-:-:S13]  /*36d0*/  PLOP3.LUT P0, PT, PT, PT, UP0, 0x80, 0x0 ;  /* 0x000000000000781c */ /* 0x000fda0003f0f008 */
[----:B------:R-:W-:Y:S05]  /*36e0*/  @!P0 BRA `(.L_x_1820) ;  /* 0xffffffcc00048947 */ /* 0x000fea000383ffff */
.L_x_1793:
        /* <DEDUP_REMOVED lines=19> */
.L_x_1822:
[----:B------:R-:W-:Y:S05]  /*3820*/  BSYNC B0 ;  /* 0x0000000000007941 */ /* 0x000fea0003800000 */
.L_x_1821:
        /* <DEDUP_REMOVED lines=11> */
.L_x_1824:
[----:B------:R-:W2:Y:S04]  /*38e0*/  LDG.E.STRONG.GPU R5, desc[UR14][R2.64] ;  /* 0x0000000e02057981 */ /* 0x000ea8000c1ef900 */
[----:B--2---:R-:W-:Y:S01]  /*38f0*/  CCTL.IVALL ;  /* 0x00000000ff00798f */ /* 0x004fe20002000000 */
[----:B------:R-:W-:Y:S05]  /*3900*/  YIELD ;  /* 0x0000000000007946 */ /* 0x000fea0003800000 */
[----:B------:R-:W-:-:S13]  /*3910*/  ISETP.NE.AND P0, PT, R5, R0, PT ;  /* 0x000000000500720c */ /* 0x000fda0003f05270 */
[----:B------:R-:W-:Y:S05]  /*3920*/  @P0 BRA `(.L_x_1824) ;  /* 0xfffffffc00ec0947 */ /* 0x000fea000383ffff */
.L_x_1823:
        /* <DEDUP_REMOVED lines=24> */
.L_x_1825:
        /* <DEDUP_REMOVED lines=25> */
.L_x_1826:
        /* <DEDUP_REMOVED lines=12> */
.L_x_3274:


//--------------------- .text._Z35group_norm_nhwc_bwd_one_pass_kernelI11Fp32IOFp16WLi128ELi24ELi384EEv26Group_norm_nhwc_bwd_params --------------------------
	.section	.text._Z35group_norm_nhwc_bwd_one_pass_kernelI11Fp32IOFp16WLi128ELi24ELi384EEv26Group_norm_nhwc_bwd_params,"ax",@progbits
	.align	128
        .global         _Z35group_norm_nhwc_bwd_one_pass_kernelI11Fp32IOFp16WLi128ELi24ELi384EEv26Group_norm_nhwc_bwd_params
        .type           _Z35group_norm_nhwc_bwd_one_pass_kernelI11Fp32IOFp16WLi128ELi24ELi384EEv26Group_norm_nhwc_bwd_params,@function
        .size           _Z35group_norm_nhwc_bwd_one_pass_kernelI11Fp32IOFp16WLi128ELi24ELi384EEv26Group_norm_nhwc_bwd_params,(.L_x_3275 - _Z35group_norm_nhwc_bwd_one_pass_kernelI11Fp32IOFp16WLi128ELi24ELi384EEv26Group_norm_nhwc_bwd_params)
        .other          _Z35group_norm_nhwc_bwd_one_pass_kernelI11Fp32IOFp16WLi128ELi24ELi384EEv26Group_norm_nhwc_bwd_params,@"STO_CUDA_ENTRY STV_DEFAULT"
_Z35group_norm_nhwc_bwd_one_pass_kernelI11Fp32IOFp16WLi128ELi24ELi384EEv26Group_norm_nhwc_bwd_params:
.text._Z35group_norm_nhwc_bwd_one_pass_kernelI11Fp32IOFp16WLi128ELi24ELi384EEv26Group_norm_nhwc_bwd_params:
        /* <DEDUP_REMOVED lines=46> */
.L_x_1862:
        /* <DEDUP_REMOVED lines=170> */
.L_x_1829:
[----:B------:R-:W-:Y:S05]  /*0d80*/  BSYNC B0 ;  /* 0x0000000000007941 */ /* 0x000fea0003800000 */
.L_x_1828:
        /* <DEDUP_REMOVED lines=29> */
.L_x_1830:
        /* <DEDUP_REMOVED lines=26> */
.L_x_1831:
        /* <DEDUP_REMOVED lines=31> */
.L_x_1832:
        /* <DEDUP_REMOVED lines=31> */
.L_x_1833:
        /* <DEDUP_REMOVED lines=91> */
.L_x_1835:
[----:B------:R-:W-:Y:S05]  /*1a90*/  BSYNC B0 ;  /* 0x0000000000007941 */ /* 0x000fea0003800000 */
.L_x_1834:
        /* <DEDUP_REMOVED lines=158> */
.L_x_1837:
[----:B------:R-:W-:Y:S05]  /*2480*/  BSYNC B0 ;  /* 0x0000000000007941 */ /* 0x000fea0003800000 */
.L_x_1836:
        /* <DEDUP_REMOVED lines=20> */
.L_x_1839:
[----:B------:R-:W-:Y:S05]  /*25d0*/  BSYNC B0 ;  /* 0x0000000000007941 */ /* 0x000fea0003800000 */
.L_x_1838:
        /* <DEDUP_REMOVED lines=34> */
.L_x_1842:
[----:B------:R-:W2:Y:S04]  /*2800*/  LDG.E.STRONG.GPU R16, desc[UR14][R14.64] ;  /* 0x0000000e0e107981 */ /* 0x000ea8000c1ef900 */
[----:B--2---:R-:W-:Y:S01]  /*2810*/  CCTL.IVALL ;  /* 0x00000000ff00798f */ /* 0x004fe20002000000 */
[----:B------:R-:W-:Y:S05]  /*2820*/  YIELD ;  /* 0x0000000000007946 */ /* 0x000fea0003800000 */
[----:B------:R-:W-:-:S13]  /*2830*/  ISETP.NE.AND P0, PT, R16, R19, PT ;  /* 0x000000131000720c */ /* 0x000fda0003f05270 */
[----:B------:R-:W-:Y:S05]  /*2840*/  @P0 BRA `(.L_x_1842) ;  /* 0xfffffffc00ec0947 */ /* 0x000fea000383ffff */
.L_x_1841:
        /* <DEDUP_REMOVED lines=17> */
.L_x_1846:
        /* <DEDUP_REMOVED lines=115> */
.L_x_1845:
        /* <DEDUP_REMOVED lines=61> */
.L_x_1847:
[----:B------:R-:W-:-:S13]  /*3460*/  ISETP.NE.OR P0, PT, R25, RZ, P0 ;  /* 0x000000ff1900720c */ /* 0x000fda0000705670 */
[----:B------:R-:W-:Y:S05]  /*3470*/  @!P0 BRA `(.L_x_1843) ;  /* 0x00000000007c8947 */ /* 0x000fea0003800000 */
.L_x_1844:
        /* <DEDUP_REMOVED lines=31> */
.L_x_1843:
        /* <DEDUP_REMOVED lines=11> */
.L_x_1849:
[----:B------:R-:W-:Y:S05]  /*3720*/  BSYNC B0 ;  /* 0x0000000000007941 */ /* 0x000fea0003800000 */
.L_x_1848:
        /* <DEDUP_REMOVED lines=16> */
.L_x_1840:
        /* <DEDUP_REMOVED lines=44> */
.L_x_1850:
        /* <DEDUP_REMOVED lines=20> */
.L_x_1852:
[----:B------:R-:W-:Y:S05]  /*3c30*/  BSYNC B0 ;  /* 0x0000000000007941 */ /* 0x000fea0003800000 */
.L_x_1851:
        /* <DEDUP_REMOVED lines=19> */
.L_x_1853:
        /* <DEDUP_REMOVED lines=19> */
.L_x_1855:
[----:B------:R-:W-:Y:S05]  /*3ea0*/  BSYNC B0 ;  /* 0x0000000000007941 */ /* 0x000fea0003800000 */
.L_x_1854:
        /* <DEDUP_REMOVED lines=19> */
.L_x_1856:
        /* <DEDUP_REMOVED lines=19> */
.L_x_1858:
[----:B------:R-:W-:Y:S05]  /*4110*/  BSYNC B0 ;  /* 0x0000000000007941 */ /* 0x000fea0003800000 */
.L_x_1857:
        /* <DEDUP_REMOVED lines=19> */
.L_x_1859:
        /* <DEDUP_REMOVED lines=18> */
.L_x_1861:
[----:B------:R-:W-:Y:S05]  /*4370*/  BSYNC B0 ;  /* 0x0000000000007941 */ /* 0x000fea0003800000 */
.L_x_1860:
[----:B------:R-:W-:Y:S01]  /*4380*/  ULDC UR10, c[0x0][0x10] ;  /* 0x00000400000a7ab9 */ /* 0x000fe20000000800 */
[----:B------:R-:W-:Y:S02]  /*4390*/  UIADD3 UR4, UR4, 0x1, URZ ;  /* 0x0000000104047890 */ /* 0x000fe4000fffe03f */
[----:B------:R-:W-:-:S04]  /*43a0*/  UIADD3 UR12, UR10, UR12, URZ ;  /* 0x0000000c0a0c7290 */ /* 0x000fc8000fffe03f */
[----:B------:R-:W-:-:S06]  /*43b0*/  UISETP.GE.AND UP0, UPT, UR12, UR5, UPT ;  /* 0x000000050c00728c */ /* 0x000fcc000bf06270 */
[----:B------:R-:W-:-:S13]  /*43c0*/  PLOP3.LUT P0, PT, PT, PT, UP0, 0x80, 0x0 ;  /* 0x000000000000781c */ /* 0x000fda0003f0f008 */
[----:B------:R-:W-:Y:S05]  /*43d0*/  @!P0 BRA `(.L_x_1862) ;  /* 0xffffffbc00c08947 */ /* 0x000fea000383ffff */
.L_x_1827:
        /* <DEDUP_REMOVED lines=19> */
.L_x_1864:
[----:B------:R-:W-:Y:S05]  /*4510*/  BSYNC B0 ;  /* 0x0000000000007941 */ /* 0x000fea0003800000 */
.L_x_1863:
        /* <DEDUP_REMOVED lines=11> */
.L_x_1866:
[----:B------:R-:W2:Y:S04]  /*45d0*/  LDG.E.STRONG.GPU R5, desc[UR14][R2.64] ;  /* 0x0000000e02057981 */ /* 0x000ea8000c1ef900 */
[----:B--2---:R-:W-:Y:S01]  /*45e0*/  CCTL.IVALL ;  /* 0x00000000ff00798f */ /* 0x004fe20002000000 */
[----:B------:R-:W-:Y:S05]  /*45f0*/  YIELD ;  /* 0x0000000000007946 */ /* 0x000fea0003800000 */
[----:B------:R-:W-:-:S13]  /*4600*/  ISETP.NE.AND P0, PT, R5, R0, PT ;  /* 0x000000000500720c */ /* 0x000fda0003f05270 */
[----:B------:R-:W-:Y:S05]  /*4610*/  @P0 BRA `(.L_x_1866) ;  /* 0xfffffffc00ec0947 */ /* 0x000fea000383ffff */
.L_x_1865:
        /* <DEDUP_REMOVED lines=24> */
.L_x_1867:
        /* <DEDUP_REMOVED lines=25> */
.L_x_1868:
        /* <DEDUP_REMOVED lines=13> */
.L_x_3275:


//--------------------- .text._Z35group_norm_nhwc_bwd_one_pass_kernelI11Fp32IOFp16WLi256ELi24ELi384EEv26Group_norm_nhwc_bwd_params --------------------------
	.section	.text._Z35group_norm_nhwc_bwd_one_pass_kernelI11Fp32IOFp16WLi256ELi24ELi384EEv26Group_norm_nhwc_bwd_params,"ax",@progbits
	.align	128
        .global         _Z35group_norm_nhwc_bwd_one_pass_kernelI11Fp32IOFp16WLi256ELi24ELi384EEv26Group_norm_nhwc_bwd_params
        .type           _Z35group_norm_nhwc_bwd_one_pass_kernelI11Fp32IOFp16WLi256ELi24ELi384EEv26Group_norm_nhwc_bwd_params,@function
        .size           _Z35group_norm_nhwc_bwd_one_pass_kernelI11Fp32IOFp16WLi256ELi24ELi384EEv26Group_norm_nhwc_bwd_params,(.L_x_3276 - _Z35group_norm_nhwc_bwd_one_pass_kernelI11Fp32IOFp16WLi256ELi24ELi384EEv26Group_norm_nhwc_bwd_params)
        .other          _Z35group_norm_nhwc_bwd_one_pass_kernelI11Fp32IOFp16WLi256ELi24ELi384EEv26Group_norm_nhwc_bwd_params,@"STO_CUDA_ENTRY STV_DEFAULT"
_Z35group_norm_nhwc_bwd_one_pass_kernelI11Fp32IOFp16WLi256ELi24ELi384EEv26Group_norm_nhwc_bwd_params:
.text._Z35group_norm_nhwc_bwd_one_pass_kernelI11Fp32IOFp16WLi256ELi24ELi384EEv26Group_norm_nhwc_bwd_params:
        /* <DEDUP_REMOVED lines=71> */
.L_x_1920:
        /* <DEDUP_REMOVED lines=252> */
[----:B---3--:R-:W-:Y:S02]  /*1430*/  HADD2.F32 R50, -RZ, R50.H0_H0 ;  /* 0x20000032ff327230 */ /* 0x008fe40000004100 */
[----:B----4-:R-:W-:Y:S02]  /*1440*/  HADD2.F32 R47, -RZ, R47.H0_H0 ;  /* 0x2000002fff2f7230 */ /* 0x010fe40000004100 */
[----:B--2---:R-:W-:Y:S02]  /*1450*/  @P0 HADD2.F32 R49, -RZ, R2.H0_H0 ;  /* 0x20000002ff310230 */ /* 0x004fe40000004100 */
[----:B------:R-:W-:-:S07]  /*1460*/  @P0 HADD2.F32 R48, -RZ, R0.H0_H0 ;  /* 0x20000000ff300230 */ /* 0x000fce0000004100 */
.L_x_1871:
[----:B------:R-:W-:Y:S05]  /*1470*/  BSYNC B0 ;  /* 0x0000000000007941 */ /* 0x000fea0003800000 */
.L_x_1870:
        /* <DEDUP_REMOVED lines=31> */
.L_x_1872:
        /* <DEDUP_REMOVED lines=26> */
.L_x_1873:
        /* <DEDUP_REMOVED lines=31> */
.L_x_1874:
        /* <DEDUP_REMOVED lines=41> */
.L_x_1875:
        /* <DEDUP_REMOVED lines=35> */
.L_x_1876:
        /* <DEDUP_REMOVED lines=33> */
.L_x_1877:
        /* <DEDUP_REMOVED lines=31> */
.L_x_1878:
        /* <DEDUP_REMOVED lines=29> */
.L_x_1879:
        /* <DEDUP_REMOVED lines=93> */
.L_x_1881:
[----:B------:R-:W-:Y:S05]  /*2a60*/  BSYNC B0 ;  /* 0x0000000000007941 */ /* 0x000fea0003800000 */
.L_x_1880:
        /* <DEDUP_REMOVED lines=161> */
.L_x_1883:
[----:B------:R-:W-:Y:S05]  /*3480*/  BSYNC B0 ;  /* 0x0000000000007941 */ /* 0x000fea0003800000 */
.L_x_1882:
        /* <DEDUP_REMOVED lines=17> */
.L_x_1885:
[----:B------:R-:W-:Y:S05]  /*35a0*/  BSYNC B0 ;  /* 0x0000000000007941 */ /* 0x000fea0003800000 */
.L_x_1884:
        /* <DEDUP_REMOVED lines=35> */
.L_x_1888:
[----:B0-----:R-:W2:Y:S04]  /*37e0*/  LDG.E.STRONG.GPU R26, desc[UR8][R24.64] ;  /* 0x00000008181a7981 */ /* 0x001ea8000c1ef900 */
[----:B--2---:R-:W-:Y:S01]  /*37f0*/  CCTL.IVALL ;  /* 0x00000000ff00798f */ /* 0x004fe20002000000 */
[----:B------:R-:W-:Y:S05]  /*3800*/  YIELD ;  /* 0x0000000000007946 */ /* 0x000fea0003800000 */
[----:B------:R-:W-:-:S13]  /*3810*/  ISETP.NE.AND P6, PT, R26, R33, PT ;  /* 0x000000211a00720c */ /* 0x000fda0003fc5270 */
[----:B------:R-:W-:Y:S05]  /*3820*/  @P6 BRA `(.L_x_1888) ;  /* 0xfffffffc00ec6947 */ /* 0x000fea000383ffff */
.L_x_1887:
        /* <DEDUP_REMOVED lines=23> */
.L_x_1892:
        /* <DEDUP_REMOVED lines=115> */
.L_x_1891:
        /* <DEDUP_REMOVED lines=63> */
.L_x_1893:
[----:B------:R-:W-:-:S04]  /*44c0*/  LOP3.LUT P6, RZ, R57, 0x1, RZ, 0xc0, !PT ;  /* 0x0000000139ff7812 */ /* 0x000fc800078cc0ff */
[----:B------:R-:W-:-:S13]  /*44d0*/  ISETP.NE.OR P6, PT, R26, RZ, P6 ;  /* 0x000000ff1a00720c */ /* 0x000fda00037c5670 */
[----:B------:R-:W-:Y:S05]  /*44e0*/  @!P6 BRA `(.L_x_1889) ;  /* 0x00000000007ce947 */ /* 0x000fea0003800000 */
.L_x_1890:
        /* <DEDUP_REMOVED lines=31> */
.L_x_1889:
        /* <DEDUP_REMOVED lines=10> */
.L_x_1895:
[----:B------:R-:W-:Y:S05]  /*4780*/  BSYNC B0 ;  /* 0x0000000000007941 */ /* 0x000fea0003800000 */
.L_x_1894:
        /* <DEDUP_REMOVED lines=17> */
.L_x_1886:
        /* <DEDUP_REMOVED lines=36> */
.L_x_1896:
        /* <DEDUP_REMOVED lines=21> */
.L_x_1898:
[----:B------:R-:W-:Y:S05]  /*4c30*/  BSYNC B0 ;  /* 0x0000000000007941 */ /* 0x000fea0003800000 */
.L_x_1897:
        /* <DEDUP_REMOVED lines=20> */
.L_x_1899:
        /* <DEDUP_REMOVED lines=21> */
.L_x_1901:
[----:B------:R-:W-:Y:S05]  /*4ed0*/  BSYNC B0 ;  /* 0x0000000000007941 */ /* 0x000fea0003800000 */
.L_x_1900:
        /* <DEDUP_REMOVED lines=19> */
.L_x_1902:
        /* <DEDUP_REMOVED lines=21> */
.L_x_1904:
[----:B------:R-:W-:Y:S05]  /*5160*/  BSYNC B0 ;  /* 0x0000000000007941 */ /* 0x000fea0003800000 */
.L_x_1903:
        /* <DEDUP_REMOVED lines=19> */
.L_x_1905:
        /* <DEDUP_REMOVED lines=21> */
.L_x_1907:
[----:B------:R-:W-:Y:S05]  /*53f0*/  BSYNC B0 ;  /* 0x0000000000007941 */ /* 0x000fea0003800000 */
.L_x_1906:
        /* <DEDUP_REMOVED lines=19> */
.L_x_1908:
        /* <DEDUP_REMOVED lines=21> */
.L_x_1910:
[----:B------:R-:W-:Y:S05]  /*5680*/  BSYNC B0 ;  /* 0x0000000000007941 */ /* 0x000fea0003800000 */
.L_x_1909:
        /* <DEDUP_REMOVED lines=19> */
.L_x_1911:
        /* <DEDUP_REMOVED lines=21> */
.L_x_1913:
[----:B------:R-:W-:Y:S05]  /*5910*/  BSYNC B0 ;  /* 0x0000000000007941 */ /* 0x000fea0003800000 */
.L_x_1912:
        /* <DEDUP_REMOVED lines=19> */
.L_x_1914:
        /* <DEDUP_REMOVED lines=25> */
.L_x_1916:
[----:B------:R-:W-:Y:S05]  /*5be0*/  BSYNC B0 ;  /* 0x0000000000007941 */ /* 0x000fea0003800000 */
.L_x_1915:
        /* <DEDUP_REMOVED lines=22> */
.L_x_1917:
        /* <DEDUP_REMOVED lines=18> */
.L_x_1919:
[----:B------:R-:W-:Y:S05]  /*5e70*/  BSYNC B0 ;  /* 0x0000000000007941 */ /* 0x000fea0003800000 */
.L_x_1918:
[----:B------:R-:W-:Y:S02]  /*5e80*/  IADD3 R51, R45, R51, RZ ;  /* 0x000000332d337210 */ /* 0x000fe40007ffe0ff */
[----:B------:R-:W-:Y:S02]  /*5e90*/  IADD3 R52, R52, 0x1, RZ ;  /* 0x0000000134347810 */ /* 0x000fe40007ffe0ff */
[----:B------:R-:W-:-:S13]  /*5ea0*/  ISETP.GE.AND P0, PT, R51, UR4, PT ;  /* 0x0000000433007c0c */ /* 0x000fda000bf06270 */
[----:B------:R-:W-:Y:S05]  /*5eb0*/  @!P0 BRA `(.L_x_1920) ;  /* 0xffffffa4006c8947 */ /* 0x000fea000383ffff */
.L_x_1869:
        /* <DEDUP_REMOVED lines=23> */
.L_x_1922:
[----:B------:R-:W-:Y:S05]  /*6030*/  BSYNC B0 ;  /* 0x0000000000007941 */ /* 0x000fea0003800000 */
.L_x_1921:
[----:B------:R-:W-:Y:S05]  /*6040*/  @P0 EXIT ;  /* 0x000000000000094d */ /* 0x000fea0003800000 */
[----:B------:R-:W-:Y:S05]  /*6050*/  @P2 BRA `(.L_x_1923) ;  /* 0x0000000000202947 */ /* 0x000fea0003800000 */
[----:B------:R-:W-:-:S05]  /*6060*/  IMAD R0, R4, R7, RZ ;  /* 0x0000000704007224 */ /* 0x000fca00078e02ff */
[----:B------:R-:W-:-:S13]  /*6070*/  ISETP.NE.AND P0, PT, R0, -0x1, PT ;  /* 0xffffffff0000780c */ /* 0x000fda0003f05270 */
[----:B------:R-:W-:Y:S05]  /*6080*/  @!P0 BRA `(.L_x_1923) ;  /* 0x0000000000148947 */ /* 0x000fea0003800000 */
.L_x_1924:
[----:B0-----:R-:W5:Y:S04]  /*6090*/  LDG.E.STRONG.GPU R5, desc[UR8][R2.64] ;  /* 0x0000000802057981 */ /* 0x001f68000c1ef900 */
[----:B-----5:R-:W-:Y:S01]  /*60a0*/  CCTL.IVALL ;  /* 0x00000000ff00798f */ /* 0x020fe20002000000 */
[----:B------:R-:W-:Y:S05]  /*60b0*/  YIELD ;  /* 0x0000000000007946 */ /* 0x000fea0003800000 */
[----:B------:R-:W-:-:S13]  /*60c0*/  ISETP.NE.AND P0, PT, R5, R0, PT ;  /* 0x000000000500720c */ /* 0x000fda0003f05270 */
[----:B------:R-:W-:Y:S05]  /*60d0*/  @P0 BRA `(.L_x_1924) ;  /* 0xfffffffc00ec0947 */ /* 0x000fea000383ffff */
.L_x_1923:
        /* <DEDUP_REMOVED lines=24> */
.L_x_1925:
        /* <DEDUP_REMOVED lines=23> */
[----:B0-----:R-:W-:Y:S05]  /*63d0*/  @P0 BRA `(.L_x_1925) ;  /* 0xfffffffc00a00947 */ /* 0x001fea000383ffff */
[----:B------:R-:W-:Y:S05]  /*63e0*/  EXIT ;  /* 0x000000000000794d */ /* 0x000fea0003800000 */
.L_x_1926:
        /* <DEDUP_REMOVED lines=9> */
.L_x_3276:


//--------------------- .text._Z35group_norm_nhwc_bwd_one_pass_kernelI11Fp32IOFp16WLi512ELi24ELi384EEv26Group_norm_nhwc_bwd_params --------------------------
	.section	.text._Z35group_norm_nhwc_bwd_one_pass_kernelI11Fp32IOFp16WLi512ELi24ELi384EEv26Group_norm_nhwc_bwd_params,"ax",@progbits
	.align	128
        .global         _Z35group_norm_nhwc_bwd_one_pass_kernelI11Fp32IOFp16WLi512ELi24ELi384EEv26Group_norm_nhwc_bwd_params
        .type           _Z35group_norm_nhwc_bwd_one_pass_kernelI11Fp32IOFp16WLi512ELi24ELi384EEv26Group_norm_nhwc_bwd_params,@function
        .size           _Z35group_norm_nhwc_bwd_one_pass_kernelI11Fp32IOFp16WLi512ELi24ELi384EEv26Group_norm_nhwc_bwd_params,(.L_x_3277 - _Z35group_norm_nhwc_bwd_one_pass_kernelI11Fp32IOFp16WLi512ELi24ELi384EEv26Group_norm_nhwc_bwd_params)
        .other          _Z35group_norm_nhwc_bwd_one_pass_kernelI11Fp32IOFp16WLi512ELi24ELi384EEv26Group_norm_nhwc_bwd_params,@"STO_CUDA_ENTRY STV_DEFAULT"
_Z35group_norm_nhwc_bwd_one_pass_kernelI11Fp32IOFp16WLi512ELi24ELi384EEv26Group_norm_nhwc_bwd_params:
.text._Z35group_norm_nhwc_bwd_one_pass_kernelI11Fp32IOFp16WLi512ELi24ELi384EEv26Group_norm_nhwc_bwd_params:
        /* <DEDUP_REMOVED lines=117> */
.L_x_2010:
        /* <DEDUP_REMOVED lines=420> */
[----:B------:R-:W0:Y:S01]  /*2190*/  LDC.64 R92, c[0x0][0x238] ;  /* 0x00008e00ff5c7b82 */ /* 0x000e220000000a00 */
[----:B---3--:R-:W-:Y:S02]  /*21a0*/  @P5 HADD2.F32 R120, -RZ, R89.H0_H0 ;  /* 0x20000059ff785230 */ /* 0x008fe40000004100 */
[----:B0-----:R-:W-:-:S05]  /*21b0*/  IMAD.WIDE R92, R131, 0x2, R92 ;  /* 0x00000002835c7825 */ /* 0x001fca00078e025c */
[----:B------:R-:W2:Y:S04]  /*21c0*/  LDG.E.U16 R124, desc[UR8][R92.64] ;  /* 0x000000085c7c7981 */ /* 0x000ea8000c1e1500 */
[----:B------:R-:W3:Y:S01]  /*21d0*/  LDG.E.U16 R123, desc[UR8][R92.64+0x2] ;  /* 0x000002085c7b7981 */ /* 0x000ee2000c1e1500 */
[----:B--2---:R-:W-:Y:S02]  /*21e0*/  HADD2.F32 R124, -RZ, R124.H0_H0 ;  /* 0x2000007cff7c7230 */ /* 0x004fe40000004100 */
[----:B---3--:R-:W-:-:S07]  /*21f0*/  HADD2.F32 R123, -RZ, R123.H0_H0 ;  /* 0x2000007bff7b7230 */ /* 0x008fce0000004100 */
.L_x_1929:
[----:B------:R-:W-:Y:S05]  /*2200*/  BSYNC B0 ;  /* 0x0000000000007941 */ /* 0x000fea0003800000 */
.L_x_1928:
        /* <DEDUP_REMOVED lines=31> */
.L_x_1930:
        /* <DEDUP_REMOVED lines=26> */
.L_x_1931:
        /* <DEDUP_REMOVED lines=31> */
.L_x_1932:
        /* <DEDUP_REMOVED lines=31> */
.L_x_1933:
        /* <DEDUP_REMOVED lines=31> */
.L_x_1934:
        /* <DEDUP_REMOVED lines=31> */
.L_x_1935:
        /* <DEDUP_REMOVED lines=31> */
.L_x_1936:
        /* <DEDUP_REMOVED lines=31> */
.L_x_1937:
        /* <DEDUP_REMOVED lines=31> */
.L_x_1938:
        /* <DEDUP_REMOVED lines=31> */
.L_x_1939:
        /* <DEDUP_REMOVED lines=31> */
.L_x_1940:
        /* <DEDUP_REMOVED lines=31> */
.L_x_1941:
        /* <DEDUP_REMOVED lines=33> */
.L_x_1942:
        /* <DEDUP_REMOVED lines=35> */
.L_x_1943:
        /* <DEDUP_REMOVED lines=29> */
.L_x_1944:
        /* <DEDUP_REMOVED lines=29> */
.L_x_1945:
        /* <DEDUP_REMOVED lines=140> */
.L_x_1947:
[----:B------:R-:W-:Y:S05]  /*49a0*/  BSYNC B0 ;  /* 0x0000000000007941 */ /* 0x000fea0003800000 */
.L_x_1946:
        /* <DEDUP_REMOVED lines=161> */
.L_x_1949:
[----:B------:R-:W-:Y:S05]  /*53c0*/  BSYNC B0 ;  /* 0x0000000000007941 */ /* 0x000fea0003800000 */
.L_x_1948:
        /* <DEDUP_REMOVED lines=13> */
.L_x_1951:
[----:B------:R-:W-:Y:S05]  /*54a0*/  BSYNC B0 ;  /* 0x0000000000007941 */ /* 0x000fea0003800000 */
.L_x_1950:
        /* <DEDUP_REMOVED lines=33> */
.L_x_1954:
[----:B-1----:R-:W2:Y:S04]  /*56c0*/  LDG.E.STRONG.GPU R58, desc[UR8][R56.64] ;  /* 0x00000008383a7981 */ /* 0x002ea8000c1ef900 */
[----:B--2---:R-:W-:Y:S01]  /*56d0*/  CCTL.IVALL ;  /* 0x00000000ff00798f */ /* 0x004fe20002000000 */
[----:B------:R-:W-:Y:S05]  /*56e0*/  YIELD ;  /* 0x0000000000007946 */ /* 0x000fea0003800000 */
[----:B------:R-:W-:-:S13]  /*56f0*/  ISETP.NE.AND P6, PT, R58, R65, PT ;  /* 0x000000413a00720c */ /* 0x000fda0003fc5270 */
[----:B------:R-:W-:Y:S05]  /*5700*/  @P6 BRA `(.L_x_1954) ;  /* 0xfffffffc00ec6947 */ /* 0x000fea000383ffff */
.L_x_1953:
        /* <DEDUP_REMOVED lines=22> */
.L_x_1958:
        /* <DEDUP_REMOVED lines=115> */
.L_x_1957:
        /* <DEDUP_REMOVED lines=63> */
.L_x_1959:
[----:B------:R-:W-:-:S04]  /*6390*/  LOP3.LUT P6, RZ, R119, 0x1, RZ, 0xc0, !PT ;  /* 0x0000000177ff7812 */ /* 0x000fc800078cc0ff */
[----:B------:R-:W-:-:S13]  /*63a0*/  ISETP.NE.OR P6, PT, R58, RZ, P6 ;  /* 0x000000ff3a00720c */ /* 0x000fda00037c5670 */
[----:B------:R-:W-:Y:S05]  /*63b0*/  @!P6 BRA `(.L_x_1955) ;  /* 0x00000000007ce947 */ /* 0x000fea0003800000 */
.L_x_1956:
        /* <DEDUP_REMOVED lines=31> */
.L_x_1955:
        /* <DEDUP_REMOVED lines=10> */
.L_x_1961:
[----:B------:R-:W-:Y:S05]  /*6650*/  BSYNC B0 ;  /* 0x0000000000007941 */ /* 0x000fea0003800000 */
.L_x_1960:
        /* <DEDUP_REMOVED lines=17> */
.L_x_1952:
        /* <DEDUP_REMOVED lines=36> */
.L_x_1962:
        /* <DEDUP_REMOVED lines=20> */
.L_x_1964:
[----:B------:R-:W-:Y:S05]  /*6af0*/  BSYNC B0 ;  /* 0x0000000000007941 */ /* 0x000fea0003800000 */
.L_x_1963:
        /* <DEDUP_REMOVED lines=20> */
.L_x_1965:
        /* <DEDUP_REMOVED lines=20> */
.L_x_1967:
[----:B------:R-:W-:Y:S05]  /*6d80*/  BSYNC B0 ;  /* 0x0000000000007941 */ /* 0x000fea0003800000 */
.L_x_1966:
        /* <DEDUP_REMOVED lines=20> */
.L_x_1968:
        /* <DEDUP_REMOVED lines=20> */
.L_x_1970:
[----:B------:R-:W-:Y:S05]  /*7010*/  BSYNC B0 ;  /* 0x0000000000007941 */ /* 0x000fea0003800000 */
.L_x_1969:
        /* <DEDUP_REMOVED lines=20> */
.L_x_1971:
        /* <DEDUP_REMOVED lines=20> */
.L_x_1973:
[----:B------:R-:W-:Y:S05]  /*72a0*/  BSYNC B0 ;  /* 0x0000000000007941 */ /* 0x000fea0003800000 */
.L_x_1972:
        /* <DEDUP_REMOVED lines=20> */
.L_x_1974:
        /* <DEDUP_REMOVED lines=20> */
.L_x_1976:
[----:B------:R-:W-:Y:S05]  /*7530*/  BSYNC B0 ;  /* 0x0000000000007941 */ /* 0x000fea0003800000 */
.L_x_1975:
        /* <DEDUP_REMOVED lines=20> */
.L_x_1977:
        /* <DEDUP_REMOVED lines=20> */
.L_x_1979:
[----:B------:R-:W-:Y:S05]  /*77c0*/  BSYNC B0 ;  /* 0x0000000000007941 */ /* 0x000fea0003800000 */
.L_x_1978:
        /* <DEDUP_REMOVED lines=20> */
.L_x_1980:
        /* <DEDUP_REMOVED lines=20> */
.L_x_1982:
[----:B------:R-:W-:Y:S05]  /*7a50*/  BSYNC B0 ;  /* 0x0000000000007941 */ /* 0x000fea0003800000 */
.L_x_1981:
        /* <DEDUP_REMOVED lines=20> */
.L_x_1983:
        /* <DEDUP_REMOVED lines=19> */
.L_x_1985:
[----:B------:R-:W-:Y:S05]  /*7cd0*/  BSYNC B0 ;  /* 0x0000000000007941 */ /* 0x000fea0003800000 */
.L_x_1984:
        /* <DEDUP_REMOVED lines=19> */
.L_x_1986:
        /* <DEDUP_REMOVED lines=19> */
.L_x_1988:
[----:B------:R-:W-:Y:S05]  /*7f40*/  BSYNC B0 ;  /* 0x0000000000007941 */ /* 0x000fea0003800000 */
.L_x_1987:
        /* <DEDUP_REMOVED lines=19> */
.L_x_1989:
        /* <DEDUP_REMOVED lines=19> */
.L_x_1991:
[----:B------:R-:W-:Y:S05]  /*81b0*/  BSYNC B0 ;  /* 0x0000000000007941 */ /* 0x000fea0003800000 */
.L_x_1990:
        /* <DEDUP_REMOVED lines=19> */
.L_x_1992:
        /* <DEDUP_REMOVED lines=19> */
.L_x_1994:
[----:B------:R-:W-:Y:S05]  /*8420*/  BSYNC B0 ;  /* 0x0000000000007941 */ /* 0x000fea0003800000 */
.L_x_1993:
        /* <DEDUP_REMOVED lines=19> */
.L_x_1995:
        /* <DEDUP_REMOVED lines=19> */
.L_x_1997:
[----:B------:R-:W-:Y:S05]  /*8690*/  BSYNC B0 ;  /* 0x0000000000007941 */ /* 0x000fea0003800000 */
.L_x_1996:
        /* <DEDUP_REMOVED lines=19> */
.L_x_1998:
        /* <DEDUP_REMOVED lines=24> */
.L_x_2000:
[----:B------:R-:W-:Y:S05]  /*8950*/  BSYNC B0 ;  /* 0x0000000000007941 */ /* 0x000fea0003800000 */
.L_x_1999:
        /* <DEDUP_REMOVED lines=19> */
.L_x_2001:
        /* <DEDUP_REMOVED lines=24> */
.L_x_2003:
[----:B------:R-:W-:Y:S05]  /*8c10*/  BSYNC B0 ;  /* 0x0000000000007941 */ /* 0x000fea0003800000 */
.L_x_2002:
        /* <DEDUP_REMOVED lines=19> */
.L_x_2004:
        /* <DEDUP_REMOVED lines=24> */
.L_x_2006:
[----:B------:R-:W-:Y:S05]  /*8ed0*/  BSYNC B0 ;  /* 0x0000000000007941 */ /* 0x000fea0003800000 */
.L_x_2005:
        /* <DEDUP_REMOVED lines=19> */
.L_x_2007:
        /* <DEDUP_REMOVED lines=21> */
.L_x_2009:
[----:B------:R-:W-:Y:S05]  /*9160*/  BSYNC B0 ;  /* 0x0000000000007941 */ /* 0x000fea0003800000 */
.L_x_2008:
[----:B------:R-:W-:Y:S02]  /*9170*/  IADD3 R107, R14, R107, RZ ;  /* 0x0000006b0e6b7210 */ /* 0x000fe40007ffe0ff */
[----:B------:R-:W-:Y:S02]  /*9180*/  IADD3 R16, R16, 0x1, RZ ;  /* 0x0000000110107810 */ /* 0x000fe40007ffe0ff */
[----:B------:R-:W-:-:S13]  /*9190*/  ISETP.GE.AND P5, PT, R107, UR4, PT ;  /* 0x000000046b007c0c */ /* 0x000fda000bfa6270 */
[----:B------:R-:W-:Y:S05]  /*91a0*/  @!P5 BRA `(.L_x_2010) ;  /* 0xffffff740068d947 */ /* 0x000fea000383ffff */
.L_x_1927:
        /* <DEDUP_REMOVED lines=23> */
.L_x_2012:
[----:B------:R-:W-:Y:S05]  /*9320*/  BSYNC B0 ;  /* 0x0000000000007941 */ /* 0x000fea0003800000 */
.L_x_2011:
[----:B------:R-:W-:Y:S05]  /*9330*/  @P0 EXIT ;  /* 0x000000000000094d */ /* 0x000fea0003800000 */
[----:B------:R-:W-:Y:S05]  /*9340*/  @P2 BRA `(.L_x_2013) ;  /* 0x0000000000202947 */ /* 0x000fea0003800000 */
[----:B------:R-:W-:-:S05]  /*9350*/  IMAD R0, R6, R7, RZ ;  /* 0x0000000706007224 */ /* 0x000fca00078e02ff */
[----:B------:R-:W-:-:S13]  /*9360*/  ISETP.NE.AND P0, PT, R0, -0x1, PT ;  /* 0xffffffff0000780c */ /* 0x000fda0003f05270 */
[----:B------:R-:W-:Y:S05]  /*9370*/  @!P0 BRA `(.L_x_2013) ;  /* 0x0000000000148947 */ /* 0x000fea0003800000 */
.L_x_2014:
[----:B---3--:R-:W3:Y:S04]  /*9380*/  LDG.E.STRONG.GPU R5, desc[UR8][R2.64] ;  /* 0x0000000802057981 */ /* 0x008ee8000c1ef900 */
[----:B---3--:R-:W-:Y:S01]  /*9390*/  CCTL.IVALL ;  /* 0x00000000ff00798f */ /* 0x008fe20002000000 */
[----:B------:R-:W-:Y:S05]  /*93a0*/  YIELD ;  /* 0x0000000000007946 */ /* 0x000fea0003800000 */
[----:B------:R-:W-:-:S13]  /*93b0*/  ISETP.NE.AND P0, PT, R5, R0, PT ;  /* 0x000000000500720c */ /* 0x000fda0003f05270 */
[----:B------:R-:W-:Y:S05]  /*93c0*/  @P0 BRA `(.L_x_2014) ;  /* 0xfffffffc00ec0947 */ /* 0x000fea000383ffff */
.L_x_2013:
        /* <DEDUP_REMOVED lines=24> */
.L_x_2015:
        /* <DEDUP_REMOVED lines=25> */
.L_x_2016:
        /* <DEDUP_REMOVED lines=10> */
.L_x_3277:


//--------------------- .text._Z35group_norm_nhwc_fwd_one_pass_kernelI11Bf16IOFp32WLi64ELi24ELi384EEv26Group_norm_nhwc_fwd_params --------------------------
	.section	.text._Z35group_norm_nhwc_fwd_one_pass_kernelI11Bf16IOFp32WLi64ELi24ELi384EEv26Group_norm_nhwc_fwd_params,"ax",@progbits
	.align	128
        .global         _Z35group_norm_nhwc_fwd_one_pass_kernelI11Bf16IOFp32WLi64ELi24ELi384EEv26Group_norm_nhwc_fwd_params
        .type           _Z35group_norm_nhwc_fwd_one_pass_kernelI11Bf16IOFp32WLi64ELi24ELi384EEv26Group_norm_nhwc_fwd_params,@function
        .size           _Z35group_norm_nhwc_fwd_one_pass_kernelI11Bf16IOFp32WLi64ELi24ELi384EEv26Group_norm_nhwc_fwd_params,(.L_x_3278 - _Z35group_norm_nhwc_fwd_one_pass_kernelI11Bf16IOFp32WLi64ELi24ELi384EEv26Group_norm_nhwc_fwd_params)
        .other          _Z35group_norm_nhwc_fwd_one_pass_kernelI11Bf16IOFp32WLi64ELi24ELi384EEv26Group_norm_nhwc_fwd_params,@"STO_CUDA_ENTRY STV_DEFAULT"
_Z35group_norm_nhwc_fwd_one_pass_kernelI11Bf16IOFp32WLi64ELi24ELi384EEv26Group_norm_nhwc_fwd_params:
.text._Z35group_norm_nhwc_fwd_one_pass_kernelI11Bf16IOFp32WLi64ELi24ELi384EEv26Group_norm_nhwc_fwd_params:
[----:B------:R-:W-:Y:S01]  /*0000*/  LDC R1, c[0x0][0x28] ;  /* 0x00000a00ff017b82 */ /* 0x000fe20000000800 */
[----:B------:R-:W0:Y:S01]  /*0010*/  S2R R21, SR_CTAID.Y ;  /* 0x0000000000157919 */ /* 0x000e220000002600 */
[----:B------:R-:W-:Y:S01]  /*0020*/  ULDC UR4, c[0x0][0x288] ;  /* 0x0000a20000047ab9 */ /* 0x000fe20000000800 */
[----:B------:R-:W-:Y:S02]  /*0030*/  ULDC UR5, c[0x0][0x258] ;  /* 0x0000960000057ab9 */ /* 0x000fe40000000800 */
[----:B------:R-:W-:-:S06]  /*0040*/  UIMAD UR4, UR4, UR5, URZ ;  /* 0x00000005040472a4 */ /* 0x000fcc000f8e023f */
[----:B0-----:R-:W-:-:S13]  /*0050*/  ISETP.GE.AND P0, PT, R21, UR4, PT ;  /* 0x0000000415007c0c */ /* 0x001fda000bf06270 */
[----:B------:R-:W-:Y:S05]  /*0060*/  @P0 EXIT ;  /* 0x000000000000094d */ /* 0x000fea0003800000 */
[----:B------:R-:W0:Y:S01]  /*0070*/  S2R R20, SR_TID.X ;  /* 0x0000000000147919 */ /* 0x000e220000002100 */
[----:B------:R-:W-:Y:S01]  /*0080*/  S2UR UR7, SR_CTAID.X ;  /* 0x00000000000779c3 */ /* 0x000fe20000002500 */
[----:B------:R-:W-:Y:S01]  /*0090*/  ULDC.64 UR8, c[0x0][0x278] ;  /* 0x00009e0000087ab9 */ /* 0x000fe20000000a00 */
[----:B------:R-:W-:Y:S01]  /*00a0*/  UMOV UR5, 0x400 ;  /* 0x0000040000057882 */ /* 0x000fe20000000000 */
[----:B------:R-:W1:Y:S01]  /*00b0*/  S2R R19, SR_LANEID ;  /* 0x0000000000137919 */ /* 0x000e620000000000 */
[----:B------:R-:W-:Y:S01]  /*00c0*/  HFMA2.MMA R17, -RZ, RZ, 0, 0 ;  /* 0x00000000ff117435 */ /* 0x000fe200000001ff */
[----:B------:R-:W-:-:S03]  /*00d0*/  ULDC.U8 UR10, c[0x0][0x28c] ;  /* 0x0000a300000a7ab9 */ /* 0x000fc60000000000 */
[----:B------:R-:W2:Y:S08]  /*00e0*/  LDC R18, c[0x0][0x294] ;  /* 0x0000a500ff127b82 */ /* 0x000eb00000000800 */
[----:B------:R-:W3:Y:S01]  /*00f0*/  S2UR UR6, SR_CgaCtaId ;  /* 0x00000000000679c3 */ /* 0x000ee20000008800 */
[----:B0-----:R-:W-:-:S05]  /*0100*/  IMAD.WIDE.U32 R2, R20, -0x55555555, RZ ;  /* 0xaaaaaaab14027825 */ /* 0x001fca00078e00ff */
[----:B------:R-:W-:Y:S02]  /*0110*/  SHF.R.U32.HI R5, RZ, 0x3, R3 ;  /* 0x00000003ff057819 */ /* 0x000fe40000011603 */
[--C-:B------:R-:W-:Y:S01]  /*0120*/  SHF.R.S32.HI R3, RZ, 0x1f, R20.reuse ;  /* 0x0000001fff037819 */ /* 0x100fe20000011414 */
[----:B---3--:R-:W-:Y:S02]  /*0130*/  ULEA UR5, UR6, UR5, 0x18 ;  /* 0x0000000506057291 */ /* 0x008fe4000f8ec03f */
[----:B--2---:R-:W-:Y:S01]  /*0140*/  IMAD R18, R18, UR7, R5 ;  /* 0x0000000712127c24 */ /* 0x004fe2000f8e0205 */
[----:B------:R-:W-:Y:S01]  /*0150*/  LEA.HI R3, R3, R20, RZ, 0x5 ;  /* 0x0000001403037211 */ /* 0x000fe200078f28ff */
[----:B------:R-:W-:-:S03]  /*0160*/  IMAD R22, R5, -0xc, R20 ;  /* 0xfffffff405167824 */ /* 0x000fc600078e0214 */
[----:B------:R-:W-:Y:S02]  /*0170*/  ISETP.GE.U32.AND P0, PT, R18, UR8, PT ;  /* 0x0000000812007c0c */ /* 0x000fe4000bf06070 */
[----:B------:R-:W-:Y:S02]  /*0180*/  SHF.R.S32.HI R0, RZ, 0x1f, R18 ;  /* 0x0000001fff007819 */ /* 0x000fe40000011412 */
[----:B------:R-:W-:Y:S02]  /*0190*/  SHF.R.S32.HI R3, RZ, 0x5, R3 ;  /* 0x00000005ff037819 */ /* 0x000fe40000011403 */
[----:B------:R-:W-:Y:S01]  /*01a0*/  ISETP.GE.AND.EX P0, PT, R0, UR9, PT, P0 ;  /* 0x0000000900007c0c */ /* 0x000fe2000bf06300 */
[----:B------:R-:W-:Y:S01]  /*01b0*/  ULDC.64 UR8, c[0x0][0x208] ;  /* 0x0000820000087ab9 */ /* 0x000fe20000000a00 */
[----:B------:R-:W-:Y:S02]  /*01c0*/  SHF.L.U32 R22, R22, 0x1, RZ ;  /* 0x0000000116167819 */ /* 0x000fe400000006ff */
[----:B------:R-:W-:-:S02]  /*01d0*/  ISETP.LT.U32.AND P0, PT, R20, 0x180, !P0 ;  /* 0x000001801400780c */ /* 0x000fc40004701070 */
[----:B-1----:R-:W-:-:S11]  /*01e0*/  LEA R16, R3, UR5, 0x3 ;  /* 0x0000000503107c11 */ /* 0x002fd6000f8e18ff */
.L_x_2032:
[----:B0-----:R-:W0:Y:S01]  /*01f0*/  LDC R0, c[0x0][0x288] ;  /* 0x0000a200ff007b82 */ /* 0x001e220000000800 */
[----:B------:R-:W-:Y:S01]  /*0200*/  IADD3 R15, R18, 0x20, RZ ;  /* 0x00000020120f7810 */ /* 0x000fe20007ffe0ff */
[----:B------:R-:W-:Y:S01]  /*0210*/  ULDC.64 UR12, c[0x0][0x278] ;  /* 0x00009e00000c7ab9 */ /* 0x000fe20000000a00 */
[----:B------:R-:W-:Y:S02]  /*0220*/  SHF.R.S32.HI R29, RZ, 0x1f, R18 ;  /* 0x0000001fff1d7819 */ /* 0x000fe40000011412 */
[----:B------:R-:W-:-:S03]  /*0230*/  SHF.R.S32.HI R13, RZ, 0x1f, R15 ;  /* 0x0000001fff0d7819 */ /* 0x000fc6000001140f */
[----:B------:R-:W1:Y:S01]  /*0240*/  @P0 LDC.64 R10, c[0x0][0x270] ;  /* 0x00009c00ff0a0b82 */ /* 0x000e620000000a00 */
[----:B0-----:R-:W-:-:S04]  /*0250*/  IABS R5, R0 ;  /* 0x0000000000057213 */ /* 0x001fc80000000000 */
[----:B------:R-:W0:Y:S08]  /*0260*/  I2F.RP R4, R5 ;  /* 0x0000000500047306 */ /* 0x000e300000209400 */
[----:B0-----:R-:W0:Y:S02]  /*0270*/  MUFU.RCP R4, R4 ;  /* 0x0000000400047308 */ /* 0x001e240000001000 */
[----:B0-----:R-:W-:-:S06]  /*0280*/  IADD3 R2, R4, 0xffffffe, RZ ;  /* 0x0ffffffe04027810 */ /* 0x001fcc0007ffe0ff */
[----:B------:R0:W2:Y:S02]  /*0290*/  F2I.FTZ.U32.TRUNC.NTZ R3, R2 ;  /* 0x0000000200037305 */ /* 0x0000a4000021f000 */
[----:B0-----:R-:W-:Y:S02]  /*02a0*/  MOV R2, RZ ;  /* 0x000000ff00027202 */ /* 0x001fe40000000f00 */
[----:B--2---:R-:W-:-:S05]  /*02b0*/  IADD3 R6, RZ, -R3, RZ ;  /* 0x80000003ff067210 */ /* 0x004fca0007ffe0ff */
[----:B------:R-:W-:Y:S01]  /*02c0*/  IMAD R7, R6, R5, RZ ;  /* 0x0000000506077224 */ /* 0x000fe200078e02ff */
[----:B------:R-:W-:-:S03]  /*02d0*/  IABS R6, R21 ;  /* 0x0000001500067213 */ /* 0x000fc60000000000 */
[----:B------:R-:W-:Y:S01]  /*02e0*/  IMAD.HI.U32 R3, R3, R7, R2 ;  /* 0x0000000703037227 */ /* 0x000fe200078e0002 */
[----:B------:R-:W-:-:S04]  /*02f0*/  LOP3.LUT R2, R21, R0, RZ, 0x3c, !PT ;  /* 0x0000000015027212 */ /* 0x000fc800078e3cff */
[----:B------:R-:W-:Y:S01]  /*0300*/  ISETP.GE.AND P3, PT, R2, RZ, PT ;  /* 0x000000ff0200720c */ /* 0x000fe20003f66270 */
[----:B------:R-:W-:Y:S01]  /*0310*/  IMAD.HI.U32 R3, R3, R6, RZ ;  /* 0x0000000603037227 */ /* 0x000fe200078e00ff */
[----:B------:R-:W-:-:S04]  /*0320*/  SHF.R.S32.HI R2, RZ, 0x1f, R22 ;  /* 0x0000001fff027819 */ /* 0x000fc80000011416 */
[----:B------:R-:W-:-:S05]  /*0330*/  IADD3 R4, -R3, RZ, RZ ;  /* 0x000000ff03047210 */ /* 0x000fca0007ffe1ff */
[C---:B------:R-:W-:Y:S02]  /*0340*/  IMAD R4, R5.reuse, R4, R6 ;  /* 0x0000000405047224 */ /* 0x040fe400078e0206 */
[----:B------:R-:W0:Y:S03]  /*0350*/  @P0 LDC.64 R6, c[0x0][0x220] ;  /* 0x00008800ff060b82 */ /* 0x000e260000000a00 */
[----:B------:R-:W-:-:S13]  /*0360*/  ISETP.GT.U32.AND P2, PT, R5, R4, PT ;  /* 0x000000040500720c */ /* 0x000fda0003f44070 */
[-C--:B------:R-:W-:Y:S02]  /*0370*/  @!P2 IADD3 R4, R4, -R5.reuse, RZ ;  /* 0x800000050404a210 */ /* 0x080fe40007ffe0ff */
[----:B------:R-:W-:Y:S02]  /*0380*/  @!P2 IADD3 R3, R3, 0x1, RZ ;  /* 0x000000010303a810 */ /* 0x000fe40007ffe0ff */
[----:B------:R-:W-:Y:S02]  /*0390*/  ISETP.GE.U32.AND P1, PT, R4, R5, PT ;  /* 0x000000050400720c */ /* 0x000fe40003f26070 */
[----:B------:R-:W-:-:S11]  /*03a0*/  ISETP.NE.AND P2, PT, R0, RZ, PT ;  /* 0x000000ff0000720c */ /* 0x000fd60003f45270 */
[----:B------:R-:W-:Y:S02]  /*03b0*/  @P1 IADD3 R3, R3, 0x1, RZ ;  /* 0x0000000103031810 */ /* 0x000fe40007ffe0ff */
[----:B------:R-:W-:Y:S02]  /*03c0*/  ISETP.GE.U32.AND P1, PT, R15, UR12, PT ;  /* 0x0000000c0f007c0c */ /* 0x000fe4000bf26070 */
[----:B------:R-:W-:Y:S02]  /*03d0*/  MOV R23, R3 ;  /* 0x0000000300177202 */ /* 0x000fe40000000f00 */
[----:B------:R-:W-:Y:S01]  /*03e0*/  ISETP.GE.AND.EX P1, PT, R13, UR13, PT, P1 ;  /* 0x0000000d0d007c0c */ /* 0x000fe2000bf26310 */
[----:B------:R-:W-:Y:S01]  /*03f0*/  ULDC.64 UR12, c[0x0][0x280] ;  /* 0x0000a000000c7ab9 */ /* 0x000fe20000000a00 */
[----:B------:R-:W-:Y:S02]  /*0400*/  @!P3 IADD3 R23, -R23, RZ, RZ ;  /* 0x000000ff1717b210 */ /* 0x000fe40007ffe1ff */
[----:B------:R-:W-:-:S02]  /*0410*/  ISETP.GT.U32.OR P1, PT, R20, 0x17f, P1 ;  /* 0x0000017f1400780c */ /* 0x000fc40000f24470 */
[----:B------:R-:W-:-:S04]  /*0420*/  @!P2 LOP3.LUT R23, RZ, R0, RZ, 0x33, !PT ;  /* 0x00000000ff17a212 */ /* 0x000fc800078e33ff */
[----:B------:R-:W-:-:S05]  /*0430*/  IADD3 R3, -R23, RZ, RZ ;  /* 0x000000ff17037210 */ /* 0x000fca0007ffe1ff */
[----:B------:R-:W-:Y:S01]  /*0440*/  IMAD R3, R0, R3, R21 ;  /* 0x0000000300037224 */ /* 0x000fe200078e0215 */
[----:B------:R-:W-:Y:S01]  /*0450*/  SHF.R.S32.HI R0, RZ, 0x1f, R23 ;  /* 0x0000001fff007819 */ /* 0x000fe20000011417 */
[----:B------:R-:W2:Y:S02]  /*0460*/  @!P1 LDC.64 R8, c[0x0][0x270] ;  /* 0x00009c00ff089b82 */ /* 0x000ea40000000a00 */
[----:B------:R-:W-:Y:S02]  /*0470*/  IMAD R3, R3, 0x18, RZ ;  /* 0x0000001803037824 */ /* 0x000fe400078e02ff */
[----:B------:R-:W-:-:S03]  /*0480*/  IMAD R0, R0, UR12, RZ ;  /* 0x0000000c00007c24 */ /* 0x000fc6000f8e02ff */
[----:B------:R-:W-:Y:S01]  /*0490*/  IADD3 R24, P2, R22, R3, RZ ;  /* 0x0000000316187210 */ /* 0x000fe20007f5e0ff */
[----:B------:R-:W3:Y:S01]  /*04a0*/  @!P1 LDC.64 R4, c[0x0][0x220] ;  /* 0x00008800ff049b82 */ /* 0x000ee20000000a00 */
[----:B------:R-:W-:Y:S02]  /*04b0*/  IMAD R27, R23, UR13, R0 ;  /* 0x0000000d171b7c24 */ /* 0x000fe4000f8e0200 */
[----:B------:R-:W-:Y:S01]  /*04c0*/  LEA.HI.X.SX32 R25, R3, R2, 0x1, P2 ;  /* 0x0000000203197211 */ /* 0x000fe200010f0eff */
[----:B-1----:R-:W-:Y:S02]  /*04d0*/  @P0 IMAD R0, R29, R10, RZ ;  /* 0x0000000a1d000224 */ /* 0x002fe400078e02ff */
[----:B------:R-:W-:-:S04]  /*04e0*/  IMAD.WIDE.U32 R24, R23, UR12, R24 ;  /* 0x0000000c17187c25 */ /* 0x000fc8000f8e0018 */
[C---:B------:R-:W-:Y:S01]  /*04f0*/  @P0 IMAD R23, R18.reuse, R11, R0 ;  /* 0x0000000b12170224 */ /* 0x040fe200078e0200 */
[----:B------:R-:W-:Y:S02]  /*0500*/  IADD3 R27, R25, R27, RZ ;  /* 0x0000001b191b7210 */ /* 0x000fe40007ffe0ff */
[----:B------:R-:W-:Y:S01]  /*0510*/  @P0 MOV R26, R24 ;  /* 0x00000018001a0202 */ /* 0x000fe20000000f00 */
[----:B--2---:R-:W-:Y:S01]  /*0520*/  @!P1 IMAD R2, R13, R8, RZ ;  /* 0x000000080d029224 */ /* 0x004fe200078e02ff */
[----:B------:R-:W-:Y:S02]  /*0530*/  @!P1 MOV R12, R24 ;  /* 0x00000018000c9202 */ /* 0x000fe40000000f00 */
[----:B------:R-:W-:Y:S01]  /*0540*/  @!P1 MOV R13, R27 ;  /* 0x0000001b000d9202 */ /* 0x000fe20000000f00 */
[----:B------:R-:W-:-:S04]  /*0550*/  @P0 IMAD.WIDE.U32 R10, R18, R10, R26 ;  /* 0x0000000a120a0225 */ /* 0x000fc800078e001a */
[----:B------:R-:W-:Y:S01]  /*0560*/  @!P1 IMAD R29, R15, R9, R2 ;  /* 0x000000090f1d9224 */ /* 0x000fe200078e0202 */
[----:B------:R-:W-:Y:S01]  /*0570*/  @P0 IADD3 R2, R11, R23, RZ ;  /* 0x000000170b020210 */ /* 0x000fe20007ffe0ff */
[----:B------:R-:W-:Y:S01]  /*0580*/  @!P1 IMAD.WIDE.U32 R8, R15, R8, R12 ;  /* 0x000000080f089225 */ /* 0x000fe200078e000c */
[----:B0-----:R-:W-:-:S04]  /*0590*/  @P0 LEA R6, P2, R10, R6, 0x1 ;  /* 0x000000060a060211 */ /* 0x001fc800078408ff */
[----:B------:R-:W-:Y:S02]  /*05a0*/  @!P1 IADD3 R0, R9, R29, RZ ;  /* 0x0000001d09009210 */ /* 0x000fe40007ffe0ff */
[----:B---3--:R-:W-:Y:S02]  /*05b0*/  @!P1 LEA R4, P3, R8, R4, 0x1 ;  /* 0x0000000408049211 */ /* 0x008fe400078608ff */
[----:B------:R-:W-:Y:S02]  /*05c0*/  @P0 LEA.HI.X R7, R10, R7, R2, 0x1, P2 ;  /* 0x000000070a070211 */ /* 0x000fe400010f0c02 */
[----:B------:R-:W-:Y:S02]  /*05d0*/  MOV R2, RZ ;  /* 0x000000ff00027202 */ /* 0x000fe40000000f00 */
[----:B------:R-:W-:Y:S02]  /*05e0*/  @!P1 LEA.HI.X R5, R8, R5, R0, 0x1, P3 ;  /* 0x0000000508059211 */ /* 0x000fe400018f0c00 */
[----:B------:R-:W-:-:S02]  /*05f0*/  MOV R0, RZ ;  /* 0x000000ff00007202 */ /* 0x000fc40000000f00 */
[----:B------:R-:W2:Y:S04]  /*0600*/  @P0 LDG.E R2, desc[UR8][R6.64] ;  /* 0x0000000806020981 */ /* 0x000ea8000c1e1900 */
[----:B------:R-:W3:Y:S01]  /*0610*/  @!P1 LDG.E R0, desc[UR8][R4.64] ;  /* 0x0000000804009981 */ /* 0x000ee2000c1e1900 */
[C---:B------:R-:W-:Y:S01]  /*0620*/  ISETP.GT.AND P1, PT, R19.reuse, 0x1e, PT ;  /* 0x0000001e1300780c */ /* 0x040fe20003f24270 */
[----:B------:R-:W-:Y:S01]  /*0630*/  BSSY B0, `(.L_x_2017) ;  /* 0x000004d000007945 */ /* 0x000fe20003800000 */
[----:B------:R-:W-:Y:S02]  /*0640*/  ISETP.NE.AND P3, PT, R19, RZ, PT ;  /* 0x000000ff1300720c */ /* 0x000fe40003f65270 */
[----:B------:R-:W-:Y:S02]  /*0650*/  ISETP.NE.AND P2, PT, R20, RZ, PT ;  /* 0x000000ff1400720c */ /* 0x000fe40003f45270 */
[----:B--2---:R-:W-:-:S02]  /*0660*/  PRMT R8, R2, 0x7632, R8 ;  /* 0x0000763202087816 */ /* 0x004fc40000000008 */
[----:B---3--:R-:W-:Y:S02]  /*0670*/  PRMT R10, R0, 0x7632, R10 ;  /* 0x00007632000a7816 */ /* 0x008fe4000000000a */
[----:B------:R-:W-:Y:S02]  /*0680*/  SHF.L.U32 R9, R8, 0x10, RZ ;  /* 0x0000001008097819 */ /* 0x000fe400000006ff */
[----:B------:R-:W-:Y:S02]  /*0690*/  SHF.L.U32 R13, R10, 0x10, RZ ;  /* 0x000000100a0d7819 */ /* 0x000fe400000006ff */
[----:B------:R-:W-:Y:S01]  /*06a0*/  SHF.L.U32 R8, R2, 0x10, RZ ;  /* 0x0000001002087819 */ /* 0x000fe200000006ff */
[----:B------:R-:W-:Y:S01]  /*06b0*/  FMUL.FTZ R11, R9, R9 ;  /* 0x00000009090b7220 */ /* 0x000fe20000410000 */
[----:B------:R-:W-:Y:S01]  /*06c0*/  SHF.L.U32 R10, R0, 0x10, RZ ;  /* 0x00000010000a7819 */ /* 0x000fe200000006ff */
[----:B------:R-:W-:Y:S02]  /*06d0*/  FMUL.FTZ R15, R13, R13 ;  /* 0x0000000d0d0f7220 */ /* 0x000fe40000410000 */
[C---:B------:R-:W-:Y:S01]  /*06e0*/  FADD.FTZ R9, R8.reuse, R9 ;  /* 0x0000000908097221 */ /* 0x040fe20000010000 */
[----:B------:R-:W-:Y:S01]  /*06f0*/  FFMA.FTZ R11, R8, R8, R11 ;  /* 0x00000008080b7223 */ /* 0x000fe2000001000b */
[C---:B------:R-:W-:Y:S01]  /*0700*/  FADD.FTZ R4, R10.reuse, R13 ;  /* 0x0000000d0a047221 */ /* 0x040fe20000010000 */
[----:B------:R-:W-:Y:S01]  /*0710*/  FFMA.FTZ R10, R10, R10, R15 ;  /* 0x0000000a0a0a7223 */ /* 0x000fe2000001000f */
[----:B------:R-:W-:Y:S01]  /*0720*/  FADD.FTZ R9, RZ, R9 ;  /* 0x00000009ff097221 */ /* 0x000fe20000010000 */
[----:B------:R-:W-:-:S03]  /*0730*/  FADD.FTZ R11, RZ, R11 ;  /* 0x0000000bff0b7221 */ /* 0x000fc60000010000 */
[----:B------:R-:W-:Y:S01]  /*0740*/  FADD.FTZ R4, R9, R4 ;  /* 0x0000000409047221 */ /* 0x000fe20000010000 */
[----:B------:R-:W-:-:S04]  /*0750*/  FADD.FTZ R5, R11, R10 ;  /* 0x0000000a0b057221 */ /* 0x000fc80000010000 */
[----:B------:R-:W0:Y:S04]  /*0760*/  SHFL.DOWN PT, R7, R4, 0x1, 0x1f ;  /* 0x08201f0004077f89 */ /* 0x000e2800000e0000 */
[----:B------:R-:W1:Y:S01]  /*0770*/  SHFL.DOWN PT, R6, R5, 0x1, 0x1f ;  /* 0x08201f0005067f89 */ /* 0x000e6200000e0000 */
        /* <DEDUP_REMOVED lines=21> */
[----:B-1----:R-:W-:-:S05]  /*08d0*/  @!P1 FADD.FTZ R5, R5, R6 ;  /* 0x0000000605059221 */ /* 0x002fca0000010000 */
[----:B------:R0:W-:Y:S01]  /*08e0*/  @!P3 STS.64 [R16+0x10], R4 ;  /* 0x000010041000b388 */ /* 0x0001e20000000a00 */
[----:B------:R-:W-:Y:S06]  /*08f0*/  BAR.SYNC.DEFER_BLOCKING 0x0 ;  /* 0x0000000000007b1d */ /* 0x000fec0000010000 */
[----:B------:R-:W-:Y:S05]  /*0900*/  @P2 BRA `(.L_x_2018) ;  /* 0x00000000007c2947 */ /* 0x000fea0003800000 */
[----:B------:R-:W1:Y:S01]  /*0910*/  S2UR UR6, SR_CgaCtaId ;  /* 0x00000000000679c3 */ /* 0x000e620000008800 */
[----:B------:R-:W-:Y:S02]  /*0920*/  UMOV UR5, 0x400 ;  /* 0x0000040000057882 */ /* 0x000fe40000000000 */
[----:B-1----:R-:W-:-:S09]  /*0930*/  ULEA UR5, UR6, UR5, 0x18 ;  /* 0x0000000506057291 */ /* 0x002fd2000f8ec03f */
        /* <DEDUP_REMOVED lines=28> */
.L_x_2018:
[----:B------:R-:W-:Y:S05]  /*0b00*/  BSYNC B0 ;  /* 0x0000000000007941 */ /* 0x000fea0003800000 */
.L_x_2017:
[----:B------:R-:W1:Y:S02]  /*0b10*/  LDC R12, c[0x0][0xc] ;  /* 0x00000300ff0c7b82 */ /* 0x000e640000000800 */
[----:B-1----:R-:W-:-:S13]  /*0b20*/  ISETP.GE.U32.AND P1, PT, R12, 0x2, PT ;  /* 0x000000020c00780c */ /* 0x002fda0003f26070 */
[----:B------:R-:W-:Y:S05]  /*0b30*/  @!P1 BRA `(.L_x_2019) ;  /* 0x0000000800789947 */ /* 0x000fea0003800000 */
[----:B------:R-:W-:Y:S05]  /*0b40*/  @P2 BRA `(.L_x_2020) ;  /* 0x00000000007c2947 */ /* 0x000fea0003800000 */
[----:B------:R-:W1:Y:S01]  /*0b50*/  LDC R13, c[0x0][0x10] ;  /* 0x00000400ff0d7b82 */ /* 0x000e620000000800 */
[----:B------:R-:W2:Y:S01]  /*0b60*/  S2R R14, SR_CTAID.Y ;  /* 0x00000000000e7919 */ /* 0x000ea20000002600 */
[C---:B------:R-:W-:Y:S02]  /*0b70*/  LOP3.LUT R28, R17.reuse, 0x1, RZ, 0xc0, !PT ;  /* 0x00000001111c7812 */ /* 0x040fe400078ec0ff */
[----:B------:R-:W-:Y:S02]  /*0b80*/  LOP3.LUT P1, RZ, R17, 0x2, RZ, 0xc0, !PT ;  /* 0x0000000211ff7812 */ /* 0x000fe4000782c0ff */
[----:B------:R-:W-:Y:S02]  /*0b90*/  MOV R23, 0x1 ;  /* 0x0000000100177802 */ /* 0x000fe40000000f00 */
[----:B------:R-:W3:Y:S02]  /*0ba0*/  LDC.64 R8, c[0x0][0x248] ;  /* 0x00009200ff087b82 */ /* 0x000ee40000000a00 */
[----:B------:R-:W-:-:S06]  /*0bb0*/  SEL R23, R23, 0xffffffff, !P1 ;  /* 0xffffffff17177807 */ /* 0x000fcc0004800000 */
[----:B------:R-:W4:Y:S01]  /*0bc0*/  LDC.64 R6, c[0x0][0x240] ;  /* 0x00009000ff067b82 */ /* 0x000f220000000a00 */
[----:B-1----:R-:W-:-:S04]  /*0bd0*/  IMAD R15, R28, R13, RZ ;  /* 0x0000000d1c0f7224 */ /* 0x002fc800078e02ff */
[----:B------:R-:W-:-:S05]  /*0be0*/  IMAD R10, R15, R12, RZ ;  /* 0x0000000c0f0a7224 */ /* 0x000fca00078e02ff */
[----:B------:R-:W-:Y:S02]  /*0bf0*/  SHF.L.U32 R11, R10, 0x1, RZ ;  /* 0x000000010a0b7819 */ /* 0x000fe400000006ff */
[----:B--2---:R-:W-:-:S03]  /*0c00*/  IADD3 R15, R15, R14, RZ ;  /* 0x0000000e0f0f7210 */ /* 0x004fc60007ffe0ff */
[----:B---3--:R-:W-:-:S04]  /*0c10*/  IMAD.WIDE R8, R11, 0x4, R8 ;  /* 0x000000040b087825 */ /* 0x008fc800078e0208 */
[----:B------:R-:W-:-:S04]  /*0c20*/  IMAD R11, R13, UR7, R14 ;  /* 0x000000070d0b7c24 */ /* 0x000fc8000f8e020e */
[----:B------:R-:W-:-:S04]  /*0c30*/  IMAD.WIDE.U32 R10, R11, 0x8, R8 ;  /* 0x000000080b0a7825 */ /* 0x000fc800078e0008 */
[----:B----4-:R-:W-:Y:S01]  /*0c40*/  IMAD.WIDE.U32 R8, R15, 0x4, R6 ;  /* 0x000000040f087825 */ /* 0x010fe200078e0006 */
[----:B------:R-:W-:Y:S01]  /*0c50*/  SEL R15, R12, RZ, !P1 ;  /* 0x000000ff0c0f7207 */ /* 0x000fe20004800000 */
[----:B------:R1:W-:Y:S03]  /*0c60*/  STG.E.64 desc[UR8][R10.64], R4 ;  /* 0x000000040a007986 */ /* 0x0003e6000c101b08 */
[----:B------:R-:W-:Y:S01]  /*0c70*/  ISETP.NE.AND P1, PT, R15, -0x1, PT ;  /* 0xffffffff0f00780c */ /* 0x000fe20003f25270 */
[----:B------:R-:W-:Y:S06]  /*0c80*/  MEMBAR.ALL.GPU ;  /* 0x0000000000007992 */ /* 0x000fec000000a000 */
[----:B------:R-:W-:-:S00]  /*0c90*/  ERRBAR ;  /* 0x00000000000079ab */ /* 0x000fc00000000000 */
[----:B------:R-:W-:Y:S06]  /*0ca0*/  CGAERRBAR ;  /* 0x00000000000075ab */ /* 0x000fec0000000000 */
[----:B------:R1:W-:Y:S01]  /*0cb0*/  REDG.E.ADD.S32.STRONG.GPU desc[UR8][R8.64], R23 ;  /* 0x000000170800798e */ /* 0x0003e2000c10e388 */
[----:B------:R-:W-:Y:S05]  /*0cc0*/  @!P1 BRA `(.L_x_2020) ;  /* 0x00000000001c9947 */ /* 0x000fea0003800000 */
[----:B------:R-:W-:-:S04]  /*0cd0*/  IMAD R13, R28, R13, R14 ;  /* 0x0000000d1c0d7224 */ /* 0x000fc800078e020e */
[----:B------:R-:W-:-:S07]  /*0ce0*/  IMAD.WIDE.U32 R6, R13, 0x4, R6 ;  /* 0x000000040d067825 */ /* 0x000fce00078e0006 */
.L_x_2021:
[----:B-1----:R-:W2:Y:S04]  /*0cf0*/  LDG.E.STRONG.GPU R8, desc[UR8][R6.64] ;  /* 0x0000000806087981 */ /* 0x002ea8000c1ef900 */
[----:B--2---:R-:W-:Y:S01]  /*0d00*/  CCTL.IVALL ;  /* 0x00000000ff00798f */ /* 0x004fe20002000000 */
[----:B------:R-:W-:Y:S05]  /*0d10*/  YIELD ;  /* 0x0000000000007946 */ /* 0x000fea0003800000 */
[----:B------:R-:W-:-:S13]  /*0d20*/  ISETP.NE.AND P1, PT, R8, R15, PT ;  /* 0x0000000f0800720c */ /* 0x000fda0003f25270 */
[----:B------:R-:W-:Y:S05]  /*0d30*/  @P1 BRA `(.L_x_2021) ;  /* 0xfffffffc00ec1947 */ /* 0x000fea000383ffff */
.L_x_2020:
        /* <DEDUP_REMOVED lines=10> */
[----:B------:R-:W-:-:S07]  /*0de0*/  IADD3 R14, -R7, R12, RZ ;  /* 0x0000000c070e7210 */ /* 0x000fce0007ffe1ff */
.L_x_2023:
[----:B------:R-:W-:-:S13]  /*0df0*/  ISETP.EQ.OR P4, PT, R13, UR7, P2 ;  /* 0x000000070d007c0c */ /* 0x000fda0009782670 */
[----:B-1----:R-:W1:Y:S01]  /*0e00*/  @!P4 LDC R8, c[0x0][0x10] ;  /* 0x00000400ff08cb82 */ /* 0x002e620000000800 */
[----:B------:R-:W2:Y:S01]  /*0e10*/  @!P4 S2R R10, SR_CTAID.Y ;  /* 0x00000000000ac919 */ /* 0x000ea20000002600 */
[----:B------:R-:W-:-:S06]  /*0e20*/  @!P4 LOP3.LUT R9, R17, 0x1, RZ, 0xc0, !PT ;  /* 0x000000011109c812 */ /* 0x000fcc00078ec0ff */
[----:B------:R-:W3:Y:S01]  /*0e30*/  @!P4 LDC.64 R6, c[0x0][0x248] ;  /* 0x00009200ff06cb82 */ /* 0x000ee20000000a00 */
[----:B-1----:R-:W-:-:S04]  /*0e40*/  @!P4 IMAD R9, R8, R9, RZ ;  /* 0x000000090809c224 */ /* 0x002fc800078e02ff */
[----:B------:R-:W-:-:S05]  /*0e50*/  @!P4 IMAD R9, R9, R12, RZ ;  /* 0x0000000c0909c224 */ /* 0x000fca00078e02ff */
[----:B------:R-:W-:-:S05]  /*0e60*/  @!P4 SHF.L.U32 R9, R9, 0x1, RZ ;  /* 0x000000010909c819 */ /* 0x000fca00000006ff */
[----:B---3--:R-:W-:-:S04]  /*0e70*/  @!P4 IMAD.WIDE R6, R9, 0x4, R6 ;  /* 0x000000040906c825 */ /* 0x008fc800078e0206 */
[----:B--2---:R-:W-:-:S04]  /*0e80*/  @!P4 IMAD R9, R8, R13, R10 ;  /* 0x0000000d0809c224 */ /* 0x004fc800078e020a */
[----:B------:R-:W-:-:S06]  /*0e90*/  @!P4 IMAD.WIDE.U32 R6, R9, 0x8, R6 ;  /* 0x000000080906c825 */ /* 0x000fcc00078e0006 */
[----:B------:R-:W0:Y:S01]  /*0ea0*/  @!P4 LDG.E.64 R6, desc[UR8][R6.64] ;  /* 0x000000080606c981 */ /* 0x000e22000c1e1b00 */
[C---:B------:R-:W-:Y:S02]  /*0eb0*/  IADD3 R8, R13.reuse, 0x1, RZ ;  /* 0x000000010d087810 */ /* 0x040fe40007ffe0ff */
[----:B------:R-:W-:Y:S02]  /*0ec0*/  IADD3 R15, R13, 0x2, RZ ;  /* 0x000000020d0f7810 */ /* 0x000fe40007ffe0ff */
[----:B------:R-:W-:Y:S02]  /*0ed0*/  ISETP.EQ.OR P1, PT, R8, UR7, P2 ;  /* 0x0000000708007c0c */ /* 0x000fe40009722670 */
[----:B------:R-:W-:-:S11]  /*0ee0*/  ISETP.EQ.OR P3, PT, R15, UR7, P2 ;  /* 0x000000070f007c0c */ /* 0x000fd60009762670 */
[----:B------:R-:W1:Y:S01]  /*0ef0*/  @!P1 S2R R29, SR_CTAID.Y ;  /* 0x00000000001d9919 */ /* 0x000e620000002600 */
[----:B------:R-:W1:Y:S01]  /*0f00*/  @!P1 LDC R23, c[0x0][0x10] ;  /* 0x00000400ff179b82 */ /* 0x000e620000000800 */
[----:B------:R-:W-:Y:S01]  /*0f10*/  @!P1 LOP3.LUT R28, R17, 0x1, RZ, 0xc0, !PT ;  /* 0x00000001111c9812 */ /* 0x000fe200078ec0ff */
[----:B------:R-:W2:Y:S06]  /*0f20*/  @!P3 S2R R10, SR_CTAID.Y ;  /* 0x00000000000ab919 */ /* 0x000eac0000002600 */
[----:B------:R-:W2:Y:S01]  /*0f30*/  @!P3 LDC R11, c[0x0][0x10] ;  /* 0x00000400ff0bbb82 */ /* 0x000ea20000000800 */
[----:B-1----:R-:W-:-:S07]  /*0f40*/  @!P1 IMAD R29, R8, R23, R29 ;  /* 0x00000017081d9224 */ /* 0x002fce00078e021d */
[----:B------:R-:W1:Y:S01]  /*0f50*/  @!P1 LDC.64 R8, c[0x0][0x248] ;  /* 0x00009200ff089b82 */ /* 0x000e620000000a00 */
[----:B------:R-:W-:Y:S02]  /*0f60*/  @!P1 IMAD R23, R23, R28, RZ ;  /* 0x0000001c17179224 */ /* 0x000fe400078e02ff */
[----:B--2---:R-:W-:Y:S01]  /*0f70*/  @!P3 IMAD R10, R15, R11, R10 ;  /* 0x0000000b0f0ab224 */ /* 0x004fe200078e020a */
[----:B------:R-:W-:Y:S01]  /*0f80*/  IADD3 R15, R13, 0x3, RZ ;  /* 0x000000030d0f7810 */ /* 0x000fe20007ffe0ff */
[----:B------:R-:W-:-:S05]  /*0f90*/  @!P1 IMAD R23, R23, R12, RZ ;  /* 0x0000000c17179224 */ /* 0x000fca00078e02ff */
[----:B------:R-:W-:-:S05]  /*0fa0*/  @!P1 SHF.L.U32 R23, R23, 0x1, RZ ;  /* 0x0000000117179819 */ /* 0x000fca00000006ff */
[----:B-1----:R-:W-:-:S04]  /*0fb0*/  @!P1 IMAD.WIDE R8, R23, 0x4, R8 ;  /* 0x0000000417089825 */ /* 0x002fc800078e0208 */
[----:B------:R-:W-:-:S04]  /*0fc0*/  @!P1 IMAD.WIDE.U32 R28, R29, 0x8, R8 ;  /* 0x000000081d1c9825 */ /* 0x000fc800078e0008 */
[----:B0-----:R-:W-:Y:S01]  /*0fd0*/  @!P4 FADD.FTZ R4, R4, R6 ;  /* 0x000000060404c221 */ /* 0x001fe20000010000 */
[----:B------:R-:W-:Y:S01]  /*0fe0*/  @!P4 FADD.FTZ R5, R5, R7 ;  /* 0x000000070505c221 */ /* 0x000fe20000010000 */
[----:B------:R-:W-:Y:S02]  /*0ff0*/  ISETP.EQ.OR P4, PT, R15, UR7, P2 ;  /* 0x000000070f007c0c */ /* 0x000fe40009782670 */
[----:B------:R-:W-:-:S05]  /*1000*/  @!P3 LOP3.LUT R6, R17, 0x1, RZ, 0xc0, !PT ;  /* 0x000000011106b812 */ /* 0x000fca00078ec0ff */
[----:B------:R-:W-:Y:S02]  /*1010*/  @!P3 IMAD R11, R11, R6, RZ ;  /* 0x000000060b0bb224 */ /* 0x000fe400078e02ff */
[----:B------:R-:W0:Y:S02]  /*1020*/  @!P3 LDC.64 R6, c[0x0][0x248] ;  /* 0x00009200ff06bb82 */ /* 0x000e240000000a00 */
[----:B------:R-:W-:Y:S02]  /*1030*/  @!P3 IMAD R8, R11, R12, RZ ;  /* 0x0000000c0b08b224 */ /* 0x000fe400078e02ff */
[----:B------:R-:W1:Y:S03]  /*1040*/  @!P4 S2R R11, SR_CTAID.Y ;  /* 0x00000000000bc919 */ /* 0x000e660000002600 */
[----:B------:R-:W-:Y:S01]  /*1050*/  @!P3 SHF.L.U32 R9, R8, 0x1, RZ ;  /* 0x000000010809b819 */ /* 0x000fe200000006ff */
[----:B------:R-:W1:Y:S04]  /*1060*/  @!P4 LDC R23, c[0x0][0x10] ;  /* 0x00000400ff17cb82 */ /* 0x000e680000000800 */
[----:B0-----:R-:W-:-:S04]  /*1070*/  @!P3 IMAD.WIDE R6, R9, 0x4, R6 ;  /* 0x000000040906b825 */ /* 0x001fc800078e0206 */
[----:B------:R-:W-:Y:S01]  /*1080*/  @!P3 IMAD.WIDE.U32 R8, R10, 0x8, R6 ;  /* 0x000000080a08b825 */ /* 0x000fe200078e0006 */
[----:B------:R-:W-:-:S03]  /*1090*/  @!P4 LOP3.LUT R6, R17, 0x1, RZ, 0xc0, !PT ;  /* 0x000000011106c812 */ /* 0x000fc600078ec0ff */
[----:B-1----:R-:W-:Y:S02]  /*10a0*/  @!P4 IMAD R15, R15, R23, R11 ;  /* 0x000000170f0fc224 */ /* 0x002fe400078e020b */
[----:B------:R-:W2:Y:S01]  /*10b0*/  @!P3 LDG.E.64 R8, desc[UR8][R8.64] ;  /* 0x000000080808b981 */ /* 0x000ea2000c1e1b00 */
[----:B------:R-:W0:Y:S01]  /*10c0*/  @!P4 LDC.64 R10, c[0x0][0x248] ;  /* 0x00009200ff0acb82 */ /* 0x000e220000000a00 */
[----:B------:R-:W-:Y:S02]  /*10d0*/  @!P4 IMAD R23, R23, R6, RZ ;  /* 0x000000061717c224 */ /* 0x000fe400078e02ff */
[----:B------:R-:W3:Y:S02]  /*10e0*/  @!P1 LDG.E.64 R6, desc[UR8][R28.64] ;  /* 0x000000081c069981 */ /* 0x000ee4000c1e1b00 */
[----:B------:R-:W-:-:S05]  /*10f0*/  @!P4 IMAD R23, R23, R12, RZ ;  /* 0x0000000c1717c224 */ /* 0x000fca00078e02ff */
[----:B------:R-:W-:-:S05]  /*1100*/  @!P4 SHF.L.U32 R23, R23, 0x1, RZ ;  /* 0x000000011717c819 */ /* 0x000fca00000006ff */
[----:B0-----:R-:W-:-:S04]  /*1110*/  @!P4 IMAD.WIDE R10, R23, 0x4, R10 ;  /* 0x00000004170ac825 */ /* 0x001fc800078e020a */
[----:B------:R-:W-:-:S06]  /*1120*/  @!P4 IMAD.WIDE.U32 R10, R15, 0x8, R10 ;  /* 0x000000080f0ac825 */ /* 0x000fcc00078e000a */
[----:B------:R-:W4:Y:S01]  /*1130*/  @!P4 LDG.E.64 R10, desc[UR8][R10.64] ;  /* 0x000000080a0ac981 */ /* 0x000f22000c1e1b00 */
[----:B------:R-:W-:Y:S02]  /*1140*/  IADD3 R14, R14, -0x4, RZ ;  /* 0xfffffffc0e0e7810 */ /* 0x000fe40007ffe0ff */
[----:B------:R-:W-:Y:S01]  /*1150*/  IADD3 R13, R13, 0x4, RZ ;  /* 0x000000040d0d7810 */ /* 0x000fe20007ffe0ff */
[----:B---3--:R-:W-:Y:S01]  /*1160*/  @!P1 FADD.FTZ R4, R4, R6 ;  /* 0x0000000604049221 */ /* 0x008fe20000010000 */
[----:B------:R-:W-:Y:S01]  /*1170*/  @!P1 FADD.FTZ R5, R5, R7 ;  /* 0x0000000705059221 */ /* 0x000fe20000010000 */
[----:B------:R-:W-:Y:S02]  /*1180*/  ISETP.NE.AND P1, PT, R14, RZ, PT ;  /* 0x000000ff0e00720c */ /* 0x000fe40003f25270 */
[----:B--2---:R-:W-:Y:S01]  /*1190*/  @!P3 FADD.FTZ R4, R4, R8 ;  /* 0x000000080404b221 */ /* 0x004fe20000010000 */
[----:B------:R-:W-:-:S03]  /*11a0*/  @!P3 FADD.FTZ R5, R5, R9 ;  /* 0x000000090505b221 */ /* 0x000fc60000010000 */
[----:B----4-:R-:W-:Y:S01]  /*11b0*/  @!P4 FADD.FTZ R4, R4, R10 ;  /* 0x0000000a0404c221 */ /* 0x010fe20000010000 */
[----:B------:R-:W-:-:S06]  /*11c0*/  @!P4 FADD.FTZ R5, R5, R11 ;  /* 0x0000000b0505c221 */ /* 0x000fcc0000010000 */
[----:B------:R-:W-:Y:S05]  /*11d0*/  @P1 BRA `(.L_x_2023) ;  /* 0xfffffffc00041947 */ /* 0x000fea000383ffff */
.L_x_2022:
[----:B-1----:R-:W-:-:S13]  /*11e0*/  LOP3.LUT P1, R8, R12, 0x3, RZ, 0xc0, !PT ;  /* 0x000000030c087812 */ /* 0x002fda000782c0ff */
[----:B------:R-:W-:Y:S05]  /*11f0*/  @!P1 BRA `(.L_x_2019) ;  /* 0x0000000000c89947 */ /* 0x000fea0003800000 */
[----:B------:R-:W-:Y:S01]  /*1200*/  ISETP.EQ.OR P1, PT, R13, UR7, P2 ;  /* 0x000000070d007c0c */ /* 0x000fe20009722670 */
[----:B------:R-:W-:Y:S01]  /*1210*/  BSSY B0, `(.L_x_2024) ;  /* 0x0000010000007945 */ /* 0x000fe20003800000 */
[----:B------:R-:W-:-:S11]  /*1220*/  ISETP.NE.AND P3, PT, R8, 0x1, PT ;  /* 0x000000010800780c */ /* 0x000fd60003f65270 */
[----:B------:R-:W-:Y:S05]  /*1230*/  @P1 BRA `(.L_x_2025) ;  /* 0x0000000000341947 */ /* 0x000fea0003800000 */
[----:B------:R-:W1:Y:S01]  /*1240*/  S2R R10, SR_CTAID.Y ;  /* 0x00000000000a7919 */ /* 0x000e620000002600 */
[----:B------:R-:W2:Y:S01]  /*1250*/  LDC.64 R6, c[0x0][0x248] ;  /* 0x00009200ff067b82 */ /* 0x000ea20000000a00 */
[----:B------:R-:W-:Y:S01]  /*1260*/  LOP3.LUT R9, R17, 0x1, RZ, 0xc0, !PT ;  /* 0x0000000111097812 */ /* 0x000fe200078ec0ff */
[----:B------:R-:W-:-:S04]  /*1270*/  ULDC UR5, c[0x0][0x10] ;  /* 0x0000040000057ab9 */ /* 0x000fc80000000800 */
[----:B------:R-:W-:-:S04]  /*1280*/  IMAD R9, R9, UR5, RZ ;  /* 0x0000000509097c24 */ /* 0x000fc8000f8e02ff */
[----:B------:R-:W-:-:S05]  /*1290*/  IMAD R9, R9, R12, RZ ;  /* 0x0000000c09097224 */ /* 0x000fca00078e02ff */
[----:B------:R-:W-:-:S05]  /*12a0*/  SHF.L.U32 R9, R9, 0x1, RZ ;  /* 0x0000000109097819 */ /* 0x000fca00000006ff */
[----:B--2---:R-:W-:-:S04]  /*12b0*/  IMAD.WIDE R6, R9, 0x4, R6 ;  /* 0x0000000409067825 */ /* 0x004fc800078e0206 */
[----:B-1----:R-:W-:-:S04]  /*12c0*/  IMAD R9, R13, UR5, R10 ;  /* 0x000000050d097c24 */ /* 0x002fc8000f8e020a */
[----:B------:R-:W-:-:S06]  /*12d0*/  IMAD.WIDE.U32 R6, R9, 0x8, R6 ;  /* 0x0000000809067825 */ /* 0x000fcc00078e0006 */
[----:B------:R-:W0:Y:S02]  /*12e0*/  LDG.E.64 R6, desc[UR8][R6.64] ;  /* 0x0000000806067981 */ /* 0x000e24000c1e1b00 */
[----:B0-----:R-:W-:Y:S01]  /*12f0*/  FADD.FTZ R4, R4, R6 ;  /* 0x0000000604047221 */ /* 0x001fe20000010000 */
[----:B------:R-:W-:-:S07]  /*1300*/  FADD.FTZ R5, R5, R7 ;  /* 0x0000000705057221 */ /* 0x000fce0000010000 */
.L_x_2025:
[----:B------:R-:W-:Y:S05]  /*1310*/  BSYNC B0 ;  /* 0x0000000000007941 */ /* 0x000fea0003800000 */
.L_x_2024:
[----:B------:R-:W-:Y:S05]  /*1320*/  @!P3 BRA `(.L_x_2019) ;  /* 0x00000000007cb947 */ /* 0x000fea0003800000 */
[C---:B------:R-:W-:Y:S02]  /*1330*/  IADD3 R6, R13.reuse, 0x1, RZ ;  /* 0x000000010d067810 */ /* 0x040fe40007ffe0ff */
[----:B------:R-:W-:Y:S02]  /*1340*/  IADD3 R13, R13, 0x2, RZ ;  /* 0x000000020d0d7810 */ /* 0x000fe40007ffe0ff */
[----:B------:R-:W-:Y:S02]  /*1350*/  ISETP.EQ.OR P3, PT, R6, UR7, P2 ;  /* 0x0000000706007c0c */ /* 0x000fe40009762670 */
[----:B------:R-:W-:-:S04]  /*1360*/  ISETP.EQ.OR P1, PT, R13, UR7, P2 ;  /* 0x000000070d007c0c */ /* 0x000fc80009722670 */
[----:B------:R-:W-:-:S07]  /*1370*/  ISETP.EQ.OR P1, PT, R8, 0x2, P1 ;  /* 0x000000020800780c */ /* 0x000fce0000f22670 */
[----:B------:R-:W1:Y:S01]  /*1380*/  @!P3 S2R R15, SR_CTAID.Y ;  /* 0x00000000000fb919 */ /* 0x000e620000002600 */
[----:B------:R-:W1:Y:S01]  /*1390*/  @!P3 LDC R11, c[0x0][0x10] ;  /* 0x00000400ff0bbb82 */ /* 0x000e620000000800 */
[----:B------:R-:W-:-:S04]  /*13a0*/  @!P3 LOP3.LUT R10, R17, 0x1, RZ, 0xc0, !PT ;  /* 0x00000001110ab812 */ /* 0x000fc800078ec0ff */
[----:B------:R-:W2:Y:S03]  /*13b0*/  @!P1 S2R R14, SR_CTAID.Y ;  /* 0x00000000000e9919 */ /* 0x000ea60000002600 */
[----:B------:R-:W2:Y:S08]  /*13c0*/  @!P1 LDC R23, c[0x0][0x10] ;  /* 0x00000400ff179b82 */ /* 0x000eb00000000800 */
[----:B------:R-:W3:Y:S01]  /*13d0*/  @!P3 LDC.64 R8, c[0x0][0x248] ;  /* 0x00009200ff08bb82 */ /* 0x000ee20000000a00 */
[----:B-1----:R-:W-:-:S07]  /*13e0*/  @!P3 IMAD R15, R6, R11, R15 ;  /* 0x0000000b060fb224 */ /* 0x002fce00078e020f */
[----:B------:R-:W1:Y:S01]  /*13f0*/  @!P1 LDC.64 R6, c[0x0][0x248] ;  /* 0x00009200ff069b82 */ /* 0x000e620000000a00 */
[----:B------:R-:W-:Y:S01]  /*1400*/  @!P3 IMAD R11, R11, R10, RZ ;  /* 0x0000000a0b0bb224 */ /* 0x000fe200078e02ff */
[----:B------:R-:W-:Y:S01]  /*1410*/  @!P1 LOP3.LUT R10, R17, 0x1, RZ, 0xc0, !PT ;  /* 0x00000001110a9812 */ /* 0x000fe200078ec0ff */
[----:B--2---:R-:W-:Y:S02]  /*1420*/  @!P1 IMAD R13, R13, R23, R14 ;  /* 0x000000170d0d9224 */ /* 0x004fe400078e020e */
[----:B------:R-:W-:Y:S02]  /*1430*/  @!P3 IMAD R11, R11, R12, RZ ;  /* 0x0000000c0b0bb224 */ /* 0x000fe400078e02ff */
[----:B------:R-:W-:-:S03]  /*1440*/  @!P1 IMAD R29, R23, R10, RZ ;  /* 0x0000000a171d9224 */ /* 0x000fc600078e02ff */
[----:B------:R-:W-:Y:S01]  /*1450*/  @!P3 SHF.L.U32 R11, R11, 0x1, RZ ;  /* 0x000000010b0bb819 */ /* 0x000fe200000006ff */
[----:B------:R-:W-:-:S04]  /*1460*/  @!P1 IMAD R29, R29, R12, RZ ;  /* 0x0000000c1d1d9224 */ /* 0x000fc800078e02ff */
[----:B---3--:R-:W-:Y:S01]  /*1470*/  @!P3 IMAD.WIDE R10, R11, 0x4, R8 ;  /* 0x000000040b0ab825 */ /* 0x008fe200078e0208 */
[----:B------:R-:W-:-:S05]  /*1480*/  @!P1 SHF.L.U32 R29, R29, 0x1, RZ ;  /* 0x000000011d1d9819 */ /* 0x000fca00000006ff */
[----:B-1----:R-:W-:-:S04]  /*1490*/  @!P1 IMAD.WIDE R8, R29, 0x4, R6 ;  /* 0x000000041d089825 */ /* 0x002fc800078e0206 */
        /* <DEDUP_REMOVED lines=8> */
.L_x_2019:
[----:B------:R-:W-:Y:S01]  /*1520*/  ULDC.64 UR12, c[0x0][0x218] ;  /* 0x00008600000c7ab9 */ /* 0x000fe20000000a00 */
[----:B------:R-:W-:Y:S01]  /*1530*/  LOP3.LUT P1, RZ, R20, UR7, RZ, 0xfc, !PT ;  /* 0x0000000714ff7c12 */ /* 0x000fe2000f82fcff */
[----:B------:R-:W2:Y:S01]  /*1540*/  S2UR UR6, SR_CgaCtaId ;  /* 0x00000000000679c3 */ /* 0x000ea20000008800 */
[----:B------:R-:W-:Y:S01]  /*1550*/  ISETP.EQ.U32.AND P3, PT, RZ, UR12, PT ;  /* 0x0000000cff007c0c */ /* 0x000fe2000bf62070 */
[----:B------:R-:W-:Y:S01]  /*1560*/  UMOV UR5, 0x400 ;  /* 0x0000040000057882 */ /* 0x000fe20000000000 */
[----:B------:R-:W-:Y:S02]  /*1570*/  IADD3 R3, R22, R3, RZ ;  /* 0x0000000316037210 */ /* 0x000fe40007ffe0ff */
[----:B------:R-:W-:-:S03]  /*1580*/  ISETP.EQ.OR.EX P1, PT, RZ, UR13, P1, P3 ;  /* 0x0000000dff007c0c */ /* 0x000fc60008f22730 */
[----:B-1----:R-:W1:Y:S08]  /*1590*/  LDC.64 R10, c[0x0][0x228] ;  /* 0x00008a00ff0a7b82 */ /* 0x002e700000000a00 */
[----:B------:R-:W3:Y:S08]  /*15a0*/  LDC.64 R6, c[0x0][0x230] ;  /* 0x00008c00ff067b82 */ /* 0x000ef00000000a00 */
[----:B------:R-:W4:Y:S01]  /*15b0*/  @!P1 LDC.64 R12, c[0x0][0x218] ;  /* 0x00008600ff0c9b82 */ /* 0x000f220000000a00 */
[----:B--2---:R-:W-:-:S03]  /*15c0*/  ULEA UR5, UR6, UR5, 0x18 ;  /* 0x0000000506057291 */ /* 0x004fc6000f8ec03f */
[----:B------:R-:W-:Y:S02]  /*15d0*/  ULDC UR6, c[0x0][0x2a4] ;  /* 0x0000a90000067ab9 */ /* 0x000fe40000000800 */
[----:B------:R-:W-:Y:S01]  /*15e0*/  @!P1 FMUL.FTZ R9, R5, UR6 ;  /* 0x0000000605099c20 */ /* 0x000fe20008410000 */
[----:B------:R-:W-:Y:S01]  /*15f0*/  @!P1 FMUL.FTZ R8, R4, UR6 ;  /* 0x0000000604089c20 */ /* 0x000fe20008410000 */
[C---:B-1----:R-:W-:Y:S02]  /*1600*/  IMAD.WIDE R10, R3.reuse, 0x4, R10 ;  /* 0x00000004030a7825 */ /* 0x042fe400078e020a */
[----:B------:R0:W-:Y:S02]  /*1610*/  @!P2 STS.64 [UR5+0x78], R4 ;  /* 0x00007804ff00a988 */ /* 0x0001e40008000a05 */
[----:B---3--:R-:W-:-:S04]  /*1620*/  IMAD.WIDE R6, R3, 0x4, R6 ;  /* 0x0000000403067825 */ /* 0x008fc800078e0206 */
[----:B----4-:R-:W-:-:S05]  /*1630*/  @!P1 IMAD.WIDE R12, R21, 0x8, R12 ;  /* 0x00000008150c9825 */ /* 0x010fca00078e020c */
[----:B------:R1:W-:Y:S01]  /*1640*/  @!P1 STG.E.64 desc[UR8][R12.64], R8 ;  /* 0x000000080c009986 */ /* 0x0003e2000c101b08 */
[----:B------:R-:W-:Y:S06]  /*1650*/  BAR.SYNC.DEFER_BLOCKING 0x0 ;  /* 0x0000000000007b1d */ /* 0x000fec0000010000 */
[----:B------:R-:W2:Y:S04]  /*1660*/  LDG.E.64 R10, desc[UR8][R10.64] ;  /* 0x000000080a0a7981 */ /* 0x000ea8000c1e1b00 */
[----:B------:R-:W2:Y:S01]  /*1670*/  LDG.E.64 R6, desc[UR8][R6.64] ;  /* 0x0000000806067981 */ /* 0x000ea2000c1e1b00 */
[----:B------:R-:W-:-:S02]  /*1680*/  MOV R3, 0x3f800000 ;  /* 0x3f80000000037802 */ /* 0x000fc40000000f00 */
[----:B0-----:R-:W-:Y:S01]  /*1690*/  PRMT R5, R2, 0x7632, R5 ;  /* 0x0000763202057816 */ /* 0x001fe20000000005 */
[----:B------:R-:W0:Y:S01]  /*16a0*/  LDS.64 R14, [UR5+0x78] ;  /* 0x00007805ff0e7984 */ /* 0x000e220008000a00 */
[----:B-1----:R-:W-:Y:S02]  /*16b0*/  PRMT R9, R0, 0x7632, R9 ;  /* 0x0000763200097816 */ /* 0x002fe40000000009 */
[----:B------:R-:W-:Y:S02]  /*16c0*/  SHF.L.U32 R13, R2, 0x10, RZ ;  /* 0x00000010020d7819 */ /* 0x000fe400000006ff */
[----:B------:R-:W-:Y:S02]  /*16d0*/  SHF.L.U32 R5, R5, 0x10, RZ ;  /* 0x0000001005057819 */ /* 0x000fe400000006ff */
[----:B------:R-:W-:Y:S02]  /*16e0*/  SHF.L.U32 R23, R0, 0x10, RZ ;  /* 0x0000001000177819 */ /* 0x000fe400000006ff */
[----:B------:R-:W-:Y:S01]  /*16f0*/  SHF.L.U32 R9, R9, 0x10, RZ ;  /* 0x0000001009097819 */ /* 0x000fe200000006ff */
[----:B0-----:R-:W-:-:S04]  /*1700*/  FMUL.FTZ R14, R14, UR6 ;  /* 0x000000060e0e7c20 */ /* 0x001fc80008410000 */
[C---:B------:R-:W-:Y:S01]  /*1710*/  FMUL.FTZ R28, R14.reuse, R14 ;  /* 0x0000000e0e1c7220 */ /* 0x040fe20000410000 */
[--C-:B------:R-:W-:Y:S01]  /*1720*/  FADD.FTZ R0, R13, -R14.reuse ;  /* 0x8000000e0d007221 */ /* 0x100fe20000010000 */
[C---:B------:R-:W-:Y:S01]  /*1730*/  FADD.FTZ R2, -R14.reuse, R5 ;  /* 0x000000050e027221 */ /* 0x040fe20000010100 */
[----:B------:R-:W-:Y:S01]  /*1740*/  FADD.FTZ R4, R23, -R14 ;  /* 0x8000000e17047221 */ /* 0x000fe20000010000 */
[----:B------:R-:W-:Y:S01]  /*1750*/  FFMA.FTZ R15, R15, UR6, -R28 ;  /* 0x000000060f0f7c23 */ /* 0x000fe2000801081c */
[----:B------:R-:W-:-:S04]  /*1760*/  FADD.FTZ R14, -R14, R9 ;  /* 0x000000090e0e7221 */ /* 0x000fc80000010100 */
[----:B------:R-:W-:-:S13]  /*1770*/  FSETP.GTU.FTZ.AND P1, PT, R15, RZ, PT ;  /* 0x000000ff0f00720b */ /* 0x000fda0003f3c000 */
[----:B------:R-:W0:Y:S02]  /*1780*/  @P1 LDC R28, c[0x0][0x238] ;  /* 0x00008e00ff1c1b82 */ /* 0x000e240000000800 */
[----:B0-----:R-:W-:-:S04]  /*1790*/  @P1 FADD.FTZ R15, R15, R28 ;  /* 0x0000001c0f0f1221 */ /* 0x001fc80000010000 */
[----:B------:R-:W0:Y:S01]  /*17a0*/  @P1 MUFU.RSQ R3, R15 ;  /* 0x0000000f00031308 */ /* 0x000e220000001400 */
[----:B------:R-:W-:Y:S01]  /*17b0*/  ISETP.NE.AND P1, PT, RZ, UR10, PT ;  /* 0x0000000aff007c0c */ /* 0x000fe2000bf25270 */
[-C--:B0-----:R-:W-:Y:S01]  /*17c0*/  FMUL.FTZ R5, R0, R3.reuse ;  /* 0x0000000300057220 */ /* 0x081fe20000410000 */
[-C--:B------:R-:W-:Y:S01]  /*17d0*/  FMUL.FTZ R9, R4, R3.reuse ;  /* 0x0000000304097220 */ /* 0x080fe20000410000 */
[-C--:B------:R-:W-:Y:S01]  /*17e0*/  FMUL.FTZ R14, R14, R3.reuse ;  /* 0x000000030e0e7220 */ /* 0x080fe20000410000 */
[----:B------:R-:W-:Y:S01]  /*17f0*/  FMUL.FTZ R2, R2, R3 ;  /* 0x0000000302027220 */ /* 0x000fe20000410000 */
[----:B------:R-:W-:Y:S01]  /*1800*/  IADD3 R0, R18, 0x20, RZ ;  /* 0x0000002012007810 */ /* 0x000fe20007ffe0ff */
[C-C-:B--2---:R-:W-:Y:S01]  /*1810*/  FFMA.FTZ R8, R10.reuse, R5, R6.reuse ;  /* 0x000000050a087223 */ /* 0x144fe20000010006 */
[----:B------:R-:W-:Y:S01]  /*1820*/  FFMA.FTZ R6, R10, R9, R6 ;  /* 0x000000090a067223 */ /* 0x000fe20000010006 */
[C-C-:B------:R-:W-:Y:S01]  /*1830*/  FFMA.FTZ R9, R11.reuse, R14, R7.reuse ;  /* 0x0000000e0b097223 */ /* 0x140fe20000010007 */
[----:B------:R-:W-:-:S04]  /*1840*/  FFMA.FTZ R7, R11, R2, R7 ;  /* 0x000000020b077223 */ /* 0x000fc80000010007 */
[----:B------:R-:W-:Y:S05]  /*1850*/  @!P1 BRA `(.L_x_2026) ;  /* 0x0000000000289947 */ /* 0x000fea0003800000 */
        /* <DEDUP_REMOVED lines=9> */
[----:B-1----:R-:W-:-:S07]  /*18f0*/  FMUL.FTZ R7, R7, R10 ;  /* 0x0000000a07077220 */ /* 0x002fce0000410000 */
.L_x_2026:
[----:B------:R-:W-:Y:S04]  /*1900*/  BSSY B0, `(.L_x_2027) ;  /* 0x000000f000007945 */ /* 0x000fe80003800000 */
[----:B------:R-:W-:Y:S05]  /*1910*/  @!P0 BRA `(.L_x_2028) ;  /* 0x0000000000348947 */ /* 0x000fea0003800000 */
[----:B------:R-:W-:Y:S01]  /*1920*/  SHF.R.S32.HI R5, RZ, 0x1f, R18 ;  /* 0x0000001fff057819 */ /* 0x000fe20000011412 */
[----:B------:R-:W-:Y:S01]  /*1930*/  ULDC.64 UR12, c[0x0][0x270] ;  /* 0x00009c00000c7ab9 */ /* 0x000fe20000000a00 */
[----:B------:R-:W-:Y:S02]  /*1940*/  MOV R2, R24 ;  /* 0x0000001800027202 */ /* 0x000fe40000000f00 */
[----:B------:R-:W-:Y:S01]  /*1950*/  MOV R3, R27 ;  /* 0x0000001b00037202 */ /* 0x000fe20000000f00 */
[----:B------:R-:W-:Y:S01]  /*1960*/  IMAD R5, R5, UR12, RZ ;  /* 0x0000000c05057c24 */ /* 0x000fe2000f8e02ff */
[----:B------:R-:W-:Y:S01]  /*1970*/  F2FP.BF16.F32.PACK_AB R7, R7, R8 ;  /* 0x000000080707723e */ /* 0x000fe200000010ff */
[----:B------:R-:W-:-:S04]  /*1980*/  IMAD.WIDE.U32 R2, R18, UR12, R2 ;  /* 0x0000000c12027c25 */ /* 0x000fc8000f8e0002 */
[----:B------:R-:W-:Y:S01]  /*1990*/  IMAD R5, R18, UR13, R5 ;  /* 0x0000000d12057c24 */ /* 0x000fe2000f8e0205 */
[----:B------:R-:W-:Y:S02]  /*19a0*/  ULDC.64 UR12, c[0x0][0x210] ;  /* 0x00008400000c7ab9 */ /* 0x000fe40000000a00 */
[----:B------:R-:W-:Y:S02]  /*19b0*/  LEA R4, P2, R2, UR12, 0x1 ;  /* 0x0000000c02047c11 */ /* 0x000fe4000f8408ff */
[----:B------:R-:W-:-:S04]  /*19c0*/  IADD3 R5, R3, R5, RZ ;  /* 0x0000000503057210 */ /* 0x000fc80007ffe0ff */
[----:B------:R-:W-:-:S05]  /*19d0*/  LEA.HI.X R5, R2, UR13, R5, 0x1, P2 ;  /* 0x0000000d02057c11 */ /* 0x000fca00090f0c05 */
[----:B------:R0:W-:Y:S02]  /*19e0*/  STG.E desc[UR8][R4.64], R7 ;  /* 0x0000000704007986 */ /* 0x0001e4000c101908 */
.L_x_2028:
[----:B------:R-:W-:Y:S05]  /*19f0*/  BSYNC B0 ;  /* 0x0000000000007941 */ /* 0x000fea0003800000 */
.L_x_2027:
[----:B------:R-:W-:Y:S05]  /*1a00*/  @!P1 BRA `(.L_x_2029) ;  /* 0x0000000000289947 */ /* 0x000fea0003800000 */
        /* <DEDUP_REMOVED lines=10> */
.L_x_2029:
[----:B------:R-:W-:Y:S01]  /*1ab0*/  ULDC.64 UR12, c[0x0][0x278] ;  /* 0x00009e00000c7ab9 */ /* 0x000fe20000000a00 */
[----:B0-----:R-:W-:Y:S01]  /*1ac0*/  SHF.R.S32.HI R5, RZ, 0x1f, R0 ;  /* 0x0000001fff057819 */ /* 0x001fe20000011400 */
[----:B------:R-:W-:Y:S01]  /*1ad0*/  BSSY B0, `(.L_x_2030) ;  /* 0x0000011000007945 */ /* 0x000fe20003800000 */
[----:B------:R-:W-:-:S04]  /*1ae0*/  ISETP.GE.U32.AND P1, PT, R0, UR12, PT ;  /* 0x0000000c00007c0c */ /* 0x000fc8000bf26070 */
[----:B------:R-:W-:-:S04]  /*1af0*/  ISETP.GE.AND.EX P1, PT, R5, UR13, PT, P1 ;  /* 0x0000000d05007c0c */ /* 0x000fc8000bf26310 */
[----:B------:R-:W-:-:S13]  /*1b00*/  ISETP.GT.U32.OR P1, PT, R20, 0x17f, P1 ;  /* 0x0000017f1400780c */ /* 0x000fda0000f24470 */
[----:B------:R-:W-:Y:S05]  /*1b10*/  @P1 BRA `(.L_x_2031) ;  /* 0x0000000000301947 */ /* 0x000fea0003800000 */
[----:B------:R-:W-:Y:S01]  /*1b20*/  ULDC.64 UR12, c[0x0][0x270] ;  /* 0x00009c00000c7ab9 */ /* 0x000fe20000000a00 */
[----:B------:R-:W-:Y:S01]  /*1b30*/  MOV R2, R24 ;  /* 0x0000001800027202 */ /* 0x000fe20000000f00 */
[----:B------:R-:W-:Y:S01]  /*1b40*/  IMAD R5, R5, UR12, RZ ;  /* 0x0000000c05057c24 */ /* 0x000fe2000f8e02ff */
[----:B------:R-:W-:Y:S02]  /*1b50*/  MOV R3, R27 ;  /* 0x0000001b00037202 */ /* 0x000fe40000000f00 */
[----:B------:R-:W-:Y:S01]  /*1b60*/  F2FP.BF16.F32.PACK_AB R9, R9, R6 ;  /* 0x000000060909723e */ /* 0x000fe200000010ff */
[C---:B------:R-:W-:Y:S02]  /*1b70*/  IMAD R5, R0.reuse, UR13, R5 ;  /* 0x0000000d00057c24 */ /* 0x040fe4000f8e0205 */
[----:B------:R-:W-:Y:S01]  /*1b80*/  IMAD.WIDE.U32 R2, R0, UR12, R2 ;  /* 0x0000000c00027c25 */ /* 0x000fe2000f8e0002 */
[----:B------:R-:W-:Y:S02]  /*1b90*/  ULDC.64 UR12, c[0x0][0x210] ;  /* 0x00008400000c7ab9 */ /* 0x000fe40000000a00 */
[----:B------:R-:W-:-:S02]  /*1ba0*/  LEA R4, P1, R2, UR12, 0x1 ;  /* 0x0000000c02047c11 */ /* 0x000fc4000f8208ff */
[----:B------:R-:W-:-:S04]  /*1bb0*/  IADD3 R5, R3, R5, RZ ;  /* 0x0000000503057210 */ /* 0x000fc80007ffe0ff */
[----:B------:R-:W-:-:S05]  /*1bc0*/  LEA.HI.X R5, R2, UR13, R5, 0x1, P1 ;  /* 0x0000000d02057c11 */ /* 0x000fca00088f0c05 */
[----:B------:R0:W-:Y:S02]  /*1bd0*/  STG.E desc[UR8][R4.64], R9 ;  /* 0x0000000904007986 */ /* 0x0001e4000c101908 */
.L_x_2031:
[----:B------:R-:W-:Y:S05]  /*1be0*/  BSYNC B0 ;  /* 0x0000000000007941 */ /* 0x000fea0003800000 */
.L_x_2030:
[----:B------:R-:W1:Y:S01]  /*1bf0*/  LDC R0, c[0x0][0x10] ;  /* 0x00000400ff007b82 */ /* 0x000e620000000800 */
[----:B------:R-:W-:Y:S02]  /*1c00*/  IADD3 R17, R17, 0x1, RZ ;  /* 0x0000000111117810 */ /* 0x000fe40007ffe0ff */
[----:B-1----:R-:W-:-:S04]  /*1c10*/  IADD3 R21, R0, R21, RZ ;  /* 0x0000001500157210 */ /* 0x002fc80007ffe0ff */
[----:B------:R-:W-:-:S13]  /*1c20*/  ISETP.GE.AND P1, PT, R21, UR4, PT ;  /* 0x0000000415007c0c */ /* 0x000fda000bf26270 */
[----:B------:R-:W-:Y:S05]  /*1c30*/  @!P1 BRA `(.L_x_2032) ;  /* 0xffffffe4006c9947 */ /* 0x000fea000383ffff */
[----:B------:R-:W-:Y:S05]  /*1c40*/  EXIT ;  /* 0x000000000000794d */ /* 0x000fea0003800000 */
.L_x_2033:
        /* <DEDUP_REMOVED lines=11> */
.L_x_3278:


//--------------------- .text._Z35group_norm_nhwc_fwd_one_pass_kernelI11Bf16IOFp32WLi128ELi24ELi384EEv26Group_norm_nhwc_fwd_params --------------------------
	.section	.text._Z35group_norm_nhwc_fwd_one_pass_kernelI11Bf16IOFp32WLi128ELi24ELi384EEv26Group_norm_nhwc_fwd_params,"ax",@progbits
	.align	128
        .global         _Z35group_norm_nhwc_fwd_one_pass_kernelI11Bf16IOFp32WLi128ELi24ELi384EEv26Group_norm_nhwc_fwd_params
        .type           _Z35group_norm_nhwc_fwd_one_pass_kernelI11Bf16IOFp32WLi128ELi24ELi384EEv26Group_norm_nhwc_fwd_params,@function
        .size           _Z35group_norm_nhwc_fwd_one_pass_kernelI11Bf16IOFp32WLi128ELi24ELi384EEv26Group_norm_nhwc_fwd_params,(.L_x_3279 - _Z35group_norm_nhwc_fwd_one_pass_kernelI11Bf16IOFp32WLi128ELi24ELi384EEv26Group_norm_nhwc_fwd_params)
        .other          _Z35group_norm_nhwc_fwd_one_pass_kernelI11Bf16IOFp32WLi128ELi24ELi384EEv26Group_norm_nhwc_fwd_params,@"STO_CUDA_ENTRY STV_DEFAULT"
_Z35group_norm_nhwc_fwd_one_pass_kernelI11Bf16IOFp32WLi128ELi24ELi384EEv26Group_norm_nhwc_fwd_params:
.text._Z35group_norm_nhwc_fwd_one_pass_kernelI11Bf16IOFp32WLi128ELi24ELi384EEv26Group_norm_nhwc_fwd_params:
        /* <DEDUP_REMOVED lines=11> */
[----:B------:R-:W-:-:S05]  /*00b0*/  ULDC.U8 UR10, c[0x0][0x28c] ;  /* 0x0000a300000a7ab9 */ /* 0x000fca0000000000 */
[----:B------:R-:W1:Y:S08]  /*00c0*/  LDC R19, c[0x0][0x294] ;  /* 0x0000a500ff137b82 */ /* 0x000e700000000800 */
[----:B------:R-:W2:Y:S01]  /*00d0*/  S2UR UR6, SR_CgaCtaId ;  /* 0x00000000000679c3 */ /* 0x000ea20000008800 */
[----:B0-----:R-:W-:Y:S01]  /*00e0*/  IMAD.WIDE.U32 R2, R4, -0x55555555, RZ ;  /* 0xaaaaaaab04027825 */ /* 0x001fe200078e00ff */
[----:B------:R-:W-:-:S04]  /*00f0*/  SHF.R.S32.HI R5, RZ, 0x1f, R4 ;  /* 0x0000001fff057819 */ /* 0x000fc80000011404 */
[----:B------:R-:W-:Y:S02]  /*0100*/  SHF.R.U32.HI R2, RZ, 0x3, R3 ;  /* 0x00000003ff027819 */ /* 0x000fe40000011603 */
[----:B------:R-:W-:Y:S01]  /*0110*/  LEA.HI R5, R5, R4, RZ, 0x5 ;  /* 0x0000000405057211 */ /* 0x000fe200078f28ff */
[----:B--2---:R-:W-:Y:S02]  /*0120*/  ULEA UR5, UR6, UR5, 0x18 ;  /* 0x0000000506057291 */ /* 0x004fe4000f8ec03f */
[----:B-1----:R-:W-:Y:S01]  /*0130*/  IMAD R19, R19, UR7, R2 ;  /* 0x0000000713137c24 */ /* 0x002fe2000f8e0202 */
[----:B------:R-:W-:Y:S01]  /*0140*/  SHF.R.S32.HI R0, RZ, 0x5, R5 ;  /* 0x00000005ff007819 */ /* 0x000fe20000011405 */
[----:B------:R-:W-:-:S03]  /*0150*/  HFMA2.MMA R2, -RZ, RZ, 0, 0 ;  /* 0x00000000ff027435 */ /* 0x000fc600000001ff */
[----:B------:R-:W-:Y:S02]  /*0160*/  ISETP.GE.U32.AND P0, PT, R19, UR8, PT ;  /* 0x0000000813007c0c */ /* 0x000fe4000bf06070 */
[----:B------:R-:W-:Y:S02]  /*0170*/  SHF.R.S32.HI R3, RZ, 0x1f, R19 ;  /* 0x0000001fff037819 */ /* 0x000fe40000011413 */
[----:B------:R-:W-:Y:S02]  /*0180*/  LEA R0, R0, UR5, 0x3 ;  /* 0x0000000500007c11 */ /* 0x000fe4000f8e18ff */
[----:B------:R-:W-:Y:S01]  /*0190*/  ISETP.GE.AND.EX P0, PT, R3, UR9, PT, P0 ;  /* 0x0000000903007c0c */ /* 0x000fe2000bf06300 */
[----:B------:R-:W-:Y:S01]  /*01a0*/  ULDC.64 UR8, c[0x0][0x208] ;  /* 0x0000820000087ab9 */ /* 0x000fe20000000a00 */
[----:B------:R-:W-:Y:S02]  /*01b0*/  IADD3 R18, R19, 0x20, RZ ;  /* 0x0000002013127810 */ /* 0x000fe40007ffe0ff */
[----:B------:R-:W-:-:S13]  /*01c0*/  ISETP.LT.U32.AND P0, PT, R4, 0x180, !P0 ;  /* 0x000001800400780c */ /* 0x000fda0004701070 */
.L_x_2055:
[----:B01----:R-:W0:Y:S01]  /*01d0*/  LDC R7, c[0x0][0x288] ;  /* 0x0000a200ff077b82 */ /* 0x003e220000000800 */
[----:B------:R-:W-:Y:S01]  /*01e0*/  IABS R10, R20 ;  /* 0x00000014000a7213 */ /* 0x000fe20000000000 */
[----:B------:R-:W-:Y:S01]  /*01f0*/  ULDC.64 UR14, c[0x0][0x278] ;  /* 0x00009e00000e7ab9 */ /* 0x000fe20000000a00 */
[----:B------:R-:W-:Y:S01]  /*0200*/  ULDC.64 UR12, c[0x0][0x280] ;  /* 0x0000a000000c7ab9 */ /* 0x000fe20000000a00 */
[----:B------:R-:W-:-:S04]  /*0210*/  IADD3 R15, R19, 0x40, RZ ;  /* 0x00000040130f7810 */ /* 0x000fc80007ffe0ff */
[----:B------:R-:W-:Y:S02]  /*0220*/  SHF.R.S32.HI R16, RZ, 0x1f, R15 ;  /* 0x0000001fff107819 */ /* 0x000fe4000001140f */
[----:B0-----:R-:W-:-:S04]  /*0230*/  IABS R6, R7 ;  /* 0x0000000700067213 */ /* 0x001fc80000000000 */
[----:B------:R-:W0:Y:S08]  /*0240*/  I2F.RP R5, R6 ;  /* 0x0000000600057306 */ /* 0x000e300000209400 */
[----:B0-----:R-:W0:Y:S02]  /*0250*/  MUFU.RCP R5, R5 ;  /* 0x0000000500057308 */ /* 0x001e240000001000 */
[----:B0--3--:R-:W-:-:S06]  /*0260*/  IADD3 R8, R5, 0xffffffe, RZ ;  /* 0x0ffffffe05087810 */ /* 0x009fcc0007ffe0ff */
[----:B------:R0:W1:Y:S02]  /*0270*/  F2I.FTZ.U32.TRUNC.NTZ R9, R8 ;  /* 0x0000000800097305 */ /* 0x000064000021f000 */
[----:B0-----:R-:W-:Y:S02]  /*0280*/  MOV R8, RZ ;  /* 0x000000ff00087202 */ /* 0x001fe40000000f00 */
[----:B-1----:R-:W-:-:S05]  /*0290*/  IADD3 R11, RZ, -R9, RZ ;  /* 0x80000009ff0b7210 */ /* 0x002fca0007ffe0ff */
[----:B------:R-:W-:-:S04]  /*02a0*/  IMAD R11, R11, R6, RZ ;  /* 0x000000060b0b7224 */ /* 0x000fc800078e02ff */
[----:B------:R-:W-:-:S06]  /*02b0*/  IMAD.HI.U32 R9, R9, R11, R8 ;  /* 0x0000000b09097227 */ /* 0x000fcc00078e0008 */
[----:B------:R-:W-:-:S04]  /*02c0*/  IMAD.HI.U32 R13, R9, R10, RZ ;  /* 0x0000000a090d7227 */ /* 0x000fc800078e00ff */
[----:B------:R-:W-:Y:S01]  /*02d0*/  IMAD.WIDE.U32 R8, R4, -0x55555555, RZ ;  /* 0xaaaaaaab04087825 */ /* 0x000fe200078e00ff */
[----:B------:R-:W-:-:S04]  /*02e0*/  IADD3 R5, -R13, RZ, RZ ;  /* 0x000000ff0d057210 */ /* 0x000fc80007ffe1ff */
[----:B------:R-:W-:Y:S01]  /*02f0*/  SHF.R.U32.HI R9, RZ, 0x3, R9 ;  /* 0x00000003ff097819 */ /* 0x000fe20000011609 */
[C---:B------:R-:W-:Y:S02]  /*0300*/  IMAD R5, R6.reuse, R5, R10 ;  /* 0x0000000506057224 */ /* 0x040fe400078e020a */
[----:B------:R-:W0:Y:S02]  /*0310*/  @P0 LDC.64 R10, c[0x0][0x270] ;  /* 0x00009c00ff0a0b82 */ /* 0x000e240000000a00 */
[----:B------:R-:W-:Y:S01]  /*0320*/  IMAD R9, R9, -0xc, R4 ;  /* 0xfffffff409097824 */ /* 0x000fe200078e0204 */
[----:B------:R-:W-:-:S04]  /*0330*/  ISETP.GT.U32.AND P2, PT, R6, R5, PT ;  /* 0x000000050600720c */ /* 0x000fc80003f44070 */
[----:B------:R-:W-:-:S04]  /*0340*/  SHF.L.U32 R22, R9, 0x1, RZ ;  /* 0x0000000109167819 */ /* 0x000fc800000006ff */
[----:B------:R-:W-:-:S05]  /*0350*/  SHF.R.S32.HI R12, RZ, 0x1f, R22 ;  /* 0x0000001fff0c7819 */ /* 0x000fca0000011416 */
[-C--:B------:R-:W-:Y:S02]  /*0360*/  @!P2 IADD3 R5, R5, -R6.reuse, RZ ;  /* 0x800000060505a210 */ /* 0x080fe40007ffe0ff */
[----:B------:R-:W-:Y:S02]  /*0370*/  @!P2 IADD3 R13, R13, 0x1, RZ ;  /* 0x000000010d0da810 */ /* 0x000fe40007ffe0ff */
[----:B------:R-:W-:Y:S02]  /*0380*/  ISETP.GE.U32.AND P1, PT, R5, R6, PT ;  /* 0x000000060500720c */ /* 0x000fe40003f26070 */
[----:B------:R-:W-:Y:S02]  /*0390*/  LOP3.LUT R5, R20, R7, RZ, 0x3c, !PT ;  /* 0x0000000714057212 */ /* 0x000fe400078e3cff */
[----:B------:R-:W-:Y:S02]  /*03a0*/  ISETP.NE.AND P2, PT, R7, RZ, PT ;  /* 0x000000ff0700720c */ /* 0x000fe40003f45270 */
[----:B------:R-:W-:-:S02]  /*03b0*/  ISETP.GE.AND P3, PT, R5, RZ, PT ;  /* 0x000000ff0500720c */ /* 0x000fc40003f66270 */
[----:B------:R-:W-:-:S05]  /*03c0*/  SHF.R.S32.HI R5, RZ, 0x1f, R18 ;  /* 0x0000001fff057819 */ /* 0x000fca0000011412 */
[----:B------:R-:W-:Y:S02]  /*03d0*/  @P1 IADD3 R13, R13, 0x1, RZ ;  /* 0x000000010d0d1810 */ /* 0x000fe40007ffe0ff */
[----:B------:R-:W-:-:S04]  /*03e0*/  ISETP.GE.U32.AND P1, PT, R18, UR14, PT ;  /* 0x0000000e12007c0c */ /* 0x000fc8000bf26070 */
[----:B------:R-:W-:Y:S02]  /*03f0*/  @!P3 IADD3 R13, -R13, RZ, RZ ;  /* 0x000000ff0d0db210 */ /* 0x000fe40007ffe1ff */
[----:B------:R-:W-:Y:S02]  /*0400*/  @!P2 LOP3.LUT R13, RZ, R7, RZ, 0x33, !PT ;  /* 0x00000007ff0da212 */ /* 0x000fe400078e33ff */
[----:B------:R-:W-:Y:S02]  /*0410*/  ISETP.GE.AND.EX P1, PT, R5, UR15, PT, P1 ;  /* 0x0000000f05007c0c */ /* 0x000fe4000bf26310 */
[----:B------:R-:W-:Y:S02]  /*0420*/  IADD3 R21, -R13, RZ, RZ ;  /* 0x000000ff0d157210 */ /* 0x000fe40007ffe1ff */
[----:B------:R-:W-:Y:S02]  /*0430*/  ISETP.GT.U32.OR P1, PT, R4, 0x17f, P1 ;  /* 0x0000017f0400780c */ /* 0x000fe40000f24470 */
[----:B------:R-:W-:Y:S01]  /*0440*/  SHF.R.S32.HI R8, RZ, 0x1f, R13 ;  /* 0x0000001fff087819 */ /* 0x000fe2000001140d */
[----:B------:R-:W-:-:S02]  /*0450*/  IMAD R21, R7, R21, R20 ;  /* 0x0000001507157224 */ /* 0x000fc400078e0214 */
[----:B------:R-:W1:Y:S02]  /*0460*/  @P0 LDC.64 R6, c[0x0][0x220] ;  /* 0x00008800ff060b82 */ /* 0x000e640000000a00 */
[----:B------:R-:W-:Y:S02]  /*0470*/  IMAD R21, R21, 0x18, RZ ;  /* 0x0000001815157824 */ /* 0x000fe400078e02ff */
[----:B------:R-:W-:-:S03]  /*0480*/  IMAD R14, R8, UR12, RZ ;  /* 0x0000000c080e7c24 */ /* 0x000fc6000f8e02ff */
[----:B------:R-:W-:Y:S01]  /*0490*/  IADD3 R22, P2, R22, R21, RZ ;  /* 0x0000001516167210 */ /* 0x000fe20007f5e0ff */
[----:B------:R-:W2:Y:S01]  /*04a0*/  @!P1 LDC.64 R8, c[0x0][0x270] ;  /* 0x00009c00ff089b82 */ /* 0x000ea20000000a00 */
[----:B------:R-:W-:Y:S01]  /*04b0*/  IMAD R25, R13, UR13, R14 ;  /* 0x0000000d0d197c24 */ /* 0x000fe2000f8e020e */
[----:B------:R-:W-:Y:S02]  /*04c0*/  IADD3 R14, R19, 0x60, RZ ;  /* 0x00000060130e7810 */ /* 0x000fe40007ffe0ff */
[----:B------:R-:W-:Y:S01]  /*04d0*/  LEA.HI.X.SX32 R23, R21, R12, 0x1, P2 ;  /* 0x0000000c15177211 */ /* 0x000fe200010f0eff */
[----:B0-----:R-:W-:Y:S01]  /*04e0*/  @P0 IMAD R12, R3, R10, RZ ;  /* 0x0000000a030c0224 */ /* 0x001fe200078e02ff */
[----:B------:R-:W-:Y:S02]  /*04f0*/  ISETP.GE.U32.AND P2, PT, R15, UR14, PT ;  /* 0x0000000e0f007c0c */ /* 0x000fe4000bf46070 */
[----:B------:R-:W-:Y:S01]  /*0500*/  SHF.R.S32.HI R17, RZ, 0x1f, R14 ;  /* 0x0000001fff117819 */ /* 0x000fe2000001140e */
[----:B------:R-:W-:Y:S01]  /*0510*/  IMAD.WIDE.U32 R22, R13, UR12, R22 ;  /* 0x0000000c0d167c25 */ /* 0x000fe2000f8e0016 */
[----:B------:R-:W-:-:S03]  /*0520*/  ISETP.GE.AND.EX P2, PT, R16, UR15, PT, P2 ;  /* 0x0000000f10007c0c */ /* 0x000fc6000bf46320 */
[----:B------:R-:W-:Y:S01]  /*0530*/  @P0 IMAD R13, R19, R11, R12 ;  /* 0x0000000b130d0224 */ /* 0x000fe200078e020c */
[----:B------:R-:W-:Y:S02]  /*0540*/  IADD3 R25, R23, R25, RZ ;  /* 0x0000001917197210 */ /* 0x000fe40007ffe0ff */
[----:B------:R-:W-:Y:S02]  /*0550*/  @P0 MOV R24, R22 ;  /* 0x0000001600180202 */ /* 0x000fe40000000f00 */
[----:B------:R-:W-:-:S03]  /*0560*/  ISETP.GT.U32.OR P2, PT, R4, 0x17f, P2 ;  /* 0x0000017f0400780c */ /* 0x000fc60001744470 */
[----:B------:R-:W-:Y:S02]  /*0570*/  @P0 IMAD.WIDE.U32 R26, R19, R10, R24 ;  /* 0x0000000a131a0225 */ /* 0x000fe400078e0018 */
[----:B------:R-:W0:Y:S03]  /*0580*/  @!P1 LDC.64 R10, c[0x0][0x220] ;  /* 0x00008800ff0a9b82 */ /* 0x000e260000000a00 */
[----:B------:R-:W-:Y:S02]  /*0590*/  @P0 IADD3 R13, R27, R13, RZ ;  /* 0x0000000d1b0d0210 */ /* 0x000fe40007ffe0ff */
[C---:B-1----:R-:W-:Y:S02]  /*05a0*/  @P0 LEA R12, P3, R26.reuse, R6, 0x1 ;  /* 0x000000061a0c0211 */ /* 0x042fe400078608ff */
[----:B------:R-:W-:Y:S02]  /*05b0*/  @!P1 MOV R27, R25 ;  /* 0x00000019001b9202 */ /* 0x000fe40000000f00 */
[----:B------:R-:W-:Y:S01]  /*05c0*/  @P0 LEA.HI.X R13, R26, R7, R13, 0x1, P3 ;  /* 0x000000071a0d0211 */ /* 0x000fe200018f0c0d */
[----:B--2---:R-:W-:Y:S01]  /*05d0*/  @!P1 IMAD R7, R5, R8, RZ ;  /* 0x0000000805079224 */ /* 0x004fe200078e02ff */
[----:B------:R-:W-:-:S02]  /*05e0*/  @!P1 MOV R26, R22 ;  /* 0x00000016001a9202 */ /* 0x000fc40000000f00 */
[----:B------:R-:W-:Y:S01]  /*05f0*/  ISETP.GE.U32.AND P3, PT, R14, UR14, PT ;  /* 0x0000000e0e007c0c */ /* 0x000fe2000bf66070 */
[C---:B------:R-:W-:Y:S01]  /*0600*/  @!P1 IMAD R7, R18.reuse, R9, R7 ;  /* 0x0000000912079224 */ /* 0x040fe200078e0207 */
[----:B------:R-:W-:Y:S01]  /*0610*/  MOV R6, RZ ;  /* 0x000000ff00067202 */ /* 0x000fe20000000f00 */
[----:B------:R-:W-:Y:S01]  /*0620*/  @!P1 IMAD.WIDE.U32 R26, R18, R8, R26 ;  /* 0x00000008121a9225 */ /* 0x000fe200078e001a */
[----:B------:R-:W-:Y:S01]  /*0630*/  ISETP.GE.AND.EX P3, PT, R17, UR15, PT, P3 ;  /* 0x0000000f11007c0c */ /* 0x000fe2000bf66330 */
[----:B------:R-:W1:Y:S03]  /*0640*/  @!P2 LDC.64 R8, c[0x0][0x270] ;  /* 0x00009c00ff08ab82 */ /* 0x000e660000000a00 */
[----:B------:R-:W-:Y:S01]  /*0650*/  ISETP.GT.U32.OR P3, PT, R4, 0x17f, P3 ;  /* 0x0000017f0400780c */ /* 0x000fe20001f64470 */
[----:B------:R0:W2:Y:S01]  /*0660*/  @P0 LDG.E R6, desc[UR8][R12.64] ;  /* 0x000000080c060981 */ /* 0x0000a2000c1e1900 */
[----:B------:R-:W-:-:S02]  /*0670*/  @!P1 IADD3 R7, R27, R7, RZ ;  /* 0x000000071b079210 */ /* 0x000fc40007ffe0ff */
[----:B0-----:R-:W-:-:S04]  /*0680*/  @!P1 LEA R12, P4, R26, R10, 0x1 ;  /* 0x0000000a1a0c9211 */ /* 0x001fc800078808ff */
[----:B------:R-:W-:Y:S02]  /*0690*/  @!P1 LEA.HI.X R13, R26, R11, R7, 0x1, P4 ;  /* 0x0000000b1a0d9211 */ /* 0x000fe400020f0c07 */
[----:B------:R-:W-:-:S03]  /*06a0*/  MOV R7, RZ ;  /* 0x000000ff00077202 */ /* 0x000fc60000000f00 */
[----:B------:R-:W0:Y:S01]  /*06b0*/  @!P3 LDC.64 R10, c[0x0][0x270] ;  /* 0x00009c00ff0abb82 */ /* 0x000e220000000a00 */
[----:B------:R-:W-:Y:S02]  /*06c0*/  @!P2 MOV R26, R22 ;  /* 0x00000016001aa202 */ /* 0x000fe40000000f00 */
[-C--:B------:R-:W-:Y:S01]  /*06d0*/  @!P2 MOV R27, R25.reuse ;  /* 0x00000019001ba202 */ /* 0x080fe20000000f00 */
[----:B------:R3:W4:Y:S01]  /*06e0*/  @!P1 LDG.E R7, desc[UR8][R12.64] ;  /* 0x000000080c079981 */ /* 0x000722000c1e1900 */
[----:B-1----:R-:W-:Y:S01]  /*06f0*/  @!P2 IMAD R16, R16, R8, RZ ;  /* 0x000000081010a224 */ /* 0x002fe200078e02ff */
[----:B------:R-:W-:Y:S01]  /*0700*/  @!P3 MOV R28, R22 ;  /* 0x00000016001cb202 */ /* 0x000fe20000000f00 */
[----:B------:R-:W-:Y:S01]  /*0710*/  @!P2 IMAD.WIDE.U32 R26, R15, R8, R26 ;  /* 0x000000080f1aa225 */ /* 0x000fe200078e001a */
[----:B------:R-:W-:-:S03]  /*0720*/  @!P3 MOV R29, R25 ;  /* 0x00000019001db202 */ /* 0x000fc60000000f00 */
[----:B------:R-:W-:Y:S02]  /*0730*/  @!P2 IMAD R16, R15, R9, R16 ;  /* 0x000000090f10a224 */ /* 0x000fe400078e0210 */
[----:B------:R-:W1:Y:S03]  /*0740*/  @!P3 LDC.64 R8, c[0x0][0x220] ;  /* 0x00008800ff08bb82 */ /* 0x000e660000000a00 */
[----:B------:R-:W-:-:S05]  /*0750*/  @!P2 IADD3 R16, R27, R16, RZ ;  /* 0x000000101b10a210 */ /* 0x000fca0007ffe0ff */
[----:B---3--:R-:W3:Y:S01]  /*0760*/  @!P2 LDC.64 R12, c[0x0][0x220] ;  /* 0x00008800ff0cab82 */ /* 0x008ee20000000a00 */
[-C--:B0-----:R-:W-:Y:S02]  /*0770*/  @!P3 IMAD R17, R17, R10.reuse, RZ ;  /* 0x0000000a1111b224 */ /* 0x081fe400078e02ff */
[----:B------:R-:W-:-:S04]  /*0780*/  @!P3 IMAD.WIDE.U32 R28, R14, R10, R28 ;  /* 0x0000000a0e1cb225 */ /* 0x000fc800078e001c */
[----:B------:R-:W-:-:S05]  /*0790*/  @!P3 IMAD R11, R14, R11, R17 ;  /* 0x0000000b0e0bb224 */ /* 0x000fca00078e0211 */
[----:B------:R-:W-:Y:S02]  /*07a0*/  @!P3 IADD3 R11, R29, R11, RZ ;  /* 0x0000000b1d0bb210 */ /* 0x000fe40007ffe0ff */
[----:B---3--:R-:W-:-:S04]  /*07b0*/  @!P2 LEA R12, P1, R26, R12, 0x1 ;  /* 0x0000000c1a0ca211 */ /* 0x008fc800078208ff */
[----:B------:R-:W-:Y:S02]  /*07c0*/  @!P2 LEA.HI.X R13, R26, R13, R16, 0x1, P1 ;  /* 0x0000000d1a0da211 */ /* 0x000fe400008f0c10 */
[----:B------:R-:W-:Y:S02]  /*07d0*/  CS2R R16, SRZ ;  /* 0x0000000000107805 */ /* 0x000fe4000001ff00 */
[----:B-1----:R-:W-:-:S04]  /*07e0*/  @!P3 LEA R8, P1, R28, R8, 0x1 ;  /* 0x000000081c08b211 */ /* 0x002fc800078208ff */
[----:B------:R-:W-:Y:S01]  /*07f0*/  @!P3 LEA.HI.X R9, R28, R9, R11, 0x1, P1 ;  /* 0x000000091c09b211 */ /* 0x000fe200008f0c0b */
[----:B------:R-:W3:Y:S04]  /*0800*/  @!P2 LDG.E R16, desc[UR8][R12.64] ;  /* 0x000000080c10a981 */ /* 0x000ee8000c1e1900 */
[----:B------:R0:W5:Y:S01]  /*0810*/  @!P3 LDG.E R17, desc[UR8][R8.64] ;  /* 0x000000080811b981 */ /* 0x000162000c1e1900 */
[----:B------:R-:W-:Y:S01]  /*0820*/  ISETP.NE.AND P2, PT, R4, RZ, PT ;  /* 0x000000ff0400720c */ /* 0x000fe20003f45270 */
[----:B------:R-:W-:Y:S01]  /*0830*/  BSSY B0, `(.L_x_2034) ;  /* 0x000005e000007945 */ /* 0x000fe20003800000 */
[----:B--2---:R-:W-:-:S04]  /*0840*/  PRMT R10, R6, 0x7632, R10 ;  /* 0x00007632060a7816 */ /* 0x004fc8000000000a */
[----:B------:R-:W-:Y:S02]  /*0850*/  SHF.L.U32 R11, R10, 0x10, RZ ;  /* 0x000000100a0b7819 */ /* 0x000fe400000006ff */
[----:B------:R-:W-:-:S03]  /*0860*/  SHF.L.U32 R10, R6, 0x10, RZ ;  /* 0x00000010060a7819 */ /* 0x000fc600000006ff */
[----:B------:R-:W-:Y:S02]  /*0870*/  FMUL.FTZ R15, R11, R11 ;  /* 0x0000000b0b0f7220 */ /* 0x000fe40000410000 */
[C---:B------:R-:W-:Y:S02]  /*0880*/  FADD.FTZ R11, R10.reuse, R11 ;  /* 0x0000000b0a0b7221 */ /* 0x040fe40000010000 */
[----:B------:R-:W-:Y:S02]  /*0890*/  FFMA.FTZ R15, R10, R10, R15 ;  /* 0x0000000a0a0f7223 */ /* 0x000fe4000001000f */
[----:B0-----:R-:W-:Y:S02]  /*08a0*/  FADD.FTZ R8, RZ, R11 ;  /* 0x0000000bff087221 */ /* 0x001fe40000010000 */
[----:B------:R-:W-:Y:S01]  /*08b0*/  FADD.FTZ R10, RZ, R15 ;  /* 0x0000000fff0a7221 */ /* 0x000fe20000010000 */
[----:B----4-:R-:W-:-:S04]  /*08c0*/  PRMT R14, R7, 0x7632, R14 ;  /* 0x00007632070e7816 */ /* 0x010fc8000000000e */
[----:B------:R-:W-:Y:S02]  /*08d0*/  SHF.L.U32 R27, R14, 0x10, RZ ;  /* 0x000000100e1b7819 */ /* 0x000fe400000006ff */
[----:B------:R-:W-:-:S03]  /*08e0*/  SHF.L.U32 R14, R7, 0x10, RZ ;  /* 0x00000010070e7819 */ /* 0x000fc600000006ff */
[----:B------:R-:W-:Y:S02]  /*08f0*/  FMUL.FTZ R13, R27, R27 ;  /* 0x0000001b1b0d7220 */ /* 0x000fe40000410000 */
[C---:B------:R-:W-:Y:S02]  /*0900*/  FADD.FTZ R27, R14.reuse, R27 ;  /* 0x0000001b0e1b7221 */ /* 0x040fe40000010000 */
[----:B------:R-:W-:Y:S02]  /*0910*/  FFMA.FTZ R13, R14, R14, R13 ;  /* 0x0000000e0e0d7223 */ /* 0x000fe4000001000d */
[----:B------:R-:W0:Y:S01]  /*0920*/  S2R R14, SR_LANEID ;  /* 0x00000000000e7919 */ /* 0x000e220000000000 */
[----:B------:R-:W-:Y:S01]  /*0930*/  FADD.FTZ R8, R8, R27 ;  /* 0x0000001b08087221 */ /* 0x000fe20000010000 */
[----:B------:R-:W-:Y:S01]  /*0940*/  FADD.FTZ R10, R10, R13 ;  /* 0x0000000d0a0a7221 */ /* 0x000fe20000010000 */
[C---:B0-----:R-:W-:Y:S02]  /*0950*/  ISETP.GT.AND P1, PT, R14.reuse, 0x1e, PT ;  /* 0x0000001e0e00780c */ /* 0x041fe40003f24270 */
[----:B------:R-:W-:-:S02]  /*0960*/  ISETP.NE.AND P3, PT, R14, RZ, PT ;  /* 0x000000ff0e00720c */ /* 0x000fc40003f65270 */
[C---:B---3--:R-:W-:Y:S02]  /*0970*/  PRMT R9, R16.reuse, 0x7632, R9 ;  /* 0x0000763210097816 */ /* 0x048fe40000000009 */
[----:B------:R-:W-:Y:S02]  /*0980*/  SHF.L.U32 R11, R16, 0x10, RZ ;  /* 0x00000010100b7819 */ /* 0x000fe400000006ff */
[----:B------:R-:W-:Y:S02]  /*0990*/  SHF.L.U32 R12, R9, 0x10, RZ ;  /* 0x00000010090c7819 */ /* 0x000fe400000006ff */
[----:B-----5:R-:W-:-:S03]  /*09a0*/  PRMT R9, R17, 0x7632, R9 ;  /* 0x0000763211097816 */ /* 0x020fc60000000009 */
[----:B------:R-:W-:Y:S01]  /*09b0*/  FMUL.FTZ R26, R12, R12 ;  /* 0x0000000c0c1a7220 */ /* 0x000fe20000410000 */
[----:B------:R-:W-:Y:S01]  /*09c0*/  SHF.L.U32 R9, R9, 0x10, RZ ;  /* 0x0000001009097819 */ /* 0x000fe200000006ff */
[----:B------:R-:W-:Y:S01]  /*09d0*/  FADD.FTZ R13, R11, R12 ;  /* 0x0000000c0b0d7221 */ /* 0x000fe20000010000 */
[----:B------:R-:W-:Y:S01]  /*09e0*/  SHF.L.U32 R12, R17, 0x10, RZ ;  /* 0x00000010110c7819 */ /* 0x000fe200000006ff */
[----:B------:R-:W-:Y:S02]  /*09f0*/  FFMA.FTZ R11, R11, R11, R26 ;  /* 0x0000000b0b0b7223 */ /* 0x000fe4000001001a */
[----:B------:R-:W-:Y:S01]  /*0a00*/  FMUL.FTZ R15, R9, R9 ;  /* 0x00000009090f7220 */ /* 0x000fe20000410000 */
[----:B------:R-:W-:Y:S01]  /*0a10*/  FADD.FTZ R8, R8, R13 ;  /* 0x0000000d08087221 */ /* 0x000fe20000010000 */
[----:B------:R-:W-:Y:S01]  /*0a20*/  FADD.FTZ R10, R10, R11 ;  /* 0x0000000b0a0a7221 */ /* 0x000fe20000010000 */
[C---:B------:R-:W-:Y:S01]  /*0a30*/  FADD.FTZ R9, R12.reuse, R9 ;  /* 0x000000090c097221 */ /* 0x040fe20000010000 */
[----:B------:R-:W-:-:S03]  /*0a40*/  FFMA.FTZ R15, R12, R12, R15 ;  /* 0x0000000c0c0f7223 */ /* 0x000fc6000001000f */
        /* <DEDUP_REMOVED lines=33> */
[----:B------:R-:W2:Y:S01]  /*0c60*/  LDS.128 R8, [UR5+0x20] ;  /* 0x00002005ff087984 */ /* 0x000ea20008000c00 */
[----:B-1----:R-:W-:Y:S01]  /*0c70*/  FADD.FTZ R27, R12, R14 ;  /* 0x0000000e0c1b7221 */ /* 0x002fe20000010000 */
[----:B------:R-:W-:Y:S02]  /*0c80*/  FADD.FTZ R26, R13, R15 ;  /* 0x0000000f0d1a7221 */ /* 0x000fe40000010000 */
[----:B0-----:R-:W0:Y:S01]  /*0c90*/  LDS.128 R12, [UR5+0x30] ;  /* 0x00003005ff0c7984 */ /* 0x001e220008000c00 */
[----:B--2---:R-:W-:Y:S01]  /*0ca0*/  FADD.FTZ R27, R27, R8 ;  /* 0x000000081b1b7221 */ /* 0x004fe20000010000 */
[----:B------:R-:W-:-:S03]  /*0cb0*/  FADD.FTZ R26, R26, R9 ;  /* 0x000000091a1a7221 */ /* 0x000fc60000010000 */
        /* <DEDUP_REMOVED lines=21> */
.L_x_2035:
[----:B------:R-:W-:Y:S05]  /*0e10*/  BSYNC B0 ;  /* 0x0000000000007941 */ /* 0x000fea0003800000 */
.L_x_2034:
[----:B------:R-:W1:Y:S01]  /*0e20*/  LDC R10, c[0x0][0xc] ;  /* 0x00000300ff0a7b82 */ /* 0x000e620000000800 */
[----:B------:R-:W-:Y:S02]  /*0e30*/  PRMT R14, R7, 0x7632, R14 ;  /* 0x00007632070e7816 */ /* 0x000fe4000000000e */
[----:B-1----:R-:W-:-:S13]  /*0e40*/  ISETP.GE.U32.AND P1, PT, R10, 0x2, PT ;  /* 0x000000020a00780c */ /* 0x002fda0003f26070 */
[----:B------:R-:W-:Y:S05]  /*0e50*/  @!P1 BRA `(.L_x_2036) ;  /* 0x0000000800709947 */ /* 0x000fea0003800000 */
[----:B------:R-:W-:Y:S05]  /*0e60*/  @P2 BRA `(.L_x_2037) ;  /* 0x0000000000742947 */ /* 0x000fea0003800000 */
[----:B------:R-:W1:Y:S01]  /*0e70*/  LDC R15, c[0x0][0x10] ;  /* 0x00000400ff0f7b82 */ /* 0x000e620000000800 */
[----:B------:R-:W2:Y:S01]  /*0e80*/  S2R R11, SR_CTAID.Y ;  /* 0x00000000000b7919 */ /* 0x000ea20000002600 */
[C---:B------:R-:W-:Y:S02]  /*0e90*/  LOP3.LUT R8, R2.reuse, 0x1, RZ, 0xc0, !PT ;  /* 0x0000000102087812 */ /* 0x040fe400078ec0ff */
[----:B------:R-:W-:-:S04]  /*0ea0*/  LOP3.LUT P1, RZ, R2, 0x2, RZ, 0xc0, !PT ;  /* 0x0000000202ff7812 */ /* 0x000fc8000782c0ff */
[----:B------:R-:W3:Y:S01]  /*0eb0*/  LDC.64 R26, c[0x0][0x248] ;  /* 0x00009200ff1a7b82 */ /* 0x000ee20000000a00 */
[----:B-1----:R-:W-:-:S04]  /*0ec0*/  IMAD R8, R8, R15, RZ ;  /* 0x0000000f08087224 */ /* 0x002fc800078e02ff */
[----:B------:R-:W-:-:S05]  /*0ed0*/  IMAD R9, R8, R10, RZ ;  /* 0x0000000a08097224 */ /* 0x000fca00078e02ff */
[----:B------:R-:W-:Y:S01]  /*0ee0*/  SHF.L.U32 R9, R9, 0x1, RZ ;  /* 0x0000000109097819 */ /* 0x000fe200000006ff */
[----:B--2---:R-:W-:Y:S01]  /*0ef0*/  IMAD R15, R15, UR7, R11 ;  /* 0x000000070f0f7c24 */ /* 0x004fe2000f8e020b */
[----:B------:R-:W-:-:S03]  /*0f00*/  IADD3 R11, R8, R11, RZ ;  /* 0x0000000b080b7210 */ /* 0x000fc60007ffe0ff */
[----:B---3--:R-:W-:Y:S02]  /*0f10*/  IMAD.WIDE R26, R9, 0x4, R26 ;  /* 0x00000004091a7825 */ /* 0x008fe400078e021a */
[----:B------:R-:W1:Y:S01]  /*0f20*/  LDC.64 R8, c[0x0][0x240] ;  /* 0x00009000ff087b82 */ /* 0x000e620000000a00 */
[----:B------:R-:W-:Y:S01]  /*0f30*/  SEL R28, R10, RZ, !P1 ;  /* 0x000000ff0a1c7207 */ /* 0x000fe20004800000 */
[----:B------:R-:W-:Y:S01]  /*0f40*/  IMAD.WIDE.U32 R26, R15, 0x8, R26 ;  /* 0x000000080f1a7825 */ /* 0x000fe200078e001a */
[----:B------:R-:W-:-:S04]  /*0f50*/  MOV R15, 0xffffffff ;  /* 0xffffffff000f7802 */ /* 0x000fc80000000f00 */
[----:B------:R2:W-:Y:S01]  /*0f60*/  STG.E.64 desc[UR8][R26.64], R12 ;  /* 0x0000000c1a007986 */ /* 0x0005e2000c101b08 */
[----:B-1----:R-:W-:Y:S01]  /*0f70*/  IMAD.WIDE.U32 R8, R11, 0x4, R8 ;  /* 0x000000040b087825 */ /* 0x002fe200078e0008 */
[----:B------:R-:W-:Y:S02]  /*0f80*/  SEL R11, R15, 0x1, P1 ;  /* 0x000000010f0b7807 */ /* 0x000fe40000800000 */
[----:B------:R-:W-:Y:S01]  /*0f90*/  ISETP.NE.AND P1, PT, R28, -0x1, PT ;  /* 0xffffffff1c00780c */ /* 0x000fe20003f25270 */
[----:B------:R-:W-:Y:S06]  /*0fa0*/  MEMBAR.ALL.GPU ;  /* 0x0000000000007992 */ /* 0x000fec000000a000 */
[----:B------:R-:W-:-:S00]  /*0fb0*/  ERRBAR ;  /* 0x00000000000079ab */ /* 0x000fc00000000000 */
[----:B------:R-:W-:Y:S06]  /*0fc0*/  CGAERRBAR ;  /* 0x00000000000075ab */ /* 0x000fec0000000000 */
[----:B------:R2:W-:Y:S01]  /*0fd0*/  REDG.E.ADD.S32.STRONG.GPU desc[UR8][R8.64], R11 ;  /* 0x0000000b0800798e */ /* 0x0005e2000c10e388 */
[----:B------:R-:W-:Y:S05]  /*0fe0*/  @!P1 BRA `(.L_x_2037) ;  /* 0x0000000000149947 */ /* 0x000fea0003800000 */
.L_x_2038:
[----:B--2---:R-:W2:Y:S04]  /*0ff0*/  LDG.E.STRONG.GPU R11, desc[UR8][R8.64] ;  /* 0x00000008080b7981 */ /* 0x004ea8000c1ef900 */
[----:B--2---:R-:W-:Y:S01]  /*1000*/  CCTL.IVALL ;  /* 0x00000000ff00798f */ /* 0x004fe20002000000 */
[----:B------:R-:W-:Y:S05]  /*1010*/  YIELD ;  /* 0x0000000000007946 */ /* 0x000fea0003800000 */
[----:B------:R-:W-:-:S13]  /*1020*/  ISETP.NE.AND P1, PT, R11, R28, PT ;  /* 0x0000001c0b00720c */ /* 0x000fda0003f25270 */
[----:B------:R-:W-:Y:S05]  /*1030*/  @P1 BRA `(.L_x_2038) ;  /* 0xfffffffc00ec1947 */ /* 0x000fea000383ffff */
.L_x_2037:
[----:B------:R-:W-:Y:S01]  /*1040*/  ISETP.NE.AND P1, PT, R10, RZ, PT ;  /* 0x000000ff0a00720c */ /* 0x000fe20003f25270 */
[----:B------:R-:W-:Y:S05]  /*1050*/  WARPSYNC.ALL ;  /* 0x0000000000007948 */ /* 0x000fea0003800000 */
[----:B------:R-:W-:Y:S07]  /*1060*/  BAR.SYNC.DEFER_BLOCKING 0x0 ;  /* 0x0000000000007b1d */ /* 0x000fee0000010000 */
[----:B------:R-:W-:Y:S05]  /*1070*/  @!P1 BRA `(.L_x_2036) ;  /* 0x0000000400e89947 */ /* 0x000fea0003800000 */
[----:B--2---:R-:W-:Y:S01]  /*1080*/  IADD3 R8, R10, -0x1, RZ ;  /* 0xffffffff0a087810 */ /* 0x004fe20007ffe0ff */
[----:B------:R-:W-:-:S03]  /*1090*/  HFMA2.MMA R11, -RZ, RZ, 0, 0 ;  /* 0x00000000ff0b7435 */ /* 0x000fc600000001ff */
[----:B------:R-:W-:-:S13]  /*10a0*/  ISETP.GE.U32.AND P1, PT, R8, 0x3, PT ;  /* 0x000000030800780c */ /* 0x000fda0003f26070 */
[----:B------:R-:W-:Y:S05]  /*10b0*/  @!P1 BRA `(.L_x_2039) ;  /* 0x0000000400089947 */ /* 0x000fea0003800000 */
[----:B------:R-:W-:Y:S02]  /*10c0*/  LOP3.LUT R15, R10, 0x3, RZ, 0xc0, !PT ;  /* 0x000000030a0f7812 */ /* 0x000fe400078ec0ff */
[----:B------:R-:W-:Y:S02]  /*10d0*/  MOV R11, RZ ;  /* 0x000000ff000b7202 */ /* 0x000fe40000000f00 */
[----:B------:R-:W-:-:S07]  /*10e0*/  IADD3 R15, -R15, R10, RZ ;  /* 0x0000000a0f0f7210 */ /* 0x000fce0007ffe1ff */
.L_x_2040:
[----:B------:R-:W-:-:S13]  /*10f0*/  ISETP.EQ.OR P1, PT, R11, UR7, P2 ;  /* 0x000000070b007c0c */ /* 0x000fda0009722670 */
[----:B------:R-:W1:Y:S01]  /*1100*/  @!P1 S2R R27, SR_CTAID.Y ;  /* 0x00000000001b9919 */ /* 0x000e620000002600 */
[----:B------:R-:W2:Y:S01]  /*1110*/  @!P1 LDC R8, c[0x0][0x10] ;  /* 0x00000400ff089b82 */ /* 0x000ea20000000800 */
[----:B------:R-:W-:-:S05]  /*1120*/  @!P1 LOP3.LUT R29, R2, 0x1, RZ, 0xc0, !PT ;  /* 0x00000001021d9812 */ /* 0x000fca00078ec0ff */
[----:B--2---:R-:W-:-:S04]  /*1130*/  @!P1 IMAD R29, R29, R8, RZ ;  /* 0x000000081d1d9224 */ /* 0x004fc800078e02ff */
[----:B------:R-:W-:Y:S02]  /*1140*/  @!P1 IMAD R29, R29, R10, RZ ;  /* 0x0000000a1d1d9224 */ /* 0x000fe400078e02ff */
[----:B-1----:R-:W-:Y:S02]  /*1150*/  @!P1 IMAD R27, R8, R11, R27 ;  /* 0x0000000b081b9224 */ /* 0x002fe400078e021b */
[----:B------:R-:W1:Y:S01]  /*1160*/  @!P1 LDC.64 R8, c[0x0][0x248] ;  /* 0x00009200ff089b82 */ /* 0x000e620000000a00 */
[----:B------:R-:W-:-:S05]  /*1170*/  @!P1 SHF.L.U32 R29, R29, 0x1, RZ ;  /* 0x000000011d1d9819 */ /* 0x000fca00000006ff */
[----:B-1----:R-:W-:-:S04]  /*1180*/  @!P1 IMAD.WIDE R8, R29, 0x4, R8 ;  /* 0x000000041d089825 */ /* 0x002fc800078e0208 */
[----:B------:R-:W-:-:S06]  /*1190*/  @!P1 IMAD.WIDE.U32 R8, R27, 0x8, R8 ;  /* 0x000000081b089825 */ /* 0x000fcc00078e0008 */
[----:B------:R-:W0:Y:S01]  /*11a0*/  @!P1 LDG.E.64 R8, desc[UR8][R8.64] ;  /* 0x0000000808089981 */ /* 0x000e22000c1e1b00 */
[----:B------:R-:W-:-:S04]  /*11b0*/  IADD3 R26, R11, 0x1, RZ ;  /* 0x000000010b1a7810 */ /* 0x000fc80007ffe0ff */
[----:B------:R-:W-:-:S13]  /*11c0*/  ISETP.EQ.OR P3, PT, R26, UR7, P2 ;  /* 0x000000071a007c0c */ /* 0x000fda0009762670 */
[----:B------:R-:W1:Y:S01]  /*11d0*/  @!P3 S2R R27, SR_CTAID.Y ;  /* 0x00000000001bb919 */ /* 0x000e620000002600 */
[----:B------:R-:W1:Y:S01]  /*11e0*/  @!P3 LDC R29, c[0x0][0x10] ;  /* 0x00000400ff1dbb82 */ /* 0x000e620000000800 */
[----:B------:R-:W-:Y:S01]  /*11f0*/  @!P3 LOP3.LUT R28, R2, 0x1, RZ, 0xc0, !PT ;  /* 0x00000001021cb812 */ /* 0x000fe200078ec0ff */
[----:B-1----:R-:W-:-:S04]  /*1200*/  @!P3 IMAD R27, R26, R29, R27 ;  /* 0x0000001d1a1bb224 */ /* 0x002fc800078e021b */
[----:B------:R-:W-:-:S04]  /*1210*/  @!P3 IMAD R29, R28, R29, RZ ;  /* 0x0000001d1c1db224 */ /* 0x000fc800078e02ff */
[----:B------:R-:W-:-:S05]  /*1220*/  @!P3 IMAD R29, R29, R10, RZ ;  /* 0x0000000a1d1db224 */ /* 0x000fca00078e02ff */
[----:B------:R-:W-:Y:S01]  /*1230*/  @!P3 SHF.L.U32 R29, R29, 0x1, RZ ;  /* 0x000000011d1db819 */ /* 0x000fe200000006ff */
[----:B0-----:R-:W-:Y:S01]  /*1240*/  @!P1 FADD.FTZ R12, R12, R8 ;  /* 0x000000080c0c9221 */ /* 0x001fe20000010000 */
[----:B------:R-:W-:Y:S02]  /*1250*/  @!P1 FADD.FTZ R13, R13, R9 ;  /* 0x000000090d0d9221 */ /* 0x000fe40000010000 */
[----:B------:R-:W0:Y:S02]  /*1260*/  @!P3 LDC.64 R8, c[0x0][0x248] ;  /* 0x00009200ff08bb82 */ /* 0x000e240000000a00 */
[----:B0-----:R-:W-:-:S04]  /*1270*/  @!P3 IMAD.WIDE R8, R29, 0x4, R8 ;  /* 0x000000041d08b825 */ /* 0x001fc800078e0208 */
[----:B------:R-:W-:-:S06]  /*1280*/  @!P3 IMAD.WIDE.U32 R8, R27, 0x8, R8 ;  /* 0x000000081b08b825 */ /* 0x000fcc00078e0008 */
[----:B------:R-:W2:Y:S01]  /*1290*/  @!P3 LDG.E.64 R8, desc[UR8][R8.64] ;  /* 0x000000080808b981 */ /* 0x000ea2000c1e1b00 */
[----:B------:R-:W-:-:S04]  /*12a0*/  IADD3 R26, R11, 0x2, RZ ;  /* 0x000000020b1a7810 */ /* 0x000fc80007ffe0ff */
[----:B------:R-:W-:-:S13]  /*12b0*/  ISETP.EQ.OR P1, PT, R26, UR7, P2 ;  /* 0x000000071a007c0c */ /* 0x000fda0009722670 */
[----:B------:R-:W0:Y:S01]  /*12c0*/  @!P1 S2R R27, SR_CTAID.Y ;  /* 0x00000000001b9919 */ /* 0x000e220000002600 */
[----:B------:R-:W0:Y:S01]  /*12d0*/  @!P1 LDC R29, c[0x0][0x10] ;  /* 0x00000400ff1d9b82 */ /* 0x000e220000000800 */
[----:B------:R-:W-:Y:S01]  /*12e0*/  @!P1 LOP3.LUT R28, R2, 0x1, RZ, 0xc0, !PT ;  /* 0x00000001021c9812 */ /* 0x000fe200078ec0ff */
[----:B0-----:R-:W-:-:S04]  /*12f0*/  @!P1 IMAD R27, R26, R29, R27 ;  /* 0x0000001d1a1b9224 */ /* 0x001fc800078e021b */
[----:B------:R-:W-:-:S04]  /*1300*/  @!P1 IMAD R29, R28, R29, RZ ;  /* 0x0000001d1c1d9224 */ /* 0x000fc800078e02ff */
[----:B------:R-:W-:-:S05]  /*1310*/  @!P1 IMAD R29, R29, R10, RZ ;  /* 0x0000000a1d1d9224 */ /* 0x000fca00078e02ff */
[----:B------:R-:W-:Y:S01]  /*1320*/  @!P1 SHF.L.U32 R29, R29, 0x1, RZ ;  /* 0x000000011d1d9819 */ /* 0x000fe200000006ff */
[----:B--2---:R-:W-:Y:S01]  /*1330*/  @!P3 FADD.FTZ R12, R12, R8 ;  /* 0x000000080c0cb221 */ /* 0x004fe20000010000 */
        /* <DEDUP_REMOVED lines=20> */
[----:B------:R-:W-:Y:S02]  /*1480*/  IADD3 R15, R15, -0x4, RZ ;  /* 0xfffffffc0f0f7810 */ /* 0x000fe40007ffe0ff */
[----:B------:R-:W-:Y:S02]  /*1490*/  IADD3 R11, R11, 0x4, RZ ;  /* 0x000000040b0b7810 */ /* 0x000fe40007ffe0ff */
[----:B------:R-:W-:Y:S01]  /*14a0*/  ISETP.NE.AND P1, PT, R15, RZ, PT ;  /* 0x000000ff0f00720c */ /* 0x000fe20003f25270 */
[----:B--2---:R-:W-:Y:S01]  /*14b0*/  @!P3 FADD.FTZ R12, R12, R8 ;  /* 0x000000080c0cb221 */ /* 0x004fe20000010000 */
[----:B------:R-:W-:-:S11]  /*14c0*/  @!P3 FADD.FTZ R13, R13, R9 ;  /* 0x000000090d0db221 */ /* 0x000fd60000010000 */
[----:B------:R-:W-:Y:S05]  /*14d0*/  @P1 BRA `(.L_x_2040) ;  /* 0xfffffffc00041947 */ /* 0x000fea000383ffff */
.L_x_2039:
[----:B------:R-:W-:-:S13]  /*14e0*/  LOP3.LUT P1, R15, R10, 0x3, RZ, 0xc0, !PT ;  /* 0x000000030a0f7812 */ /* 0x000fda000782c0ff */
        /* <DEDUP_REMOVED lines=18> */
.L_x_2042:
[----:B------:R-:W-:Y:S05]  /*1610*/  BSYNC B0 ;  /* 0x0000000000007941 */ /* 0x000fea0003800000 */
.L_x_2041:
        /* <DEDUP_REMOVED lines=10> */
[----:B------:R-:W2:Y:S01]  /*16c0*/  @!P1 LDC R9, c[0x0][0x10] ;  /* 0x00000400ff099b82 */ /* 0x000ea20000000800 */
[-C--:B-1----:R-:W-:Y:S02]  /*16d0*/  @!P3 IMAD R26, R26, R11.reuse, R27 ;  /* 0x0000000b1a1ab224 */ /* 0x082fe400078e021b */
[----:B------:R-:W-:Y:S01]  /*16e0*/  @!P3 IMAD R11, R28, R11, RZ ;  /* 0x0000000b1c0bb224 */ /* 0x000fe200078e02ff */
[----:B------:R-:W-:Y:S01]  /*16f0*/  @!P1 LOP3.LUT R28, R2, 0x1, RZ, 0xc0, !PT ;  /* 0x00000001021c9812 */ /* 0x000fe200078ec0ff */
[----:B--2---:R-:W-:-:S04]  /*1700*/  @!P1 IMAD R15, R8, R9, R15 ;  /* 0x00000009080f9224 */ /* 0x004fc800078e020f */
[----:B------:R-:W-:Y:S02]  /*1710*/  @!P1 IMAD R27, R28, R9, RZ ;  /* 0x000000091c1b9224 */ /* 0x000fe400078e02ff */
[----:B------:R-:W1:Y:S01]  /*1720*/  @!P3 LDC.64 R8, c[0x0][0x248] ;  /* 0x00009200ff08bb82 */ /* 0x000e620000000a00 */
[-C--:B------:R-:W-:Y:S02]  /*1730*/  @!P3 IMAD R11, R11, R10.reuse, RZ ;  /* 0x0000000a0b0bb224 */ /* 0x080fe400078e02ff */
[----:B------:R-:W-:-:S03]  /*1740*/  @!P1 IMAD R27, R27, R10, RZ ;  /* 0x0000000a1b1b9224 */ /* 0x000fc600078e02ff */
[----:B------:R-:W-:Y:S02]  /*1750*/  @!P3 SHF.L.U32 R11, R11, 0x1, RZ ;  /* 0x000000010b0bb819 */ /* 0x000fe400000006ff */
[----:B------:R-:W-:-:S03]  /*1760*/  @!P1 SHF.L.U32 R27, R27, 0x1, RZ ;  /* 0x000000011b1b9819 */ /* 0x000fc600000006ff */
[----:B-1----:R-:W-:Y:S02]  /*1770*/  @!P3 IMAD.WIDE R10, R11, 0x4, R8 ;  /* 0x000000040b0ab825 */ /* 0x002fe400078e0208 */
[----:B------:R-:W1:Y:S02]  /*1780*/  @!P1 LDC.64 R8, c[0x0][0x248] ;  /* 0x00009200ff089b82 */ /* 0x000e640000000a00 */
[----:B------:R-:W-:-:S04]  /*1790*/  @!P3 IMAD.WIDE.U32 R10, R26, 0x8, R10 ;  /* 0x000000081a0ab825 */ /* 0x000fc800078e000a */
[----:B-1----:R-:W-:-:S04]  /*17a0*/  @!P1 IMAD.WIDE R8, R27, 0x4, R8 ;  /* 0x000000041b089825 */ /* 0x002fc800078e0208 */
[----:B------:R-:W-:Y:S02]  /*17b0*/  @!P1 IMAD.WIDE.U32 R26, R15, 0x8, R8 ;  /* 0x000000080f1a9825 */ /* 0x000fe400078e0008 */
[----:B------:R-:W0:Y:S04]  /*17c0*/  @!P3 LDG.E.64 R8, desc[UR8][R10.64] ;  /* 0x000000080a08b981 */ /* 0x000e28000c1e1b00 */
[----:B------:R-:W2:Y:S01]  /*17d0*/  @!P1 LDG.E.64 R10, desc[UR8][R26.64] ;  /* 0x000000081a0a9981 */ /* 0x000ea2000c1e1b00 */
[----:B0-----:R-:W-:Y:S01]  /*17e0*/  @!P3 FADD.FTZ R12, R12, R8 ;  /* 0x000000080c0cb221 */ /* 0x001fe20000010000 */
[----:B------:R-:W-:-:S03]  /*17f0*/  @!P3 FADD.FTZ R13, R13, R9 ;  /* 0x000000090d0db221 */ /* 0x000fc60000010000 */
[----:B--2---:R-:W-:Y:S01]  /*1800*/  @!P1 FADD.FTZ R12, R12, R10 ;  /* 0x0000000a0c0c9221 */ /* 0x004fe20000010000 */
[----:B------:R-:W-:-:S07]  /*1810*/  @!P1 FADD.FTZ R13, R13, R11 ;  /* 0x0000000b0d0d9221 */ /* 0x000fce0000010000 */
.L_x_2036:
[----:B------:R-:W-:Y:S01]  /*1820*/  ULDC.64 UR12, c[0x0][0x218] ;  /* 0x00008600000c7ab9 */ /* 0x000fe20000000a00 */
[C---:B------:R-:W-:Y:S01]  /*1830*/  LOP3.LUT P1, RZ, R4.reuse, UR7, RZ, 0xfc, !PT ;  /* 0x0000000704ff7c12 */ /* 0x040fe2000f82fcff */
[----:B------:R-:W1:Y:S01]  /*1840*/  S2UR UR6, SR_CgaCtaId ;  /* 0x00000000000679c3 */ /* 0x000e620000008800 */
[----:B------:R-:W-:Y:S01]  /*1850*/  ISETP.EQ.U32.AND P3, PT, RZ, UR12, PT ;  /* 0x0000000cff007c0c */ /* 0x000fe2000bf62070 */
[----:B------:R-:W-:Y:S01]  /*1860*/  UMOV UR5, 0x400 ;  /* 0x0000040000057882 */ /* 0x000fe20000000000 */
[----:B--2---:R-:W-:Y:S02]  /*1870*/  IMAD.WIDE.U32 R8, R4, -0x55555555, RZ ;  /* 0xaaaaaaab04087825 */ /* 0x004fe400078e00ff */
[----:B------:R-:W-:Y:S01]  /*1880*/  ISETP.EQ.OR.EX P1, PT, RZ, UR13, P1, P3 ;  /* 0x0000000dff007c0c */ /* 0x000fe20008f22730 */
[----:B------:R-:W-:Y:S02]  /*1890*/  ULDC.64 UR12, c[0x0][0x278] ;  /* 0x00009e00000c7ab9 */ /* 0x000fe40000000a00 */
[----:B------:R-:W-:Y:S01]  /*18a0*/  SHF.R.U32.HI R15, RZ, 0x3, R9 ;  /* 0x00000003ff0f7819 */ /* 0x000fe20000011609 */
[----:B------:R-:W2:Y:S04]  /*18b0*/  LDC.64 R10, c[0x0][0x228] ;  /* 0x00008a00ff0a7b82 */ /* 0x000ea80000000a00 */
[----:B------:R-:W-:-:S04]  /*18c0*/  IMAD R15, R15, -0xc, R4 ;  /* 0xfffffff40f0f7824 */ /* 0x000fc800078e0204 */
[----:B------:R-:W3:Y:S01]  /*18d0*/  LDC.64 R8, c[0x0][0x230] ;  /* 0x00008c00ff087b82 */ /* 0x000ee20000000a00 */
[----:B------:R-:W-:-:S04]  /*18e0*/  SHF.L.U32 R28, R15, 0x1, RZ ;  /* 0x000000010f1c7819 */ /* 0x000fc800000006ff */
[----:B------:R-:W-:Y:S01]  /*18f0*/  IADD3 R21, R28, R21, RZ ;  /* 0x000000151c157210 */ /* 0x000fe20007ffe0ff */
[----:B-1----:R-:W-:Y:S02]  /*1900*/  ULEA UR5, UR6, UR5, 0x18 ;  /* 0x0000000506057291 */ /* 0x002fe4000f8ec03f */
[----:B------:R-:W1:Y:S01]  /*1910*/  @!P1 LDC.64 R26, c[0x0][0x218] ;  /* 0x00008600ff1a9b82 */ /* 0x000e620000000a00 */
[----:B------:R-:W-:-:S06]  /*1920*/  ULDC UR6, c[0x0][0x2a4] ;  /* 0x0000a90000067ab9 */ /* 0x000fcc0000000800 */
[----:B------:R0:W-:Y:S01]  /*1930*/  @!P2 STS.64 [UR5+0x78], R12 ;  /* 0x0000780cff00a988 */ /* 0x0001e20008000a05 */
[----:B--2---:R-:W-:-:S04]  /*1940*/  IMAD.WIDE R10, R21, 0x4, R10 ;  /* 0x00000004150a7825 */ /* 0x004fc800078e020a */
[----:B---3--:R-:W-:-:S04]  /*1950*/  IMAD.WIDE R28, R21, 0x4, R8 ;  /* 0x00000004151c7825 */ /* 0x008fc800078e0208 */
[----:B0-----:R-:W-:Y:S01]  /*1960*/  @!P1 FMUL.FTZ R13, R13, UR6 ;  /* 0x000000060d0d9c20 */ /* 0x001fe20008410000 */
[----:B------:R-:W-:Y:S01]  /*1970*/  @!P1 FMUL.FTZ R12, R12, UR6 ;  /* 0x000000060c0c9c20 */ /* 0x000fe20008410000 */
[----:B-1----:R-:W-:-:S05]  /*1980*/  @!P1 IMAD.WIDE R26, R20, 0x8, R26 ;  /* 0x00000008141a9825 */ /* 0x002fca00078e021a */
[----:B------:R0:W-:Y:S01]  /*1990*/  @!P1 STG.E.64 desc[UR8][R26.64], R12 ;  /* 0x0000000c1a009986 */ /* 0x0001e2000c101b08 */
[----:B------:R-:W-:Y:S06]  /*19a0*/  BAR.SYNC.DEFER_BLOCKING 0x0 ;  /* 0x0000000000007b1d */ /* 0x000fec0000010000 */
[----:B------:R-:W2:Y:S04]  /*19b0*/  LDG.E.64 R8, desc[UR8][R10.64] ;  /* 0x000000080a087981 */ /* 0x000ea8000c1e1b00 */
[----:B------:R-:W1:Y:S04]  /*19c0*/  LDS.64 R12, [UR5+0x78] ;  /* 0x00007805ff0c7984 */ /* 0x000e680008000a00 */
[----:B------:R3:W2:Y:S01]  /*19d0*/  LDG.E.64 R10, desc[UR8][R28.64] ;  /* 0x000000081c0a7981 */ /* 0x0006a2000c1e1b00 */
[----:B0-----:R-:W-:-:S02]  /*19e0*/  PRMT R26, R16, 0x7632, R26 ;  /* 0x00007632101a7816 */ /* 0x001fc4000000001a */
[----:B------:R-:W-:Y:S02]  /*19f0*/  SHF.L.U32 R16, R16, 0x10, RZ ;  /* 0x0000001010107819 */ /* 0x000fe400000006ff */
[----:B------:R-:W-:Y:S02]  /*1a00*/  SHF.L.U32 R14, R14, 0x10, RZ ;  /* 0x000000100e0e7819 */ /* 0x000fe400000006ff */
[----:B------:R-:W-:Y:S02]  /*1a10*/  SHF.L.U32 R26, R26, 0x10, RZ ;  /* 0x000000101a1a7819 */ /* 0x000fe400000006ff */
[----:B------:R-:W-:Y:S02]  /*1a20*/  ISETP.NE.AND P4, PT, RZ, UR10, PT ;  /* 0x0000000aff007c0c */ /* 0x000fe4000bf85270 */
[----:B------:R-:W-:-:S04]  /*1a30*/  ISETP.GE.U32.AND P2, PT, R18, UR12, PT ;  /* 0x0000000c12007c0c */ /* 0x000fc8000bf46070 */
[----:B------:R-:W-:-:S04]  /*1a40*/  ISETP.GE.AND.EX P2, PT, R5, UR13, PT, P2 ;  /* 0x0000000d05007c0c */ /* 0x000fc8000bf46320 */
[----:B------:R-:W-:Y:S01]  /*1a50*/  ISETP.GT.U32.OR P2, PT, R4, 0x17f, P2 ;  /* 0x0000017f0400780c */ /* 0x000fe20001744470 */
[----:B-1----:R-:W-:Y:S01]  /*1a60*/  FMUL.FTZ R15, R12, UR6 ;  /* 0x000000060c0f7c20 */ /* 0x002fe20008410000 */
[----:B------:R-:W-:-:S03]  /*1a70*/  MOV R12, 0x3f800000 ;  /* 0x3f800000000c7802 */ /* 0x000fc60000000f00 */
[C---:B------:R-:W-:Y:S01]  /*1a80*/  FMUL.FTZ R21, R15.reuse, R15 ;  /* 0x0000000f0f157220 */ /* 0x040fe20000410000 */
[C---:B---3--:R-:W-:Y:S01]  /*1a90*/  FADD.FTZ R29, -R15.reuse, R14 ;  /* 0x0000000e0f1d7221 */ /* 0x048fe20000010100 */
[----:B------:R-:W-:Y:S02]  /*1aa0*/  FADD.FTZ R26, -R15, R26 ;  /* 0x0000001a0f1a7221 */ /* 0x000fe40000010100 */
[----:B------:R-:W-:Y:S01]  /*1ab0*/  FFMA.FTZ R21, R13, UR6, -R21 ;  /* 0x000000060d157c23 */ /* 0x000fe20008010815 */
[----:B------:R-:W-:-:S04]  /*1ac0*/  PRMT R13, R6, 0x7632, R13 ;  /* 0x00007632060d7816 */ /* 0x000fc8000000000d */
[----:B------:R-:W-:Y:S02]  /*1ad0*/  FSETP.GTU.FTZ.AND P1, PT, R21, RZ, PT ;  /* 0x000000ff1500720b */ /* 0x000fe40003f3c000 */
[----:B------:R-:W-:-:S05]  /*1ae0*/  SHF.L.U32 R27, R13, 0x10, RZ ;  /* 0x000000100d1b7819 */ /* 0x000fca00000006ff */
[----:B------:R-:W-:-:S06]  /*1af0*/  FADD.FTZ R27, -R15, R27 ;  /* 0x0000001b0f1b7221 */ /* 0x000fcc0000010100 */
[----:B------:R-:W0:Y:S02]  /*1b00*/  @P1 LDC R28, c[0x0][0x238] ;  /* 0x00008e00ff1c1b82 */ /* 0x000e240000000800 */
[----:B0-----:R-:W-:Y:S01]  /*1b10*/  @P1 FADD.FTZ R21, R21, R28 ;  /* 0x0000001c15151221 */ /* 0x001fe20000010000 */
[----:B------:R-:W-:-:S03]  /*1b20*/  SHF.L.U32 R28, R17, 0x10, RZ ;  /* 0x00000010111c7819 */ /* 0x000fc600000006ff */
[----:B------:R0:W1:Y:S02]  /*1b30*/  @P1 MUFU.RSQ R12, R21 ;  /* 0x00000015000c1308 */ /* 0x0000640000001400 */
[----:B0-----:R-:W-:Y:S02]  /*1b40*/  SHF.L.U32 R21, R6, 0x10, RZ ;  /* 0x0000001006157819 */ /* 0x001fe400000006ff */
[----:B------:R-:W-:Y:S02]  /*1b50*/  SHF.L.U32 R6, R7, 0x10, RZ ;  /* 0x0000001007067819 */ /* 0x000fe400000006ff */
[----:B------:R-:W-:-:S03]  /*1b60*/  PRMT R7, R17, 0x7632, R7 ;  /* 0x0000763211077816 */ /* 0x000fc60000000007 */
[--C-:B------:R-:W-:Y:S01]  /*1b70*/  FADD.FTZ R17, R6, -R15.reuse ;  /* 0x8000000f06117221 */ /* 0x100fe20000010000 */
[----:B------:R-:W-:Y:S01]  /*1b80*/  SHF.L.U32 R13, R7, 0x10, RZ ;  /* 0x00000010070d7819 */ /* 0x000fe200000006ff */
[--C-:B------:R-:W-:Y:S01]  /*1b90*/  FADD.FTZ R7, R21, -R15.reuse ;  /* 0x8000000f15077221 */ /* 0x100fe20000010000 */
[--C-:B------:R-:W-:Y:S01]  /*1ba0*/  FADD.FTZ R21, R16, -R15.reuse ;  /* 0x8000000f10157221 */ /* 0x100fe20000010000 */
[----:B------:R-:W-:Y:S01]  /*1bb0*/  FADD.FTZ R6, R28, -R15 ;  /* 0x8000000f1c067221 */ /* 0x000fe20000010000 */
[-C--:B-1----:R-:W-:Y:S01]  /*1bc0*/  FMUL.FTZ R17, R17, R12.reuse ;  /* 0x0000000c11117220 */ /* 0x082fe20000410000 */
[-C--:B------:R-:W-:Y:S01]  /*1bd0*/  FMUL.FTZ R7, R7, R12.reuse ;  /* 0x0000000c07077220 */ /* 0x080fe20000410000 */
[----:B------:R-:W-:Y:S01]  /*1be0*/  FADD.FTZ R28, -R15, R13 ;  /* 0x0000000d0f1c7221 */ /* 0x000fe20000010100 */
[-C--:B------:R-:W-:Y:S01]  /*1bf0*/  FMUL.FTZ R21, R21, R12.reuse ;  /* 0x0000000c15157220 */ /* 0x080fe20000410000 */
[-C--:B------:R-:W-:Y:S01]  /*1c00*/  FMUL.FTZ R15, R6, R12.reuse ;  /* 0x0000000c060f7220 */ /* 0x080fe20000410000 */
[----:B------:R-:W-:Y:S01]  /*1c10*/  IADD3 R16, R19, 0x60, RZ ;  /* 0x0000006013107810 */ /* 0x000fe20007ffe0ff */
[-C--:B------:R-:W-:Y:S01]  /*1c20*/  FMUL.FTZ R28, R28, R12.reuse ;  /* 0x0000000c1c1c7220 */ /* 0x080fe20000410000 */
[----:B------:R-:W-:-:S02]  /*1c30*/  FMUL.FTZ R26, R26, R12 ;  /* 0x0000000c1a1a7220 */ /* 0x000fc40000410000 */
[----:B------:R-:W-:Y:S02]  /*1c40*/  ISETP.GE.U32.AND P1, PT, R16, UR12, PT ;  /* 0x0000000c10007c0c */ /* 0x000fe4000bf26070 */
[----:B------:R-:W-:-:S04]  /*1c50*/  SHF.R.S32.HI R14, RZ, 0x1f, R16 ;  /* 0x0000001fff0e7819 */ /* 0x000fc80000011410 */
[----:B------:R-:W-:-:S04]  /*1c60*/  ISETP.GE.AND.EX P1, PT, R14, UR13, PT, P1 ;  /* 0x0000000d0e007c0c */ /* 0x000fc8000bf26310 */
[----:B------:R-:W-:Y:S01]  /*1c70*/  ISETP.GT.U32.OR P1, PT, R4, 0x17f, P1 ;  /* 0x0000017f0400780c */ /* 0x000fe20000f24470 */
[C-C-:B--2---:R-:W-:Y:S01]  /*1c80*/  FFMA.FTZ R13, R8.reuse, R7, R10.reuse ;  /* 0x00000007080d7223 */ /* 0x144fe2000001000a */
[C-C-:B------:R-:W-:Y:S01]  /*1c90*/  FFMA.FTZ R7, R8.reuse, R17, R10.reuse ;  /* 0x0000001108077223 */ /* 0x140fe2000001000a */
[----:B------:R-:W-:Y:S01]  /*1ca0*/  IADD3 R17, R19, 0x40, RZ ;  /* 0x0000004013117810 */ /* 0x000fe20007ffe0ff */
[C-C-:B------:R-:W-:Y:S01]  /*1cb0*/  FFMA.FTZ R6, R8.reuse, R21, R10.reuse ;  /* 0x0000001508067223 */ /* 0x140fe2000001000a */
[----:B------:R-:W-:Y:S01]  /*1cc0*/  FFMA.FTZ R21, R8, R15, R10 ;  /* 0x0000000f08157223 */ /* 0x000fe2000001000a */
[-C--:B------:R-:W-:Y:S01]  /*1cd0*/  FMUL.FTZ R8, R29, R12.reuse ;  /* 0x0000000c1d087220 */ /* 0x080fe20000410000 */
[----:B------:R-:W-:Y:S01]  /*1ce0*/  ISETP.GE.U32.AND P3, PT, R17, UR12, PT ;  /* 0x0000000c11007c0c */ /* 0x000fe2000bf66070 */
[----:B------:R-:W-:Y:S01]  /*1cf0*/  FMUL.FTZ R10, R27, R12 ;  /* 0x0000000c1b0a7220 */ /* 0x000fe20000410000 */
[----:B------:R-:W-:Y:S01]  /*1d00*/  SHF.R.S32.HI R15, RZ, 0x1f, R17 ;  /* 0x0000001fff0f7819 */ /* 0x000fe20000011411 */
[C-C-:B------:R-:W-:Y:S01]  /*1d10*/  FFMA.FTZ R12, R9.reuse, R28, R11.reuse ;  /* 0x0000001c090c7223 */ /* 0x140fe2000001000b */
[C-C-:B------:R-:W-:Y:S01]  /*1d20*/  FFMA.FTZ R27, R9.reuse, R8, R11.reuse ;  /* 0x00000008091b7223 */ /* 0x140fe2000001000b */
[--C-:B------:R-:W-:Y:S01]  /*1d30*/  FFMA.FTZ R26, R9, R26, R11.reuse ;  /* 0x0000001a091a7223 */ /* 0x100fe2000001000b */
[----:B------:R-:W-:Y:S01]  /*1d40*/  ISETP.GE.AND.EX P3, PT, R15, UR13, PT, P3 ;  /* 0x0000000d0f007c0c */ /* 0x000fe2000bf66330 */
[----:B------:R-:W-:-:S03]  /*1d50*/  FFMA.FTZ R28, R9, R10, R11 ;  /* 0x0000000a091c7223 */ /* 0x000fc6000001000b */
[----:B------:R-:W-:Y:S01]  /*1d60*/  ISETP.GT.U32.OR P3, PT, R4, 0x17f, P3 ;  /* 0x0000017f0400780c */ /* 0x000fe20001f64470 */
[----:B------:R-:W-:-:S12]  /*1d70*/  @!P4 BRA `(.L_x_2043) ;  /* 0x000000000028c947 */ /* 0x000fd80003800000 */
        /* <DEDUP_REMOVED lines=10> */
.L_x_2043:
[----:B------:R-:W-:Y:S04]  /*1e20*/  BSSY B0, `(.L_x_2044) ;  /* 0x000000e000007945 */ /* 0x000fe80003800000 */
[----:B------:R-:W-:Y:S05]  /*1e30*/  @!P0 BRA `(.L_x_2045) ;  /* 0x0000000000308947 */ /* 0x000fea0003800000 */
[----:B------:R-:W-:Y:S01]  /*1e40*/  ULDC.64 UR12, c[0x0][0x270] ;  /* 0x00009c00000c7ab9 */ /* 0x000fe20000000a00 */
[----:B------:R-:W-:Y:S01]  /*1e50*/  MOV R8, R22 ;  /* 0x0000001600087202 */ /* 0x000fe20000000f00 */
[----:B------:R-:W-:Y:S01]  /*1e60*/  IMAD R10, R3, UR12, RZ ;  /* 0x0000000c030a7c24 */ /* 0x000fe2000f8e02ff */
[----:B------:R-:W-:Y:S02]  /*1e70*/  MOV R9, R25 ;  /* 0x0000001900097202 */ /* 0x000fe40000000f00 */
[----:B------:R-:W-:Y:S01]  /*1e80*/  F2FP.BF16.F32.PACK_AB R13, R28, R13 ;  /* 0x0000000d1c0d723e */ /* 0x000fe200000010ff */
[C---:B------:R-:W-:Y:S02]  /*1e90*/  IMAD R11, R19.reuse, UR13, R10 ;  /* 0x0000000d130b7c24 */ /* 0x040fe4000f8e020a */
[----:B------:R-:W-:Y:S01]  /*1ea0*/  IMAD.WIDE.U32 R8, R19, UR12, R8 ;  /* 0x0000000c13087c25 */ /* 0x000fe2000f8e0008 */
[----:B------:R-:W-:-:S04]  /*1eb0*/  ULDC.64 UR12, c[0x0][0x210] ;  /* 0x00008400000c7ab9 */ /* 0x000fc80000000a00 */
[----:B------:R-:W-:Y:S02]  /*1ec0*/  IADD3 R11, R9, R11, RZ ;  /* 0x0000000b090b7210 */ /* 0x000fe40007ffe0ff */
[----:B------:R-:W-:-:S04]  /*1ed0*/  LEA R10, P5, R8, UR12, 0x1 ;  /* 0x0000000c080a7c11 */ /* 0x000fc8000f8a08ff */
[----:B------:R-:W-:-:S05]  /*1ee0*/  LEA.HI.X R11, R8, UR13, R11, 0x1, P5 ;  /* 0x0000000d080b7c11 */ /* 0x000fca000a8f0c0b */
[----:B------:R0:W-:Y:S04]  /*1ef0*/  STG.E desc[UR8][R10.64], R13 ;  /* 0x0000000d0a007986 */ /* 0x0001e8000c101908 */
.L_x_2045:
[----:B------:R-:W-:Y:S05]  /*1f00*/  BSYNC B0 ;  /* 0x0000000000007941 */ /* 0x000fea0003800000 */
.L_x_2044:
        /* <DEDUP_REMOVED lines=11> */
.L_x_2046:
[----:B------:R-:W-:Y:S04]  /*1fc0*/  BSSY B0, `(.L_x_2047) ;  /* 0x000000e000007945 */ /* 0x000fe80003800000 */
        /* <DEDUP_REMOVED lines=9> */
[----:B0-----:R-:W-:-:S02]  /*2060*/  LEA R10, P2, R8, UR12, 0x1 ;  /* 0x0000000c080a7c11 */ /* 0x001fc4000f8408ff */
[----:B------:R-:W-:-:S04]  /*2070*/  IADD3 R5, R9, R5, RZ ;  /* 0x0000000509057210 */ /* 0x000fc80007ffe0ff */
[----:B------:R-:W-:-:S05]  /*2080*/  LEA.HI.X R11, R8, UR13, R5, 0x1, P2 ;  /* 0x0000000d080b7c11 */ /* 0x000fca00090f0c05 */
[----:B------:R1:W-:Y:S02]  /*2090*/  STG.E desc[UR8][R10.64], R7 ;  /* 0x000000070a007986 */ /* 0x0003e4000c101908 */
.L_x_2048:
[----:B------:R-:W-:Y:S05]  /*20a0*/  BSYNC B0 ;  /* 0x0000000000007941 */ /* 0x000fea0003800000 */
.L_x_2047:
[----:B------:R-:W-:Y:S05]  /*20b0*/  @!P4 BRA `(.L_x_2049) ;  /* 0x000000000028c947 */ /* 0x000fea0003800000 */
[----:B------:R-:W-:Y:S01]  /*20c0*/  FMUL.FTZ R5, R6, -1.4426950216293334961 ;  /* 0xbfb8aa3b06057820 */ /* 0x000fe20000410000 */
[----:B------:R-:W-:-:S05]  /*20d0*/  FMUL.FTZ R8, R26, -1.4426950216293334961 ;  /* 0xbfb8aa3b1a087820 */ /* 0x000fca0000410000 */
[----:B------:R-:W1:Y:S08]  /*20e0*/  MUFU.EX2 R5, R5 ;  /* 0x0000000500057308 */ /* 0x000e700000000800 */
[----:B------:R-:W2:Y:S01]  /*20f0*/  MUFU.EX2 R8, R8 ;  /* 0x0000000800087308 */ /* 0x000ea20000000800 */
[----:B-1----:R-:W-:-:S07]  /*2100*/  FADD.FTZ R7, R5, 1 ;  /* 0x3f80000005077421 */ /* 0x002fce0000010000 */
[----:B------:R-:W1:Y:S01]  /*2110*/  MUFU.RCP R7, R7 ;  /* 0x0000000700077308 */ /* 0x000e620000001000 */
[----:B--2---:R-:W-:-:S07]  /*2120*/  FADD.FTZ R9, R8, 1 ;  /* 0x3f80000008097421 */ /* 0x004fce0000010000 */
[----:B------:R-:W2:Y:S01]  /*2130*/  MUFU.RCP R9, R9 ;  /* 0x0000000900097308 */ /* 0x000ea20000001000 */
[----:B-1----:R-:W-:Y:S01]  /*2140*/  FMUL.FTZ R6, R6, R7 ;  /* 0x0000000706067220 */ /* 0x002fe20000410000 */
[----:B--2---:R-:W-:-:S07]  /*2150*/  FMUL.FTZ R26, R26, R9 ;  /* 0x000000091a1a7220 */ /* 0x004fce0000410000 */
.L_x_2049:
[----:B------:R-:W-:Y:S04]  /*2160*/  BSSY B0, `(.L_x_2050) ;  /* 0x000000e000007945 */ /* 0x000fe80003800000 */
[----:B------:R-:W-:Y:S05]  /*2170*/  @P3 BRA `(.L_x_2051) ;  /* 0x0000000000303947 */ /* 0x000fea0003800000 */
[----:B------:R-:W-:Y:S01]  /*2180*/  ULDC.64 UR12, c[0x0][0x270] ;  /* 0x00009c00000c7ab9 */ /* 0x000fe20000000a00 */
[----:B------:R-:W-:Y:S01]  /*2190*/  MOV R8, R22 ;  /* 0x0000001600087202 */ /* 0x000fe20000000f00 */
[----:B01----:R-:W-:Y:S01]  /*21a0*/  IMAD R10, R15, UR12, RZ ;  /* 0x0000000c0f0a7c24 */ /* 0x003fe2000f8e02ff */
[----:B------:R-:W-:Y:S02]  /*21b0*/  MOV R9, R25 ;  /* 0x0000001900097202 */ /* 0x000fe40000000f00 */
        /* <DEDUP_REMOVED lines=8> */
.L_x_2051:
[----:B------:R-:W-:Y:S05]  /*2240*/  BSYNC B0 ;  /* 0x0000000000007941 */ /* 0x000fea0003800000 */
.L_x_2050:
[----:B------:R-:W-:Y:S05]  /*2250*/  @!P4 BRA `(.L_x_2052) ;  /* 0x000000000028c947 */ /* 0x000fea0003800000 */
[----:B--2---:R-:W-:Y:S01]  /*2260*/  FMUL.FTZ R5, R21, -1.4426950216293334961 ;  /* 0xbfb8aa3b15057820 */ /* 0x004fe20000410000 */
[----:B-1----:R-:W-:-:S05]  /*2270*/  FMUL.FTZ R7, R12, -1.4426950216293334961 ;  /* 0xbfb8aa3b0c077820 */ /* 0x002fca0000410000 */
        /* <DEDUP_REMOVED lines=8> */
.L_x_2052:
[----:B------:R-:W-:Y:S04]  /*2300*/  BSSY B0, `(.L_x_2053) ;  /* 0x000000e000007945 */ /* 0x000fe80003800000 */
[----:B------:R-:W-:Y:S05]  /*2310*/  @P1 BRA `(.L_x_2054) ;  /* 0x0000000000301947 */ /* 0x000fea0003800000 */
[----:B------:R-:W-:Y:S01]  /*2320*/  ULDC.64 UR12, c[0x0][0x270] ;  /* 0x00009c00000c7ab9 */ /* 0x000fe20000000a00 */
[----:B------:R-:W-:Y:S01]  /*2330*/  MOV R6, R22 ;  /* 0x0000001600067202 */ /* 0x000fe20000000f00 */
[----:B--2---:R-:W-:Y:S01]  /*2340*/  IMAD R5, R14, UR12, RZ ;  /* 0x0000000c0e057c24 */ /* 0x004fe2000f8e02ff */
[----:B-1----:R-:W-:Y:S02]  /*2350*/  MOV R7, R25 ;  /* 0x0000001900077202 */ /* 0x002fe40000000f00 */
        /* <DEDUP_REMOVED lines=8> */
.L_x_2054:
[----:B------:R-:W-:Y:S05]  /*23e0*/  BSYNC B0 ;  /* 0x0000000000007941 */ /* 0x000fea0003800000 */
.L_x_2053:
[----:B--2---:R-:W2:Y:S01]  /*23f0*/  LDC R5, c[0x0][0x10] ;  /* 0x00000400ff057b82 */ /* 0x004ea20000000800 */
[----:B------:R-:W-:Y:S02]  /*2400*/  IADD3 R2, R2, 0x1, RZ ;  /* 0x0000000102027810 */ /* 0x000fe40007ffe0ff */
[----:B--2---:R-:W-:-:S04]  /*2410*/  IADD3 R20, R5, R20, RZ ;  /* 0x0000001405147210 */ /* 0x004fc80007ffe0ff */
[----:B------:R-:W-:-:S13]  /*2420*/  ISETP.GE.AND P1, PT, R20, UR4, PT ;  /* 0x0000000414007c0c */ /* 0x000fda000bf26270 */
[----:B------:R-:W-:Y:S05]  /*2430*/  @!P1 BRA `(.L_x_2055) ;  /* 0xffffffdc00649947 */ /* 0x000fea000383ffff */
[----:B------:R-:W-:Y:S05]  /*2440*/  EXIT ;  /* 0x000000000000794d */ /* 0x000fea0003800000 */
.L_x_2056:
        /* <DEDUP_REMOVED lines=11> */
.L_x_3279:


//--------------------- .text._Z35group_norm_nhwc_fwd_one_pass_kernelI11Bf16IOFp32WLi256ELi24ELi384EEv26Group_norm_nhwc_fwd_params --------------------------
	.section	.text._Z35group_norm_nhwc_fwd_one_pass_kernelI11Bf16IOFp32WLi256ELi24ELi384EEv26Group_norm_nhwc_fwd_params,"ax",@progbits
	.align	128
        .global         _Z35group_norm_nhwc_fwd_one_pass_kernelI11Bf16IOFp32WLi256ELi24ELi384EEv26Group_norm_nhwc_fwd_params
        .type           _Z35group_norm_nhwc_fwd_one_pass_kernelI11Bf16IOFp32WLi256ELi24ELi384EEv26Group_norm_nhwc_fwd_params,@function
        .size           _Z35group_norm_nhwc_fwd_one_pass_kernelI11Bf16IOFp32WLi256ELi24ELi384EEv26Group_norm_nhwc_fwd_params,(.L_x_3280 - _Z35group_norm_nhwc_fwd_one_pass_kernelI11Bf16IOFp32WLi256ELi24ELi384EEv26Group_norm_nhwc_fwd_params)
        .other          _Z35group_norm_nhwc_fwd_one_pass_kernelI11Bf16IOFp32WLi256ELi24ELi384EEv26Group_norm_nhwc_fwd_params,@"STO_CUDA_ENTRY STV_DEFAULT"
_Z35group_norm_nhwc_fwd_one_pass_kernelI11Bf16IOFp32WLi256ELi24ELi384EEv26Group_norm_nhwc_fwd_params:
.text._Z35group_norm_nhwc_fwd_one_pass_kernelI11Bf16IOFp32WLi256ELi24ELi384EEv26Group_norm_nhwc_fwd_params:
        /* <DEDUP_REMOVED lines=12> */
[----:B------:R-:W-:-:S04]  /*00c0*/  ULDC.U8 UR10, c[0x0][0x28c] ;  /* 0x0000a300000a7ab9 */ /* 0x000fc80000000000 */
[----:B------:R-:W2:Y:S08]  /*00d0*/  LDC R0, c[0x0][0x294] ;  /* 0x0000a500ff007b82 */ /* 0x000eb00000000800 */
[----:B------:R-:W3:Y:S01]  /*00e0*/  S2UR UR6, SR_CgaCtaId ;  /* 0x00000000000679c3 */ /* 0x000ee20000008800 */
[----:B0-----:R-:W-:Y:S01]  /*00f0*/  IMAD.WIDE.U32 R4, R2, -0x55555555, RZ ;  /* 0xaaaaaaab02047825 */ /* 0x001fe200078e00ff */
[----:B------:R-:W-:-:S04]  /*0100*/  SHF.R.S32.HI R7, RZ, 0x1f, R2 ;  /* 0x0000001fff077819 */ /* 0x000fc80000011402 */
[----:B------:R-:W-:Y:S02]  /*0110*/  SHF.R.U32.HI R43, RZ, 0x3, R5 ;  /* 0x00000003ff2b7819 */ /* 0x000fe40000011605 */
[----:B------:R-:W-:Y:S01]  /*0120*/  LEA.HI R7, R7, R2, RZ, 0x5 ;  /* 0x0000000207077211 */ /* 0x000fe200078f28ff */
[----:B---3--:R-:W-:Y:S02]  /*0130*/  ULEA UR5, UR6, UR5, 0x18 ;  /* 0x0000000506057291 */ /* 0x008fe4000f8ec03f */
[----:B--2---:R-:W-:Y:S01]  /*0140*/  IMAD R4, R0, UR7, R43 ;  /* 0x0000000700047c24 */ /* 0x004fe2000f8e022b */
[----:B------:R-:W-:Y:S01]  /*0150*/  SHF.R.S32.HI R28, RZ, 0x5, R7 ;  /* 0x00000005ff1c7819 */ /* 0x000fe20000011407 */
[----:B------:R-:W-:Y:S01]  /*0160*/  IMAD R43, R43, -0xc, R2 ;  /* 0xfffffff42b2b7824 */ /* 0x000fe200078e0202 */
[----:B------:R-:W-:Y:S02]  /*0170*/  HFMA2.MMA R7, -RZ, RZ, 0, 0 ;  /* 0x00000000ff077435 */ /* 0x000fe400000001ff */
[----:B------:R-:W-:-:S02]  /*0180*/  ISETP.GE.U32.AND P0, PT, R4, UR8, PT ;  /* 0x0000000804007c0c */ /* 0x000fc4000bf06070 */
[----:B------:R-:W-:Y:S02]  /*0190*/  SHF.R.S32.HI R5, RZ, 0x1f, R4 ;  /* 0x0000001fff057819 */ /* 0x000fe40000011404 */
[----:B------:R-:W-:Y:S02]  /*01a0*/  SHF.L.U32 R43, R43, 0x1, RZ ;  /* 0x000000012b2b7819 */ /* 0x000fe400000006ff */
[----:B------:R-:W-:Y:S01]  /*01b0*/  ISETP.GE.AND.EX P0, PT, R5, UR9, PT, P0 ;  /* 0x0000000905007c0c */ /* 0x000fe2000bf06300 */
[----:B------:R-:W-:Y:S01]  /*01c0*/  ULDC.64 UR8, c[0x0][0x208] ;  /* 0x0000820000087ab9 */ /* 0x000fe20000000a00 */
[----:B------:R-:W-:Y:S02]  /*01d0*/  LEA R28, R28, UR5, 0x3 ;  /* 0x000000051c1c7c11 */ /* 0x000fe4000f8e18ff */
[----:B------:R-:W-:Y:S02]  /*01e0*/  IADD3 R29, R4, 0x20, RZ ;  /* 0x00000020041d7810 */ /* 0x000fe40007ffe0ff */
[----:B------:R-:W-:-:S02]  /*01f0*/  ISETP.LT.U32.AND P0, PT, R2, 0x180, !P0 ;  /* 0x000001800200780c */ /* 0x000fc40004701070 */
[C---:B------:R-:W-:Y:S02]  /*0200*/  IADD3 R30, R4.reuse, 0x40, RZ ;  /* 0x00000040041e7810 */ /* 0x040fe40007ffe0ff */
[C---:B------:R-:W-:Y:S02]  /*0210*/  IADD3 R31, R4.reuse, 0x60, RZ ;  /* 0x00000060041f7810 */ /* 0x040fe40007ffe0ff */
[C---:B------:R-:W-:Y:S02]  /*0220*/  IADD3 R32, R4.reuse, 0x80, RZ ;  /* 0x0000008004207810 */ /* 0x040fe40007ffe0ff */
[C---:B------:R-:W-:Y:S02]  /*0230*/  IADD3 R33, R4.reuse, 0xa0, RZ ;  /* 0x000000a004217810 */ /* 0x040fe40007ffe0ff */
[C---:B------:R-:W-:Y:S02]  /*0240*/  IADD3 R34, R4.reuse, 0xc0, RZ ;  /* 0x000000c004227810 */ /* 0x040fe40007ffe0ff */
[----:B-1----:R-:W-:-:S07]  /*0250*/  IADD3 R35, R4, 0xe0, RZ ;  /* 0x000000e004237810 */ /* 0x002fce0007ffe0ff */
.L_x_2090:
[----:B012---:R-:W0:Y:S01]  /*0260*/  LDC R15, c[0x0][0x288] ;  /* 0x0000a200ff0f7b82 */ /* 0x007e220000000800 */
[----:B------:R-:W-:Y:S01]  /*0270*/  ULDC.64 UR14, c[0x0][0x278] ;  /* 0x00009e00000e7ab9 */ /* 0x000fe20000000a00 */
[----:B------:R-:W-:Y:S01]  /*0280*/  SHF.R.S32.HI R23, RZ, 0x1f, R29 ;  /* 0x0000001fff177819 */ /* 0x000fe2000001141d */
[----:B------:R-:W-:Y:S01]  /*0290*/  ULDC.64 UR12, c[0x0][0x280] ;  /* 0x0000a000000c7ab9 */ /* 0x000fe20000000a00 */
[----:B------:R-:W-:Y:S02]  /*02a0*/  ISETP.GE.U32.AND P4, PT, R29, UR14, PT ;  /* 0x0000000e1d007c0c */ /* 0x000fe4000bf86070 */
[----:B------:R-:W-:Y:S02]  /*02b0*/  SHF.R.S32.HI R19, RZ, 0x1f, R30 ;  /* 0x0000001fff137819 */ /* 0x000fe4000001141e */
[----:B------:R-:W-:Y:S01]  /*02c0*/  ISETP.GE.AND.EX P4, PT, R23, UR15, PT, P4 ;  /* 0x0000000f17007c0c */ /* 0x000fe2000bf86340 */
[----:B------:R-:W1:Y:S01]  /*02d0*/  @P0 LDC.64 R20, c[0x0][0x220] ;  /* 0x00008800ff140b82 */ /* 0x000e620000000a00 */
[----:B------:R-:W-:-:S02]  /*02e0*/  SHF.R.S32.HI R17, RZ, 0x1f, R31 ;  /* 0x0000001fff117819 */ /* 0x000fc4000001141f */
[----:B------:R-:W-:Y:S02]  /*02f0*/  ISETP.GT.U32.OR P4, PT, R2, 0x17f, P4 ;  /* 0x0000017f0200780c */ /* 0x000fe40002784470 */
[----:B------:R-:W-:Y:S02]  /*0300*/  SHF.R.S32.HI R45, RZ, 0x1f, R33 ;  /* 0x0000001fff2d7819 */ /* 0x000fe40000011421 */
[----:B0---4-:R-:W-:-:S04]  /*0310*/  IABS R11, R15 ;  /* 0x0000000f000b7213 */ /* 0x011fc80000000000 */
        /* <DEDUP_REMOVED lines=8> */
[----:B------:R-:W-:Y:S02]  /*03a0*/  IMAD.HI.U32 R9, R9, R13, R8 ;  /* 0x0000000d09097227 */ /* 0x000fe400078e0008 */
[----:B------:R-:W0:Y:S04]  /*03b0*/  @P0 LDC.64 R12, c[0x0][0x270] ;  /* 0x00009c00ff0c0b82 */ /* 0x000e280000000a00 */
[----:B------:R-:W-:-:S05]  /*03c0*/  IMAD.HI.U32 R9, R9, R10, RZ ;  /* 0x0000000a09097227 */ /* 0x000fca00078e00ff */
[----:B------:R-:W-:-:S05]  /*03d0*/  IADD3 R0, -R9, RZ, RZ ;  /* 0x000000ff09007210 */ /* 0x000fca0007ffe1ff */
[----:B------:R-:W-:-:S05]  /*03e0*/  IMAD R0, R11, R0, R10 ;  /* 0x000000000b007224 */ /* 0x000fca00078e020a */
[----:B------:R-:W-:-:S13]  /*03f0*/  ISETP.GT.U32.AND P2, PT, R11, R0, PT ;  /* 0x000000000b00720c */ /* 0x000fda0003f44070 */
[-C--:B------:R-:W-:Y:S02]  /*0400*/  @!P2 IADD3 R0, R0, -R11.reuse, RZ ;  /* 0x8000000b0000a210 */ /* 0x080fe40007ffe0ff */
[----:B------:R-:W-:Y:S02]  /*0410*/  @!P2 IADD3 R9, R9, 0x1, RZ ;  /* 0x000000010909a810 */ /* 0x000fe40007ffe0ff */
[----:B------:R-:W-:Y:S02]  /*0420*/  ISETP.GE.U32.AND P1, PT, R0, R11, PT ;  /* 0x0000000b0000720c */ /* 0x000fe40003f26070 */
[----:B------:R-:W-:Y:S02]  /*0430*/  LOP3.LUT R0, R6, R15, RZ, 0x3c, !PT ;  /* 0x0000000f06007212 */ /* 0x000fe400078e3cff */
[----:B------:R-:W-:Y:S02]  /*0440*/  ISETP.NE.AND P2, PT, R15, RZ, PT ;  /* 0x000000ff0f00720c */ /* 0x000fe40003f45270 */
[----:B------:R-:W-:-:S07]  /*0450*/  ISETP.GE.AND P3, PT, R0, RZ, PT ;  /* 0x000000ff0000720c */ /* 0x000fce0003f66270 */
[----:B------:R-:W-:Y:S02]  /*0460*/  @P1 IADD3 R9, R9, 0x1, RZ ;  /* 0x0000000109091810 */ /* 0x000fe40007ffe0ff */
[----:B------:R-:W-:Y:S02]  /*0470*/  ISETP.GE.U32.AND P1, PT, R30, UR14, PT ;  /* 0x0000000e1e007c0c */ /* 0x000fe4000bf26070 */
[----:B------:R-:W-:Y:S02]  /*0480*/  MOV R11, R9 ;  /* 0x00000009000b7202 */ /* 0x000fe40000000f00 */
[----:B------:R-:W-:Y:S02]  /*0490*/  ISETP.GE.AND.EX P1, PT, R19, UR15, PT, P1 ;  /* 0x0000000f13007c0c */ /* 0x000fe4000bf26310 */
[----:B------:R-:W-:Y:S02]  /*04a0*/  @!P3 IADD3 R11, -R11, RZ, RZ ;  /* 0x000000ff0b0bb210 */ /* 0x000fe40007ffe1ff */
[----:B------:R-:W-:-:S02]  /*04b0*/  @!P2 LOP3.LUT R11, RZ, R15, RZ, 0x33, !PT ;  /* 0x0000000fff0ba212 */ /* 0x000fc400078e33ff */
[----:B------:R-:W-:Y:S02]  /*04c0*/  ISETP.GT.U32.OR P1, PT, R2, 0x17f, P1 ;  /* 0x0000017f0200780c */ /* 0x000fe40000f24470 */
[----:B------:R-:W-:Y:S02]  /*04d0*/  IADD3 R9, -R11, RZ, RZ ;  /* 0x000000ff0b097210 */ /* 0x000fe40007ffe1ff */
[----:B------:R-:W-:Y:S02]  /*04e0*/  SHF.R.S32.HI R0, RZ, 0x1f, R11 ;  /* 0x0000001fff007819 */ /* 0x000fe4000001140b */
[----:B------:R-:W-:Y:S01]  /*04f0*/  ISETP.GE.U32.AND P3, PT, R31, UR14, PT ;  /* 0x0000000e1f007c0c */ /* 0x000fe2000bf66070 */
[----:B------:R-:W-:Y:S01]  /*0500*/  IMAD R36, R15, R9, R6 ;  /* 0x000000090f247224 */ /* 0x000fe200078e0206 */
[----:B------:R-:W-:Y:S01]  /*0510*/  SHF.R.S32.HI R15, RZ, 0x1f, R43 ;  /* 0x0000001fff0f7819 */ /* 0x000fe2000001142b */
[----:B------:R-:W2:Y:S01]  /*0520*/  @!P4 LDC.64 R8, c[0x0][0x270] ;  /* 0x00009c00ff08cb82 */ /* 0x000ea20000000a00 */
[----:B------:R-:W-:Y:S01]  /*0530*/  IMAD R0, R0, UR12, RZ ;  /* 0x0000000c00007c24 */ /* 0x000fe2000f8e02ff */
[----:B------:R-:W-:Y:S01]  /*0540*/  ISETP.GE.AND.EX P3, PT, R17, UR15, PT, P3 ;  /* 0x0000000f11007c0c */ /* 0x000fe2000bf66330 */
[----:B------:R-:W-:-:S02]  /*0550*/  IMAD R36, R36, 0x18, RZ ;  /* 0x0000001824247824 */ /* 0x000fc400078e02ff */
[----:B------:R-:W-:Y:S01]  /*0560*/  IMAD R51, R11, UR13, R0 ;  /* 0x0000000d0b337c24 */ /* 0x000fe2000f8e0200 */
[----:B------:R-:W-:Y:S01]  /*0570*/  ISETP.GT.U32.OR P3, PT, R2, 0x17f, P3 ;  /* 0x0000017f0200780c */ /* 0x000fe20001f64470 */
[----:B0-----:R-:W-:Y:S01]  /*0580*/  @P0 IMAD R0, R5, R12, RZ ;  /* 0x0000000c05000224 */ /* 0x001fe200078e02ff */
[----:B------:R-:W-:Y:S01]  /*0590*/  IADD3 R48, P2, R43, R36, RZ ;  /* 0x000000242b307210 */ /* 0x000fe20007f5e0ff */
[----:B------:R-:W0:Y:S02]  /*05a0*/  @!P1 LDC.64 R26, c[0x0][0x220] ;  /* 0x00008800ff1a9b82 */ /* 0x000e240000000a00 */
[----:B------:R-:W-:Y:S01]  /*05b0*/  @P0 IMAD R25, R4, R13, R0 ;  /* 0x0000000d04190224 */ /* 0x000fe200078e0200 */
[----:B------:R-:W-:-:S05]  /*05c0*/  LEA.HI.X.SX32 R49, R36, R15, 0x1, P2 ;  /* 0x0000000f24317211 */ /* 0x000fca00010f0eff */
[----:B------:R-:W3:Y:S01]  /*05d0*/  @!P4 LDC.64 R14, c[0x0][0x220] ;  /* 0x00008800ff0ecb82 */ /* 0x000ee20000000a00 */
[----:B------:R-:W-:-:S05]  /*05e0*/  IMAD.WIDE.U32 R48, R11, UR12, R48 ;  /* 0x0000000c0b307c25 */ /* 0x000fca000f8e0030 */
[----:B------:R-:W-:Y:S01]  /*05f0*/  IADD3 R51, R49, R51, RZ ;  /* 0x0000003331337210 */ /* 0x000fe20007ffe0ff */
[----:B--2---:R-:W-:Y:S01]  /*0600*/  @!P4 IMAD R0, R23, R8, RZ ;  /* 0x000000081700c224 */ /* 0x004fe200078e02ff */
[----:B------:R-:W2:Y:S01]  /*0610*/  @!P1 LDC.64 R10, c[0x0][0x270] ;  /* 0x00009c00ff0a9b82 */ /* 0x000ea20000000a00 */
[-C--:B------:R-:W-:Y:S02]  /*0620*/  @P0 MOV R50, R48.reuse ;  /* 0x0000003000320202 */ /* 0x080fe40000000f00 */
[----:B------:R-:W-:Y:S01]  /*0630*/  @!P4 MOV R22, R48 ;  /* 0x000000300016c202 */ /* 0x000fe20000000f00 */
[----:B------:R-:W-:Y:S01]  /*0640*/  @!P4 IMAD R37, R29, R9, R0 ;  /* 0x000000091d25c224 */ /* 0x000fe200078e0200 */
[----:B------:R-:W-:Y:S01]  /*0650*/  @!P4 MOV R23, R51 ;  /* 0x000000330017c202 */ /* 0x000fe20000000f00 */
[----:B------:R-:W-:-:S04]  /*0660*/  @P0 IMAD.WIDE.U32 R12, R4, R12, R50 ;  /* 0x0000000c040c0225 */ /* 0x000fc800078e0032 */
[----:B------:R-:W-:Y:S01]  /*0670*/  @!P4 IMAD.WIDE.U32 R8, R29, R8, R22 ;  /* 0x000000081d08c225 */ /* 0x000fe200078e0016 */
[----:B------:R-:W-:Y:S02]  /*0680*/  @P0 IADD3 R13, R13, R25, RZ ;  /* 0x000000190d0d0210 */ /* 0x000fe40007ffe0ff */
[C---:B-1----:R-:W-:Y:S02]  /*0690*/  @P0 LEA R20, P2, R12.reuse, R20, 0x1 ;  /* 0x000000140c140211 */ /* 0x042fe400078408ff */
[----:B------:R-:W-:Y:S02]  /*06a0*/  SHF.R.S32.HI R25, RZ, 0x1f, R32 ;  /* 0x0000001fff197819 */ /* 0x000fe40000011420 */
[----:B------:R-:W-:Y:S02]  /*06b0*/  @P0 LEA.HI.X R21, R12, R21, R13, 0x1, P2 ;  /* 0x000000150c150211 */ /* 0x000fe400010f0c0d */
[----:B------:R-:W-:Y:S01]  /*06c0*/  ISETP.GE.U32.AND P2, PT, R32, UR14, PT ;  /* 0x0000000e20007c0c */ /* 0x000fe2000bf46070 */
[----:B------:R-:W1:Y:S01]  /*06d0*/  @!P3 LDC.64 R12, c[0x0][0x270] ;  /* 0x00009c00ff0cbb82 */ /* 0x000e620000000a00 */
[----:B------:R-:W-:Y:S01]  /*06e0*/  @!P4 IADD3 R0, R9, R37, RZ ;  /* 0x000000250900c210 */ /* 0x000fe20007ffe0ff */
[----:B------:R-:W-:Y:S01]  /*06f0*/  IMAD.MOV.U32 R37, RZ, RZ, RZ ;  /* 0x000000ffff257224 */ /* 0x000fe200078e00ff */
[----:B---3--:R-:W-:Y:S01]  /*0700*/  @!P4 LEA R14, P5, R8, R14, 0x1 ;  /* 0x0000000e080ec211 */ /* 0x008fe200078a08ff */
[----:B--2---:R-:W-:Y:S01]  /*0710*/  @!P1 IMAD R19, R19, R10, RZ ;  /* 0x0000000a13139224 */ /* 0x004fe200078e02ff */
[----:B------:R-:W-:-:S02]  /*0720*/  ISETP.GE.AND.EX P2, PT, R25, UR15, PT, P2 ;  /* 0x0000000f19007c0c */ /* 0x000fc4000bf46320 */
[----:B------:R-:W-:Y:S01]  /*0730*/  @!P4 LEA.HI.X R15, R8, R15, R0, 0x1, P5 ;  /* 0x0000000f080fc211 */ /* 0x000fe200028f0c00 */
[----:B------:R-:W-:Y:S01]  /*0740*/  @!P1 IMAD R19, R30, R11, R19 ;  /* 0x0000000b1e139224 */ /* 0x000fe200078e0213 */
[----:B------:R-:W-:Y:S02]  /*0750*/  ISETP.GE.U32.AND P5, PT, R33, UR14, PT ;  /* 0x0000000e21007c0c */ /* 0x000fe4000bfa6070 */
[----:B------:R-:W-:Y:S01]  /*0760*/  @!P1 MOV R8, R48 ;  /* 0x0000003000089202 */ /* 0x000fe20000000f00 */
[----:B------:R2:W3:Y:S01]  /*0770*/  @!P4 LDG.E R37, desc[UR8][R14.64] ;  /* 0x000000080e25c981 */ /* 0x0004e2000c1e1900 */
[----:B------:R-:W-:Y:S02]  /*0780*/  @!P1 MOV R9, R51 ;  /* 0x0000003300099202 */ /* 0x000fe40000000f00 */
[----:B------:R-:W-:Y:S02]  /*0790*/  ISETP.GT.U32.OR P2, PT, R2, 0x17f, P2 ;  /* 0x0000017f0200780c */ /* 0x000fe40001744470 */
[----:B------:R-:W-:Y:S01]  /*07a0*/  ISETP.GE.AND.EX P5, PT, R45, UR15, PT, P5 ;  /* 0x0000000f2d007c0c */ /* 0x000fe2000bfa6350 */
[----:B------:R-:W-:-:S03]  /*07b0*/  @!P1 IMAD.WIDE.U32 R10, R30, R10, R8 ;  /* 0x0000000a1e0a9225 */ /* 0x000fc600078e0008 */
[----:B------:R-:W-:Y:S02]  /*07c0*/  ISETP.GT.U32.OR P5, PT, R2, 0x17f, P5 ;  /* 0x0000017f0200780c */ /* 0x000fe40002fa4470 */
[----:B------:R-:W-:Y:S02]  /*07d0*/  @!P1 IADD3 R0, R11, R19, RZ ;  /* 0x000000130b009210 */ /* 0x000fe40007ffe0ff */
[----:B------:R-:W4:Y:S01]  /*07e0*/  @!P3 LDC.64 R18, c[0x0][0x220] ;  /* 0x00008800ff12bb82 */ /* 0x000f220000000a00 */
[----:B0-----:R-:W-:Y:S02]  /*07f0*/  @!P1 LEA R26, P6, R10, R26, 0x1 ;  /* 0x0000001a0a1a9211 */ /* 0x001fe400078c08ff */
[----:B------:R-:W-:-:S05]  /*0800*/  SHF.R.S32.HI R39, RZ, 0x1f, R34 ;  /* 0x0000001fff277819 */ /* 0x000fca0000011422 */
[----:B------:R-:W0:Y:S01]  /*0810*/  @!P2 LDC.64 R8, c[0x0][0x270] ;  /* 0x00009c00ff08ab82 */ /* 0x000e220000000a00 */
[----:B------:R-:W-:Y:S02]  /*0820*/  ISETP.GE.U32.AND P4, PT, R34, UR14, PT ;  /* 0x0000000e22007c0c */ /* 0x000fe4000bf86070 */
[----:B------:R-:W-:Y:S01]  /*0830*/  @!P1 LEA.HI.X R27, R10, R27, R0, 0x1, P6 ;  /* 0x0000001b0a1b9211 */ /* 0x000fe200030f0c00 */
[----:B-1----:R-:W-:Y:S01]  /*0840*/  @!P3 IMAD R0, R17, R12, RZ ;  /* 0x0000000c1100b224 */ /* 0x002fe200078e02ff */
[----:B------:R-:W-:Y:S02]  /*0850*/  @!P3 MOV R22, R48 ;  /* 0x000000300016b202 */ /* 0x000fe40000000f00 */
[----:B------:R-:W-:Y:S01]  /*0860*/  @!P3 MOV R23, R51 ;  /* 0x000000330017b202 */ /* 0x000fe20000000f00 */
[----:B------:R-:W1:Y:S01]  /*0870*/  @!P5 LDC.64 R10, c[0x0][0x270] ;  /* 0x00009c00ff0adb82 */ /* 0x000e620000000a00 */
[----:B------:R-:W-:Y:S01]  /*0880*/  ISETP.GE.AND.EX P4, PT, R39, UR15, PT, P4 ;  /* 0x0000000f27007c0c */ /* 0x000fe2000bf86340 */
[C---:B------:R-:W-:Y:S01]  /*0890*/  @!P3 IMAD R47, R31.reuse, R13, R0 ;  /* 0x0000000d1f2fb224 */ /* 0x040fe200078e0200 */
[----:B------:R-:W-:Y:S01]  /*08a0*/  SHF.R.S32.HI R41, RZ, 0x1f, R35 ;  /* 0x0000001fff297819 */ /* 0x000fe20000011423 */
[----:B------:R-:W-:Y:S01]  /*08b0*/  @!P3 IMAD.WIDE.U32 R22, R31, R12, R22 ;  /* 0x0000000c1f16b225 */ /* 0x000fe200078e0016 */
[----:B------:R-:W-:-:S02]  /*08c0*/  ISETP.GE.U32.AND P6, PT, R35, UR14, PT ;  /* 0x0000000e23007c0c */ /* 0x000fc4000bfc6070 */
[C---:B------:R-:W-:Y:S01]  /*08d0*/  ISETP.GT.U32.OR P4, PT, R2.reuse, 0x17f, P4 ;  /* 0x0000017f0200780c */ /* 0x040fe20002784470 */
[----:B------:R-:W5:Y:S01]  /*08e0*/  @!P2 LDC.64 R12, c[0x0][0x220] ;  /* 0x00008800ff0cab82 */ /* 0x000f620000000a00 */
[----:B------:R-:W-:Y:S02]  /*08f0*/  MOV R38, RZ ;  /* 0x000000ff00267202 */ /* 0x000fe40000000f00 */
[----:B------:R-:W-:Y:S02]  /*0900*/  ISETP.GE.AND.EX P6, PT, R41, UR15, PT, P6 ;  /* 0x0000000f29007c0c */ /* 0x000fe4000bfc6360 */
[----:B------:R-:W-:Y:S02]  /*0910*/  @!P3 IADD3 R23, R23, R47, RZ ;  /* 0x0000002f1717b210 */ /* 0x000fe40007ffe0ff */
[----:B------:R-:W-:Y:S01]  /*0920*/  ISETP.GT.U32.OR P6, PT, R2, 0x17f, P6 ;  /* 0x0000017f0200780c */ /* 0x000fe200037c4470 */
[----:B------:R1:W3:Y:S01]  /*0930*/  @!P1 LDG.E R38, desc[UR8][R26.64] ;  /* 0x000000081a269981 */ /* 0x0002e2000c1e1900 */
[C---:B----4-:R-:W-:Y:S01]  /*0940*/  @!P3 LEA R24, P1, R22.reuse, R18, 0x1 ;  /* 0x000000121618b211 */ /* 0x050fe200078208ff */
[----:B0-----:R-:W-:Y:S01]  /*0950*/  @!P2 IMAD R18, R25, R8, RZ ;  /* 0x000000081912a224 */ /* 0x001fe200078e02ff */
[----:B--2---:R-:W0:Y:S02]  /*0960*/  @!P5 LDC.64 R14, c[0x0][0x220] ;  /* 0x00008800ff0edb82 */ /* 0x004e240000000a00 */
[----:B------:R-:W-:-:S02]  /*0970*/  @!P3 LEA.HI.X R25, R22, R19, R23, 0x1, P1 ;  /* 0x000000131619b211 */ /* 0x000fc400008f0c17 */
[----:B------:R-:W-:Y:S02]  /*0980*/  @!P2 MOV R22, R48 ;  /* 0x000000300016a202 */ /* 0x000fe40000000f00 */
[----:B------:R-:W-:Y:S02]  /*0990*/  @!P2 MOV R23, R51 ;  /* 0x000000330017a202 */ /* 0x000fe40000000f00 */
[----:B------:R-:W2:Y:S01]  /*09a0*/  @!P4 LDC.64 R16, c[0x0][0x270] ;  /* 0x00009c00ff10cb82 */ /* 0x000ea20000000a00 */
[----:B------:R-:W-:Y:S01]  /*09b0*/  MOV R0, RZ ;  /* 0x000000ff00007202 */ /* 0x000fe20000000f00 */
[C---:B------:R-:W-:Y:S02]  /*09c0*/  @!P2 IMAD R47, R32.reuse, R9, R18 ;  /* 0x00000009202fa224 */ /* 0x040fe400078e0212 */
[----:B-1----:R-:W-:Y:S02]  /*09d0*/  @!P5 IMAD R26, R45, R10, RZ ;  /* 0x0000000a2d1ad224 */ /* 0x002fe400078e02ff */
[----:B------:R-:W-:Y:S01]  /*09e0*/  @!P2 IMAD.WIDE.U32 R22, R32, R8, R22 ;  /* 0x000000082016a225 */ /* 0x000fe200078e0016 */
[----:B------:R1:W4:Y:S01]  /*09f0*/  @P0 LDG.E R0, desc[UR8][R20.64] ;  /* 0x0000000814000981 */ /* 0x000322000c1e1900 */
[----:B------:R-:W0:Y:S01]  /*0a00*/  @!P6 LDC.64 R18, c[0x0][0x270] ;  /* 0x00009c00ff12eb82 */ /* 0x000e220000000a00 */
[----:B------:R-:W-:Y:S01]  /*0a10*/  MOV R40, RZ ;  /* 0x000000ff00287202 */ /* 0x000fe20000000f00 */
[----:B------:R-:W-:Y:S01]  /*0a20*/  @!P5 IMAD R27, R33, R11, R26 ;  /* 0x0000000b211bd224 */ /* 0x000fe200078e021a */
[----:B------:R-:W-:-:S02]  /*0a30*/  @!P2 IADD3 R11, R23, R47, RZ ;  /* 0x0000002f170ba210 */ /* 0x000fc40007ffe0ff */
[C---:B-----5:R-:W-:Y:S02]  /*0a40*/  @!P2 LEA R12, P1, R22.reuse, R12, 0x1 ;  /* 0x0000000c160ca211 */ /* 0x060fe400078208ff */
[----:B------:R-:W5:Y:S01]  /*0a50*/  @!P3 LDG.E R40, desc[UR8][R24.64] ;  /* 0x000000081828b981 */ /* 0x000f62000c1e1900 */
[----:B------:R-:W0:Y:S01]  /*0a60*/  @!P4 LDC.64 R8, c[0x0][0x220] ;  /* 0x00008800ff08cb82 */ /* 0x000e220000000a00 */
[----:B-1----:R-:W-:Y:S02]  /*0a70*/  @!P5 MOV R20, R48 ;  /* 0x000000300014d202 */ /* 0x002fe40000000f00 */
[----:B------:R-:W-:Y:S02]  /*0a80*/  @!P5 MOV R21, R51 ;  /* 0x000000330015d202 */ /* 0x000fe40000000f00 */
[----:B------:R-:W-:Y:S01]  /*0a90*/  @!P2 LEA.HI.X R13, R22, R13, R11, 0x1, P1 ;  /* 0x0000000d160da211 */ /* 0x000fe200008f0c0b */
[----:B------:R-:W-:Y:S01]  /*0aa0*/  @!P5 IMAD.WIDE.U32 R20, R33, R10, R20 ;  /* 0x0000000a2114d225 */ /* 0x000fe200078e0014 */
[----:B------:R-:W-:Y:S01]  /*0ab0*/  MOV R42, RZ ;  /* 0x000000ff002a7202 */ /* 0x000fe20000000f00 */
[----:B------:R-:W1:Y:S02]  /*0ac0*/  @!P6 LDC.64 R10, c[0x0][0x220] ;  /* 0x00008800ff0aeb82 */ /* 0x000e640000000a00 */
[----:B--2---:R-:W-:Y:S01]  /*0ad0*/  @!P4 IMAD R22, R39, R16, RZ ;  /* 0x000000102716c224 */ /* 0x004fe200078e02ff */
[----:B------:R-:W-:-:S02]  /*0ae0*/  @!P5 IADD3 R21, R21, R27, RZ ;  /* 0x0000001b1515d210 */ /* 0x000fc40007ffe0ff */
[C---:B0-----:R-:W-:Y:S01]  /*0af0*/  @!P5 LEA R14, P1, R20.reuse, R14, 0x1 ;  /* 0x0000000e140ed211 */ /* 0x041fe200078208ff */
[----:B------:R0:W2:Y:S01]  /*0b00*/  @!P2 LDG.E R42, desc[UR8][R12.64] ;  /* 0x000000080c2aa981 */ /* 0x0000a2000c1e1900 */
[----:B------:R-:W-:Y:S02]  /*0b10*/  CS2R R44, SRZ ;  /* 0x00000000002c7805 */ /* 0x000fe4000001ff00 */
[----:B------:R-:W-:Y:S01]  /*0b20*/  @!P5 LEA.HI.X R15, R20, R15, R21, 0x1, P1 ;  /* 0x0000000f140fd211 */ /* 0x000fe200008f0c15 */
[C---:B------:R-:W-:Y:S01]  /*0b30*/  @!P4 IMAD R21, R34.reuse, R17, R22 ;  /* 0x000000112215c224 */ /* 0x040fe200078e0216 */
[----:B0-----:R-:W-:Y:S02]  /*0b40*/  @!P4 MOV R12, R48 ;  /* 0x00000030000cc202 */ /* 0x001fe40000000f00 */
[----:B------:R-:W-:Y:S01]  /*0b50*/  @!P4 MOV R13, R51 ;  /* 0x00000033000dc202 */ /* 0x000fe20000000f00 */
[----:B------:R-:W-:Y:S01]  /*0b60*/  @!P6 IMAD R20, R41, R18, RZ ;  /* 0x000000122914e224 */ /* 0x000fe200078e02ff */
[----:B------:R0:W2:Y:S01]  /*0b70*/  @!P5 LDG.E R44, desc[UR8][R14.64] ;  /* 0x000000080e2cd981 */ /* 0x0000a2000c1e1900 */
[----:B------:R-:W-:Y:S01]  /*0b80*/  @!P4 IMAD.WIDE.U32 R16, R34, R16, R12 ;  /* 0x000000102210c225 */ /* 0x000fe200078e000c */
[----:B------:R-:W-:-:S02]  /*0b90*/  @!P6 MOV R12, R48 ;  /* 0x00000030000ce202 */ /* 0x000fc40000000f00 */
[----:B------:R-:W-:Y:S01]  /*0ba0*/  @!P6 MOV R13, R51 ;  /* 0x00000033000de202 */ /* 0x000fe20000000f00 */
[----:B------:R-:W-:Y:S01]  /*0bb0*/  @!P4 IMAD.IADD R17, R17, 0x1, R21 ;  /* 0x000000011111c824 */ /* 0x000fe200078e0215 */
[C---:B------:R-:W-:Y:S01]  /*0bc0*/  @!P4 LEA R8, P1, R16.reuse, R8, 0x1 ;  /* 0x000000081008c211 */ /* 0x040fe200078208ff */
[C---:B------:R-:W-:Y:S02]  /*0bd0*/  @!P6 IMAD R19, R35.reuse, R19, R20 ;  /* 0x000000132313e224 */ /* 0x040fe400078e0214 */
[----:B------:R-:W-:Y:S01]  /*0be0*/  @!P6 IMAD.WIDE.U32 R12, R35, R18, R12 ;  /* 0x00000012230ce225 */ /* 0x000fe200078e000c */
[----:B------:R-:W-:-:S04]  /*0bf0*/  @!P4 LEA.HI.X R9, R16, R9, R17, 0x1, P1 ;  /* 0x000000091009c211 */ /* 0x000fc800008f0c11 */
[----:B------:R-:W-:Y:S01]  /*0c00*/  @!P6 IADD3 R13, R13, R19, RZ ;  /* 0x000000130d0de210 */ /* 0x000fe20007ffe0ff */
[----:B------:R4:W2:Y:S01]  /*0c10*/  @!P4 LDG.E R45, desc[UR8][R8.64] ;  /* 0x00000008082dc981 */ /* 0x0008a2000c1e1900 */
[C---:B-1----:R-:W-:Y:S02]  /*0c20*/  @!P6 LEA R10, P1, R12.reuse, R10, 0x1 ;  /* 0x0000000a0c0ae211 */ /* 0x042fe400078208ff */
[----:B------:R-:W-:Y:S02]  /*0c30*/  MOV R46, RZ ;  /* 0x000000ff002e7202 */ /* 0x000fe40000000f00 */
[----:B------:R-:W-:-:S05]  /*0c40*/  @!P6 LEA.HI.X R11, R12, R11, R13, 0x1, P1 ;  /* 0x0000000b0c0be211 */ /* 0x000fca00008f0c0d */
[----:B------:R1:W2:Y:S01]  /*0c50*/  @!P6 LDG.E R46, desc[UR8][R10.64] ;  /* 0x000000080a2ee981 */ /* 0x0002a2000c1e1900 */
[----:B------:R-:W-:Y:S02]  /*0c60*/  ISETP.GT.AND P1, PT, R3, 0x1e, PT ;  /* 0x0000001e0300780c */ /* 0x000fe40003f24270 */
[----:B---3--:R-:W-:-:S04]  /*0c70*/  PRMT R12, R37, 0x7632, R12 ;  /* 0x00007632250c7816 */ /* 0x008fc8000000000c */
[----:B------:R-:W-:Y:S02]  /*0c80*/  SHF.L.U32 R12, R12, 0x10, RZ ;  /* 0x000000100c0c7819 */ /* 0x000fe400000006ff */
[----:B------:R-:W-:-:S03]  /*0c90*/  SHF.L.U32 R13, R37, 0x10, RZ ;  /* 0x00000010250d7819 */ /* 0x000fc600000006ff */
[----:B0-----:R-:W-:Y:S02]  /*0ca0*/  FMUL.FTZ R14, R12, R12 ;  /* 0x0000000c0c0e7220 */ /* 0x001fe40000410000 */
[C---:B------:R-:W-:Y:S02]  /*0cb0*/  FADD.FTZ R12, R13.reuse, R12 ;  /* 0x0000000c0d0c7221 */ /* 0x040fe40000010000 */
[----:B------:R-:W-:Y:S01]  /*0cc0*/  FFMA.FTZ R13, R13, R13, R14 ;  /* 0x0000000d0d0d7223 */ /* 0x000fe2000001000e */
[C---:B------:R-:W-:Y:S02]  /*0cd0*/  PRMT R15, R38.reuse, 0x7632, R15 ;  /* 0x00007632260f7816 */ /* 0x040fe4000000000f */
[----:B------:R-:W-:Y:S02]  /*0ce0*/  SHF.L.U32 R14, R38, 0x10, RZ ;  /* 0x00000010260e7819 */ /* 0x000fe400000006ff */
[----:B------:R-:W-:-:S05]  /*0cf0*/  SHF.L.U32 R15, R15, 0x10, RZ ;  /* 0x000000100f0f7819 */ /* 0x000fca00000006ff */
[----:B------:R-:W-:Y:S01]  /*0d00*/  FMUL.FTZ R17, R15, R15 ;  /* 0x0000000f0f117220 */ /* 0x000fe20000410000 */
[----:B----4-:R-:W-:-:S04]  /*0d10*/  PRMT R8, R0, 0x7632, R8 ;  /* 0x0000763200087816 */ /* 0x010fc80000000008 */
[----:B-1----:R-:W-:Y:S02]  /*0d20*/  SHF.L.U32 R11, R8, 0x10, RZ ;  /* 0x00000010080b7819 */ /* 0x002fe400000006ff */
[----:B-----5:R-:W-:Y:S02]  /*0d30*/  PRMT R9, R40, 0x7632, R9 ;  /* 0x0000763228097816 */ /* 0x020fe40000000009 */
[----:B------:R-:W-:Y:S02]  /*0d40*/  SHF.L.U32 R10, R0, 0x10, RZ ;  /* 0x00000010000a7819 */ /* 0x000fe400000006ff */
[----:B------:R-:W-:Y:S01]  /*0d50*/  SHF.L.U32 R19, R9, 0x10, RZ ;  /* 0x0000001009137819 */ /* 0x000fe200000006ff */
[C---:B------:R-:W-:Y:S01]  /*0d60*/  FADD.FTZ R9, R14.reuse, R15 ;  /* 0x0000000f0e097221 */ /* 0x040fe20000010000 */
[----:B------:R-:W-:Y:S01]  /*0d70*/  FMUL.FTZ R15, R11, R11 ;  /* 0x0000000b0b0f7220 */ /* 0x000fe20000410000 */
[----:B------:R-:W-:Y:S01]  /*0d80*/  FFMA.FTZ R8, R14, R14, R17 ;  /* 0x0000000e0e087223 */ /* 0x000fe20000010011 */
[----:B------:R-:W-:Y:S01]  /*0d90*/  SHF.L.U32 R16, R40, 0x10, RZ ;  /* 0x0000001028107819 */ /* 0x000fe200000006ff */
[C---:B------:R-:W-:Y:S01]  /*0da0*/  FADD.FTZ R11, R10.reuse, R11 ;  /* 0x0000000b0a0b7221 */ /* 0x040fe20000010000 */
[----:B------:R-:W-:Y:S01]  /*0db0*/  FFMA.FTZ R14, R10, R10, R15 ;  /* 0x0000000a0a0e7223 */ /* 0x000fe2000001000f */
[----:B------:R-:W-:-:S02]  /*0dc0*/  FMUL.FTZ R17, R19, R19 ;  /* 0x0000001313117220 */ /* 0x000fc40000410000 */
[----:B------:R-:W-:Y:S01]  /*0dd0*/  FADD.FTZ R15, RZ, R11 ;  /* 0x0000000bff0f7221 */ /* 0x000fe20000010000 */
[----:B------:R-:W-:Y:S01]  /*0de0*/  FADD.FTZ R14, RZ, R14 ;  /* 0x0000000eff0e7221 */ /* 0x000fe20000010000 */
[C---:B------:R-:W-:Y:S01]  /*0df0*/  FADD.FTZ R10, R16.reuse, R19 ;  /* 0x00000013100a7221 */ /* 0x040fe20000010000 */
[----:B------:R-:W-:Y:S01]  /*0e00*/  FFMA.FTZ R11, R16, R16, R17 ;  /* 0x00000010100b7223 */ /* 0x000fe20000010011 */
[----:B--2---:R-:W-:Y:S01]  /*0e10*/  PRMT R18, R42, 0x7632, R18 ;  /* 0x000076322a127816 */ /* 0x004fe20000000012 */
[----:B------:R-:W-:Y:S01]  /*0e20*/  FADD.FTZ R13, R14, R13 ;  /* 0x0000000d0e0d7221 */ /* 0x000fe20000010000 */
[----:B------:R-:W-:Y:S02]  /*0e30*/  FADD.FTZ R12, R15, R12 ;  /* 0x0000000c0f0c7221 */ /* 0x000fe40000010000 */
[----:B------:R-:W-:Y:S01]  /*0e40*/  SHF.L.U32 R18, R18, 0x10, RZ ;  /* 0x0000001012127819 */ /* 0x000fe200000006ff */
[----:B------:R-:W-:Y:S01]  /*0e50*/  FADD.FTZ R8, R13, R8 ;  /* 0x000000080d087221 */ /* 0x000fe20000010000 */
[----:B------:R-:W-:Y:S01]  /*0e60*/  SHF.L.U32 R15, R42, 0x10, RZ ;  /* 0x000000102a0f7819 */ /* 0x000fe200000006ff */
[----:B------:R-:W-:Y:S01]  /*0e70*/  FADD.FTZ R9, R12, R9 ;  /* 0x000000090c097221 */ /* 0x000fe20000010000 */
[----:B------:R-:W-:Y:S01]  /*0e80*/  PRMT R16, R44, 0x7632, R16 ;  /* 0x000076322c107816 */ /* 0x000fe20000000010 */
[----:B------:R-:W-:-:S03]  /*0e90*/  FMUL.FTZ R14, R18, R18 ;  /* 0x00000012120e7220 */ /* 0x000fc60000410000 */
[----:B------:R-:W-:Y:S01]  /*0ea0*/  SHF.L.U32 R17, R16, 0x10, RZ ;  /* 0x0000001010117819 */ /* 0x000fe200000006ff */
[----:B------:R-:W-:Y:S01]  /*0eb0*/  FADD.FTZ R8, R8, R11 ;  /* 0x0000000b08087221 */ /* 0x000fe20000010000 */
[----:B------:R-:W-:Y:S01]  /*0ec0*/  SHF.L.U32 R12, R44, 0x10, RZ ;  /* 0x000000102c0c7819 */ /* 0x000fe200000006ff */
[----:B------:R-:W-:Y:S01]  /*0ed0*/  FADD.FTZ R18, R15, R18 ;  /* 0x000000120f127221 */ /* 0x000fe20000010000 */
[----:B------:R-:W-:Y:S01]  /*0ee0*/  FADD.FTZ R9, R9, R10 ;  /* 0x0000000a09097221 */ /* 0x000fe20000010000 */
[----:B------:R-:W-:Y:S01]  /*0ef0*/  FMUL.FTZ R13, R17, R17 ;  /* 0x00000011110d7220 */ /* 0x000fe20000410000 */
[----:B------:R-:W-:Y:S01]  /*0f00*/  FFMA.FTZ R15, R15, R15, R14 ;  /* 0x0000000f0f0f7223 */ /* 0x000fe2000001000e */
[C---:B------:R-:W-:Y:S01]  /*0f10*/  FADD.FTZ R10, R12.reuse, R17 ;  /* 0x000000110c0a7221 */ /* 0x040fe20000010000 */
[----:B------:R-:W-:Y:S01]  /*0f20*/  FADD.FTZ R9, R9, R18 ;  /* 0x0000001209097221 */ /* 0x000fe20000010000 */
[----:B------:R-:W-:Y:S01]  /*0f30*/  FFMA.FTZ R13, R12, R12, R13 ;  /* 0x0000000c0c0d7223 */ /* 0x000fe2000001000d */
[----:B------:R-:W-:Y:S01]  /*0f40*/  PRMT R11, R45, 0x7632, R11 ;  /* 0x000076322d0b7816 */ /* 0x000fe2000000000b */
[----:B------:R-:W-:-:S03]  /*0f50*/  FADD.FTZ R8, R8, R15 ;  /* 0x0000000f08087221 */ /* 0x000fc60000010000 */
[----:B------:R-:W-:Y:S01]  /*0f60*/  SHF.L.U32 R12, R11, 0x10, RZ ;  /* 0x000000100b0c7819 */ /* 0x000fe200000006ff */
[----:B------:R-:W-:Y:S01]  /*0f70*/  FADD.FTZ R9, R9, R10 ;  /* 0x0000000a09097221 */ /* 0x000fe20000010000 */
[----:B------:R-:W-:Y:S01]  /*0f80*/  SHF.L.U32 R11, R45, 0x10, RZ ;  /* 0x000000102d0b7819 */ /* 0x000fe200000006ff */
[----:B------:R-:W-:Y:S01]  /*0f90*/  FADD.FTZ R8, R8, R13 ;  /* 0x0000000d08087221 */ /* 0x000fe20000010000 */
[----:B------:R-:W-:Y:S01]  /*0fa0*/  PRMT R14, R46, 0x7632, R14 ;  /* 0x000076322e0e7816 */ /* 0x000fe2000000000e */
[----:B------:R-:W-:Y:S02]  /*0fb0*/  FMUL.FTZ R10, R12, R12 ;  /* 0x0000000c0c0a7220 */ /* 0x000fe40000410000 */
[C---:B------:R-:W-:Y:S01]  /*0fc0*/  FADD.FTZ R12, R11.reuse, R12 ;  /* 0x0000000c0b0c7221 */ /* 0x040fe20000010000 */
[----:B------:R-:W-:Y:S01]  /*0fd0*/  SHF.L.U32 R13, R14, 0x10, RZ ;  /* 0x000000100e0d7819 */ /* 0x000fe200000006ff */
[----:B------:R-:W-:Y:S01]  /*0fe0*/  FFMA.FTZ R11, R11, R11, R10 ;  /* 0x0000000b0b0b7223 */ /* 0x000fe2000001000a */
[----:B------:R-:W-:-:S03]  /*0ff0*/  SHF.L.U32 R10, R46, 0x10, RZ ;  /* 0x000000102e0a7819 */ /* 0x000fc600000006ff */
        /* <DEDUP_REMOVED lines=11> */
[----:B------:R-:W0:Y:S04]  /*10b0*/  SHFL.DOWN PT, R10, R9, 0x2, 0x1f ;  /* 0x08401f00090a7f89 */ /* 0x000e2800000e0000 */
[----:B------:R-:W1:Y:S01]  /*10c0*/  SHFL.DOWN PT, R11, R8, 0x2, 0x1f ;  /* 0x08401f00080b7f89 */ /* 0x000e6200000e0000 */
[----:B------:R-:W-:-:S13]  /*10d0*/  ISETP.GT.AND P1, PT, R3, 0x1d, PT ;  /* 0x0000001d0300780c */ /* 0x000fda0003f24270 */
        /* <DEDUP_REMOVED lines=14> */
[C---:B------:R-:W-:Y:S02]  /*11c0*/  ISETP.GT.AND P1, PT, R3.reuse, 0xf, PT ;  /* 0x0000000f0300780c */ /* 0x040fe40003f24270 */
[----:B------:R-:W-:Y:S02]  /*11d0*/  ISETP.NE.AND P2, PT, R3, RZ, PT ;  /* 0x000000ff0300720c */ /* 0x000fe40003f45270 */
[----:B------:R-:W-:Y:S01]  /*11e0*/  ISETP.NE.AND P3, PT, R2, RZ, PT ;  /* 0x000000ff0200720c */ /* 0x000fe20003f65270 */
[----:B------:R-:W-:Y:S08]  /*11f0*/  BSSY B0, `(.L_x_2057) ;  /* 0x0000027000007945 */ /* 0x000ff00003800000 */
[----:B0-----:R-:W-:Y:S01]  /*1200*/  @!P1 FADD.FTZ R9, R9, R10 ;  /* 0x0000000a09099221 */ /* 0x001fe20000010000 */
[----:B-1----:R-:W-:-:S04]  /*1210*/  @!P1 FADD.FTZ R8, R8, R11 ;  /* 0x0000000b08089221 */ /* 0x002fc80000010000 */
[----:B------:R-:W-:Y:S02]  /*1220*/  MOV R26, R9 ;  /* 0x00000009001a7202 */ /* 0x000fe40000000f00 */
[----:B------:R-:W-:-:S05]  /*1230*/  MOV R27, R8 ;  /* 0x00000008001b7202 */ /* 0x000fca0000000f00 */
        /* <DEDUP_REMOVED lines=8> */
[----:B------:R-:W3:Y:S04]  /*12c0*/  LDS.128 R12, [UR5+0x30] ;  /* 0x00003005ff0c7984 */ /* 0x000ee80008000c00 */
[----:B------:R-:W4:Y:S04]  /*12d0*/  LDS.128 R16, [UR5+0x40] ;  /* 0x00004005ff107984 */ /* 0x000f280008000c00 */
[----:B------:R-:W5:Y:S01]  /*12e0*/  LDS.128 R20, [UR5+0x50] ;  /* 0x00005005ff147984 */ /* 0x000f620008000c00 */
[----:B-1----:R-:W-:Y:S01]  /*12f0*/  FADD.FTZ R47, R26, R24 ;  /* 0x000000181a2f7221 */ /* 0x002fe20000010000 */
[----:B------:R-:W-:-:S02]  /*1300*/  FADD.FTZ R52, R27, R25 ;  /* 0x000000191b347221 */ /* 0x000fc40000010000 */
[----:B0-----:R-:W0:Y:S01]  /*1310*/  LDS.128 R24, [UR5+0x60] ;  /* 0x00006005ff187984 */ /* 0x001e220008000c00 */
        /* <DEDUP_REMOVED lines=20> */
.L_x_2058:
[----:B------:R-:W-:Y:S05]  /*1460*/  BSYNC B0 ;  /* 0x0000000000007941 */ /* 0x000fea0003800000 */
.L_x_2057:
[----:B------:R-:W1:Y:S01]  /*1470*/  LDC R14, c[0x0][0xc] ;  /* 0x00000300ff0e7b82 */ /* 0x000e620000000800 */
        /* <DEDUP_REMOVED lines=17> */
[----:B------:R-:W-:-:S04]  /*1590*/  IMAD R8, R25, R14, RZ ;  /* 0x0000000e19087224 */ /* 0x000fc800078e02ff */
[----:B------:R-:W-:Y:S02]  /*15a0*/  IMAD.SHL.U32 R13, R8, 0x2, RZ ;  /* 0x00000002080d7824 */ /* 0x000fe400078e00ff */
[----:B------:R-:W1:Y:S02]  /*15b0*/  LDC.64 R8, c[0x0][0x240] ;  /* 0x00009000ff087b82 */ /* 0x000e640000000a00 */
[----:B---3--:R-:W-:-:S04]  /*15c0*/  IMAD.WIDE R10, R13, 0x4, R10 ;  /* 0x000000040d0a7825 */ /* 0x008fc800078e020a */
[----:B--2---:R-:W-:Y:S01]  /*15d0*/  IMAD R13, R15, UR7, R24 ;  /* 0x000000070f0d7c24 */ /* 0x004fe2000f8e0218 */
[----:B------:R-:W-:-:S03]  /*15e0*/  SEL R47, R14, RZ, !P1 ;  /* 0x000000ff0e2f7207 */ /* 0x000fc60004800000 */
[----:B------:R-:W-:Y:S01]  /*15f0*/  IMAD.WIDE.U32 R12, R13, 0x8, R10 ;  /* 0x000000080d0c7825 */ /* 0x000fe200078e000a */
[----:B------:R-:W-:Y:S02]  /*1600*/  IADD3 R11, R25, R24, RZ ;  /* 0x00000018190b7210 */ /* 0x000fe40007ffe0ff */
[----:B------:R-:W-:Y:S02]  /*1610*/  MOV R25, 0x1 ;  /* 0x0000000100197802 */ /* 0x000fe40000000f00 */
[----:B------:R2:W-:Y:S02]  /*1620*/  STG.E.64 desc[UR8][R12.64], R26 ;  /* 0x0000001a0c007986 */ /* 0x0005e4000c101b08 */
[----:B------:R-:W-:Y:S02]  /*1630*/  SEL R25, R25, 0xffffffff, !P1 ;  /* 0xffffffff19197807 */ /* 0x000fe40004800000 */
[----:B------:R-:W-:Y:S01]  /*1640*/  ISETP.NE.AND P1, PT, R47, -0x1, PT ;  /* 0xffffffff2f00780c */ /* 0x000fe20003f25270 */
[----:B-1----:R-:W-:Y:S01]  /*1650*/  IMAD.WIDE.U32 R10, R11, 0x4, R8 ;  /* 0x000000040b0a7825 */ /* 0x002fe200078e0008 */
[----:B------:R-:W-:Y:S06]  /*1660*/  MEMBAR.ALL.GPU ;  /* 0x0000000000007992 */ /* 0x000fec000000a000 */
[----:B------:R-:W-:-:S00]  /*1670*/  ERRBAR ;  /* 0x00000000000079ab */ /* 0x000fc00000000000 */
[----:B------:R-:W-:Y:S06]  /*1680*/  CGAERRBAR ;  /* 0x00000000000075ab */ /* 0x000fec0000000000 */
[----:B------:R2:W-:Y:S01]  /*1690*/  REDG.E.ADD.S32.STRONG.GPU desc[UR8][R10.64], R25 ;  /* 0x000000190a00798e */ /* 0x0005e2000c10e388 */
[----:B------:R-:W-:Y:S05]  /*16a0*/  @!P1 BRA `(.L_x_2060) ;  /* 0x00000000001c9947 */ /* 0x000fea0003800000 */
[----:B------:R-:W-:-:S04]  /*16b0*/  IMAD R15, R52, R15, R24 ;  /* 0x0000000f340f7224 */ /* 0x000fc800078e0218 */
[----:B------:R-:W-:-:S07]  /*16c0*/  IMAD.WIDE.U32 R8, R15, 0x4, R8 ;  /* 0x000000040f087825 */ /* 0x000fce00078e0008 */
.L_x_2061:
[----:B--2---:R-:W2:Y:S04]  /*16d0*/  LDG.E.STRONG.GPU R10, desc[UR8][R8.64] ;  /* 0x00000008080a7981 */ /* 0x004ea8000c1ef900 */
[----:B--2---:R-:W-:Y:S01]  /*16e0*/  CCTL.IVALL ;  /* 0x00000000ff00798f */ /* 0x004fe20002000000 */
[----:B------:R-:W-:Y:S05]  /*16f0*/  YIELD ;  /* 0x0000000000007946 */ /* 0x000fea0003800000 */
[----:B------:R-:W-:-:S13]  /*1700*/  ISETP.NE.AND P1, PT, R10, R47, PT ;  /* 0x0000002f0a00720c */ /* 0x000fda0003f25270 */
[----:B------:R-:W-:Y:S05]  /*1710*/  @P1 BRA `(.L_x_2061) ;  /* 0xfffffffc00ec1947 */ /* 0x000fea000383ffff */
.L_x_2060:
        /* <DEDUP_REMOVED lines=11> */
.L_x_2063:
[----:B------:R-:W-:-:S13]  /*17d0*/  ISETP.EQ.OR P1, PT, R15, UR7, P3 ;  /* 0x000000070f007c0c */ /* 0x000fda0009f22670 */
[----:B--2---:R-:W1:Y:S01]  /*17e0*/  @!P1 LDC R10, c[0x0][0x10] ;  /* 0x00000400ff0a9b82 */ /* 0x004e620000000800 */
        /* <DEDUP_REMOVED lines=61> */
.L_x_2062:
[----:B--2---:R-:W-:-:S13]  /*1bc0*/  LOP3.LUT P1, R10, R14, 0x3, RZ, 0xc0, !PT ;  /* 0x000000030e0a7812 */ /* 0x004fda000782c0ff */
        /* <DEDUP_REMOVED lines=18> */
.L_x_2065:
[----:B------:R-:W-:Y:S05]  /*1cf0*/  BSYNC B0 ;  /* 0x0000000000007941 */ /* 0x000fea0003800000 */
.L_x_2064:
[----:B------:R-:W-:Y:S05]  /*1d00*/  @!P2 BRA `(.L_x_2059) ;  /* 0x00000000007ca947 */ /* 0x000fea0003800000 */
[C---:B------:R-:W-:Y:S02]  /*1d10*/  IADD3 R8, R15.reuse, 0x1, RZ ;  /* 0x000000010f087810 */ /* 0x040fe40007ffe0ff */
[----:B------:R-:W-:Y:S02]  /*1d20*/  IADD3 R24, R15, 0x2, RZ ;  /* 0x000000020f187810 */ /* 0x000fe40007ffe0ff */
[----:B------:R-:W-:Y:S02]  /*1d30*/  ISETP.EQ.OR P2, PT, R8, UR7, P3 ;  /* 0x0000000708007c0c */ /* 0x000fe40009f42670 */
[----:B------:R-:W-:-:S04]  /*1d40*/  ISETP.EQ.OR P1, PT, R24, UR7, P3 ;  /* 0x0000000718007c0c */ /* 0x000fc80009f22670 */
[----:B------:R-:W-:-:S07]  /*1d50*/  ISETP.EQ.OR P1, PT, R10, 0x2, P1 ;  /* 0x000000020a00780c */ /* 0x000fce0000f22670 */
[----:B------:R-:W1:Y:S01]  /*1d60*/  @!P2 S2R R9, SR_CTAID.Y ;  /* 0x000000000009a919 */ /* 0x000e620000002600 */
[----:B------:R-:W1:Y:S05]  /*1d70*/  @!P2 LDC R13, c[0x0][0x10] ;  /* 0x00000400ff0dab82 */ /* 0x000e6a0000000800 */
[----:B------:R-:W2:Y:S01]  /*1d80*/  @!P1 S2R R25, SR_CTAID.Y ;  /* 0x0000000000199919 */ /* 0x000ea20000002600 */
[C---:B------:R-:W-:Y:S02]  /*1d90*/  @!P1 LOP3.LUT R12, R7.reuse, 0x1, RZ, 0xc0, !PT ;  /* 0x00000001070c9812 */ /* 0x040fe400078ec0ff */
[----:B------:R-:W3:Y:S08]  /*1da0*/  @!P1 LDC R47, c[0x0][0x10] ;  /* 0x00000400ff2f9b82 */ /* 0x000ef00000000800 */
[----:B------:R-:W4:Y:S01]  /*1db0*/  @!P2 LDC.64 R10, c[0x0][0x248] ;  /* 0x00009200ff0aab82 */ /* 0x000f220000000a00 */
[----:B-1----:R-:W-:Y:S01]  /*1dc0*/  @!P2 IMAD R15, R8, R13, R9 ;  /* 0x0000000d080fa224 */ /* 0x002fe200078e0209 */
[----:B------:R-:W-:Y:S01]  /*1dd0*/  @!P2 LOP3.LUT R8, R7, 0x1, RZ, 0xc0, !PT ;  /* 0x000000010708a812 */ /* 0x000fe200078ec0ff */
[----:B---3--:R-:W-:-:S04]  /*1de0*/  @!P1 IMAD R53, R47, R12, RZ ;  /* 0x0000000c2f359224 */ /* 0x008fc800078e02ff */
[----:B------:R-:W-:Y:S02]  /*1df0*/  @!P2 IMAD R13, R13, R8, RZ ;  /* 0x000000080d0da224 */ /* 0x000fe400078e02ff */
[----:B------:R-:W1:Y:S01]  /*1e00*/  @!P1 LDC.64 R8, c[0x0][0x248] ;  /* 0x00009200ff089b82 */ /* 0x000e620000000a00 */
[-C--:B------:R-:W-:Y:S02]  /*1e10*/  @!P1 IMAD R53, R53, R14.reuse, RZ ;  /* 0x0000000e35359224 */ /* 0x080fe400078e02ff */
[----:B------:R-:W-:Y:S02]  /*1e20*/  @!P2 IMAD R13, R13, R14, RZ ;  /* 0x0000000e0d0da224 */ /* 0x000fe400078e02ff */
[----:B--2---:R-:W-:-:S03]  /*1e30*/  @!P1 IMAD R25, R24, R47, R25 ;  /* 0x0000002f18199224 */ /* 0x004fc600078e0219 */
[----:B------:R-:W-:-:S05]  /*1e40*/  @!P2 SHF.L.U32 R13, R13, 0x1, RZ ;  /* 0x000000010d0da819 */ /* 0x000fca00000006ff */
[----:B----4-:R-:W-:Y:S01]  /*1e50*/  @!P2 IMAD.WIDE R12, R13, 0x4, R10 ;  /* 0x000000040d0ca825 */ /* 0x010fe200078e020a */
        /* <DEDUP_REMOVED lines=10> */
.L_x_2059:
[----:B------:R-:W-:Y:S01]  /*1f00*/  ULDC.64 UR12, c[0x0][0x218] ;  /* 0x00008600000c7ab9 */ /* 0x000fe20000000a00 */
[----:B------:R-:W-:Y:S01]  /*1f10*/  LOP3.LUT P1, RZ, R2, UR7, RZ, 0xfc, !PT ;  /* 0x0000000702ff7c12 */ /* 0x000fe2000f82fcff */
[----:B------:R-:W1:Y:S01]  /*1f20*/  S2UR UR6, SR_CgaCtaId ;  /* 0x00000000000679c3 */ /* 0x000e620000008800 */
[----:B------:R-:W-:Y:S01]  /*1f30*/  ISETP.EQ.U32.AND P2, PT, RZ, UR12, PT ;  /* 0x0000000cff007c0c */ /* 0x000fe2000bf42070 */
[----:B------:R-:W-:Y:S01]  /*1f40*/  UMOV UR5, 0x400 ;  /* 0x0000040000057882 */ /* 0x000fe20000000000 */
[----:B------:R-:W-:-:S05]  /*1f50*/  IMAD.IADD R47, R43, 0x1, R36 ;  /* 0x000000012b2f7824 */ /* 0x000fca00078e0224 */
[----:B--2---:R-:W2:Y:S01]  /*1f60*/  LDC.64 R10, c[0x0][0x228] ;  /* 0x00008a00ff0a7b82 */ /* 0x004ea20000000a00 */
[----:B------:R-:W-:Y:S01]  /*1f70*/  ISETP.EQ.OR.EX P1, PT, RZ, UR13, P1, P2 ;  /* 0x0000000dff007c0c */ /* 0x000fe20008f22720 */
[----:B------:R-:W-:-:S06]  /*1f80*/  ULDC.64 UR14, c[0x0][0x278] ;  /* 0x00009e00000e7ab9 */ /* 0x000fcc0000000a00 */
[----:B------:R-:W3:Y:S08]  /*1f90*/  LDC.64 R8, c[0x0][0x230] ;  /* 0x00008c00ff087b82 */ /* 0x000ef00000000a00 */
[----:B------:R-:W4:Y:S01]  /*1fa0*/  @!P1 LDC.64 R12, c[0x0][0x218] ;  /* 0x00008600ff0c9b82 */ /* 0x000f220000000a00 */
[----:B-1----:R-:W-:-:S03]  /*1fb0*/  ULEA UR5, UR6, UR5, 0x18 ;  /* 0x0000000506057291 */ /* 0x002fc6000f8ec03f */
[----:B------:R-:W-:Y:S02]  /*1fc0*/  ULDC UR6, c[0x0][0x2a4] ;  /* 0x0000a90000067ab9 */ /* 0x000fe40000000800 */
[----:B------:R-:W-:Y:S01]  /*1fd0*/  @!P1 FMUL.FTZ R15, R27, UR6 ;  /* 0x000000061b0f9c20 */ /* 0x000fe20008410000 */
[----:B------:R-:W-:Y:S01]  /*1fe0*/  @!P1 FMUL.FTZ R14, R26, UR6 ;  /* 0x000000061a0e9c20 */ /* 0x000fe20008410000 */
[C---:B--2---:R-:W-:Y:S02]  /*1ff0*/  IMAD.WIDE R52, R47.reuse, 0x4, R10 ;  /* 0x000000042f347825 */ /* 0x044fe400078e020a */
[----:B------:R-:W-:Y:S02]  /*2000*/  @!P3 STS.64 [UR5+0x78], R26 ;  /* 0x0000781aff00b988 */ /* 0x000fe40008000a05 */
[----:B---3--:R-:W-:-:S04]  /*2010*/  IMAD.WIDE R10, R47, 0x4, R8 ;  /* 0x000000042f0a7825 */ /* 0x008fc800078e0208 */
[----:B----4-:R-:W-:-:S05]  /*2020*/  @!P1 IMAD.WIDE R24, R6, 0x8, R12 ;  /* 0x0000000806189825 */ /* 0x010fca00078e020c */
[----:B------:R1:W-:Y:S01]  /*2030*/  @!P1 STG.E.64 desc[UR8][R24.64], R14 ;  /* 0x0000000e18009986 */ /* 0x0003e2000c101b08 */
[----:B------:R-:W-:Y:S06]  /*2040*/  BAR.SYNC.DEFER_BLOCKING 0x0 ;  /* 0x0000000000007b1d */ /* 0x000fec0000010000 */
[----:B------:R2:W3:Y:S04]  /*2050*/  LDG.E.64 R8, desc[UR8][R52.64] ;  /* 0x0000000834087981 */ /* 0x0004e8000c1e1b00 */
[----:B------:R-:W3:Y:S01]  /*2060*/  LDG.E.64 R10, desc[UR8][R10.64] ;  /* 0x000000080a0a7981 */ /* 0x000ee2000c1e1b00 */
[----:B------:R-:W-:-:S02]  /*2070*/  ISETP.NE.AND P6, PT, RZ, UR10, PT ;  /* 0x0000000aff007c0c */ /* 0x000fc4000bfc5270 */
[----:B-1----:R-:W-:Y:S01]  /*2080*/  SHF.L.U32 R15, R0, 0x10, RZ ;  /* 0x00000010000f7819 */ /* 0x002fe200000006ff */
[----:B------:R-:W1:Y:S01]  /*2090*/  LDS.64 R12, [UR5+0x78] ;  /* 0x00007805ff0c7984 */ /* 0x000e620008000a00 */
[----:B------:R-:W-:Y:S02]  /*20a0*/  SHF.L.U32 R23, R23, 0x10, RZ ;  /* 0x0000001017177819 */ /* 0x000fe400000006ff */
[----:B------:R-:W-:Y:S02]  /*20b0*/  SHF.L.U32 R37, R37, 0x10, RZ ;  /* 0x0000001025257819 */ /* 0x000fe400000006ff */
[----:B0-----:R-:W-:Y:S02]  /*20c0*/  SHF.L.U32 R27, R38, 0x10, RZ ;  /* 0x00000010261b7819 */ /* 0x001fe400000006ff */
[----:B------:R-:W-:Y:S02]  /*20d0*/  SHF.L.U32 R19, R19, 0x10, RZ ;  /* 0x0000001013137819 */ /* 0x000fe400000006ff */
[----:B------:R-:W-:-:S02]  /*20e0*/  SHF.L.U32 R25, R22, 0x10, RZ ;  /* 0x0000001016197819 */ /* 0x000fc400000006ff */
[----:B------:R-:W-:Y:S02]  /*20f0*/  SHF.L.U32 R21, R21, 0x10, RZ ;  /* 0x0000001015157819 */ /* 0x000fe400000006ff */
[----:B------:R-:W-:Y:S02]  /*2100*/  SHF.L.U32 R47, R40, 0x10, RZ ;  /* 0x00000010282f7819 */ /* 0x000fe400000006ff */
[----:B--2---:R-:W-:Y:S02]  /*2110*/  SHF.L.U32 R53, R20, 0x10, RZ ;  /* 0x0000001014357819 */ /* 0x004fe400000006ff */
[----:B------:R-:W-:Y:S02]  /*2120*/  SHF.L.U32 R42, R42, 0x10, RZ ;  /* 0x000000102a2a7819 */ /* 0x000fe400000006ff */
[----:B------:R-:W-:Y:S02]  /*2130*/  SHF.L.U32 R44, R44, 0x10, RZ ;  /* 0x000000102c2c7819 */ /* 0x000fe400000006ff */
[----:B------:R-:W-:-:S02]  /*2140*/  SHF.L.U32 R18, R18, 0x10, RZ ;  /* 0x0000001012127819 */ /* 0x000fc400000006ff */
[----:B------:R-:W-:Y:S02]  /*2150*/  SHF.L.U32 R45, R45, 0x10, RZ ;  /* 0x000000102d2d7819 */ /* 0x000fe400000006ff */
[----:B------:R-:W-:Y:S02]  /*2160*/  SHF.L.U32 R17, R17, 0x10, RZ ;  /* 0x0000001011117819 */ /* 0x000fe400000006ff */
[----:B------:R-:W-:Y:S02]  /*2170*/  SHF.L.U32 R46, R46, 0x10, RZ ;  /* 0x000000102e2e7819 */ /* 0x000fe400000006ff */
[----:B------:R-:W-:Y:S02]  /*2180*/  SHF.L.U32 R16, R16, 0x10, RZ ;  /* 0x0000001010107819 */ /* 0x000fe400000006ff */
[----:B------:R-:W-:Y:S02]  /*2190*/  SHF.R.S32.HI R0, RZ, 0x1f, R29 ;  /* 0x0000001fff007819 */ /* 0x000fe4000001141d */
[----:B------:R-:W-:-:S02]  /*21a0*/  SHF.R.S32.HI R14, RZ, 0x1f, R30 ;  /* 0x0000001fff0e7819 */ /* 0x000fc4000001141e */
[----:B------:R-:W-:-:S04]  /*21b0*/  ISETP.GE.U32.AND P2, PT, R30, UR14, PT ;  /* 0x0000000e1e007c0c */ /* 0x000fc8000bf46070 */
[----:B------:R-:W-:Y:S01]  /*21c0*/  ISETP.GE.AND.EX P2, PT, R14, UR15, PT, P2 ;  /* 0x0000000f0e007c0c */ /* 0x000fe2000bf46320 */
[----:B-1----:R-:W-:-:S03]  /*21d0*/  FMUL.FTZ R12, R12, UR6 ;  /* 0x000000060c0c7c20 */ /* 0x002fc60008410000 */
[----:B------:R-:W-:Y:S01]  /*21e0*/  ISETP.GT.U32.OR P2, PT, R2, 0x17f, P2 ;  /* 0x0000017f0200780c */ /* 0x000fe20001744470 */
[C---:B------:R-:W-:Y:S01]  /*21f0*/  FMUL.FTZ R36, R12.reuse, R12 ;  /* 0x0000000c0c247220 */ /* 0x040fe20000410000 */
[--C-:B------:R-:W-:Y:S01]  /*2200*/  FADD.FTZ R20, R15, -R12.reuse ;  /* 0x8000000c0f147221 */ /* 0x100fe20000010000 */
[C---:B------:R-:W-:Y:S01]  /*2210*/  FADD.FTZ R22, -R12.reuse, R23 ;  /* 0x000000170c167221 */ /* 0x040fe20000010100 */
[----:B------:R-:W-:Y:S01]  /*2220*/  FADD.FTZ R24, R37, -R12 ;  /* 0x8000000c25187221 */ /* 0x000fe20000010000 */
[----:B------:R-:W-:Y:S01]  /*2230*/  FFMA.FTZ R13, R13, UR6, -R36 ;  /* 0x000000060d0d7c23 */ /* 0x000fe20008010824 */
[C---:B------:R-:W-:Y:S01]  /*2240*/  FADD.FTZ R19, -R12.reuse, R19 ;  /* 0x000000130c137221 */ /* 0x040fe20000010100 */
[C---:B------:R-:W-:Y:S01]  /*2250*/  FADD.FTZ R38, -R12.reuse, R21 ;  /* 0x000000150c267221 */ /* 0x040fe20000010100 */
[--C-:B------:R-:W-:Y:S01]  /*2260*/  FADD.FTZ R40, R47, -R12.reuse ;  /* 0x8000000c2f287221 */ /* 0x100fe20000010000 */
[----:B------:R-:W-:Y:S01]  /*2270*/  FADD.FTZ R52, -R12, R53 ;  /* 0x000000350c347221 */ /* 0x000fe20000010100 */
[----:B------:R-:W-:Y:S01]  /*2280*/  FSETP.GTU.FTZ.AND P1, PT, R13, RZ, PT ;  /* 0x000000ff0d00720b */ /* 0x000fe20003f3c000 */
[--C-:B------:R-:W-:Y:S01]  /*2290*/  FADD.FTZ R42, R42, -R12.reuse ;  /* 0x8000000c2a2a7221 */ /* 0x100fe20000010000 */
[----:B------:R-:W-:Y:S01]  /*22a0*/  FADD.FTZ R44, R44, -R12 ;  /* 0x8000000c2c2c7221 */ /* 0x000fe20000010000 */
[C---:B------:R-:W-:Y:S01]  /*22b0*/  FADD.FTZ R18, -R12.reuse, R18 ;  /* 0x000000120c127221 */ /* 0x040fe20000010100 */
[--C-:B------:R-:W-:Y:S01]  /*22c0*/  FADD.FTZ R45, R45, -R12.reuse ;  /* 0x8000000c2d2d7221 */ /* 0x100fe20000010000 */
[----:B------:R-:W-:Y:S01]  /*22d0*/  FADD.FTZ R17, -R12, R17 ;  /* 0x000000110c117221 */ /* 0x000fe20000010100 */
[----:B------:R-:W-:Y:S01]  /*22e0*/  FADD.FTZ R46, R46, -R12 ;  /* 0x8000000c2e2e7221 */ /* 0x000fe20000010000 */
[----:B------:R-:W-:-:S06]  /*22f0*/  FADD.FTZ R16, -R12, R16 ;  /* 0x000000100c107221 */ /* 0x000fcc0000010100 */
[----:B------:R-:W0:Y:S02]  /*2300*/  @P1 LDC R36, c[0x0][0x238] ;  /* 0x00008e00ff241b82 */ /* 0x000e240000000800 */
[----:B0-----:R-:W-:Y:S01]  /*2310*/  @P1 FADD.FTZ R26, R13, R36 ;  /* 0x000000240d1a1221 */ /* 0x001fe20000010000 */
[----:B------:R-:W-:Y:S01]  /*2320*/  MOV R13, 0x3f800000 ;  /* 0x3f800000000d7802 */ /* 0x000fe20000000f00 */
[----:B------:R-:W-:-:S05]  /*2330*/  FADD.FTZ R36, R27, -R12 ;  /* 0x8000000c1b247221 */ /* 0x000fca0000010000 */
[----:B------:R0:W1:Y:S01]  /*2340*/  @P1 MUFU.RSQ R13, R26 ;  /* 0x0000001a000d1308 */ /* 0x0000620000001400 */
[----:B------:R-:W-:-:S04]  /*2350*/  ISETP.GE.U32.AND P1, PT, R29, UR14, PT ;  /* 0x0000000e1d007c0c */ /* 0x000fc8000bf26070 */
[----:B------:R-:W-:Y:S01]  /*2360*/  ISETP.GE.AND.EX P1, PT, R0, UR15, PT, P1 ;  /* 0x0000000f00007c0c */ /* 0x000fe2000bf26310 */
[----:B0-----:R-:W-:-:S03]  /*2370*/  FADD.FTZ R26, -R12, R25 ;  /* 0x000000190c1a7221 */ /* 0x001fc60000010100 */
[----:B------:R-:W-:Y:S01]  /*2380*/  ISETP.GT.U32.OR P1, PT, R2, 0x17f, P1 ;  /* 0x0000017f0200780c */ /* 0x000fe20000f24470 */
[-C--:B-1----:R-:W-:Y:S01]  /*2390*/  FMUL.FTZ R27, R20, R13.reuse ;  /* 0x0000000d141b7220 */ /* 0x082fe20000410000 */
[-C--:B------:R-:W-:Y:S01]  /*23a0*/  FMUL.FTZ R22, R22, R13.reuse ;  /* 0x0000000d16167220 */ /* 0x080fe20000410000 */
        /* <DEDUP_REMOVED lines=13> */
[----:B------:R-:W-:Y:S01]  /*2480*/  FMUL.FTZ R36, R16, R13 ;  /* 0x0000000d10247220 */ /* 0x000fe20000410000 */
[----:B---3--:R-:W-:Y:S01]  /*2490*/  FFMA.FTZ R27, R8, R27, R10 ;  /* 0x0000001b081b7223 */ /* 0x008fe2000001000a */
[----:B------:R-:W-:Y:S01]  /*24a0*/  FFMA.FTZ R22, R9, R22, R11 ;  /* 0x0000001609167223 */ /* 0x000fe2000001000b */
[----:B------:R-:W-:Y:S06]  /*24b0*/  @!P6 BRA `(.L_x_2066) ;  /* 0x000000000028e947 */ /* 0x000fec0003800000 */
        /* <DEDUP_REMOVED lines=10> */
.L_x_2066:
        /* <DEDUP_REMOVED lines=14> */
.L_x_2068:
[----:B------:R-:W-:Y:S05]  /*2640*/  BSYNC B0 ;  /* 0x0000000000007941 */ /* 0x000fea0003800000 */
.L_x_2067:
[----:B------:R-:W-:Y:S01]  /*2650*/  FFMA.FTZ R15, R8, R15, R10 ;  /* 0x0000000f080f7223 */ /* 0x000fe2000001000a */
[----:B------:R-:W-:Y:S01]  /*2660*/  FFMA.FTZ R26, R9, R26, R11 ;  /* 0x0000001a091a7223 */ /* 0x000fe2000001000b */
[----:B------:R-:W-:Y:S06]  /*2670*/  @!P6 BRA `(.L_x_2069) ;  /* 0x000000000028e947 */ /* 0x000fec0003800000 */
        /* <DEDUP_REMOVED lines=10> */
.L_x_2069:
[----:B------:R-:W-:Y:S04]  /*2720*/  BSSY B0, `(.L_x_2070) ;  /* 0x000000e000007945 */ /* 0x000fe80003800000 */
[----:B------:R-:W-:Y:S05]  /*2730*/  @P1 BRA `(.L_x_2071) ;  /* 0x0000000000301947 */ /* 0x000fea0003800000 */
[----:B------:R-:W-:Y:S01]  /*2740*/  ULDC.64 UR12, c[0x0][0x270] ;  /* 0x00009c00000c7ab9 */ /* 0x000fe20000000a00 */
[----:B------:R-:W-:Y:S01]  /*2750*/  MOV R13, R51 ;  /* 0x00000033000d7202 */ /* 0x000fe20000000f00 */
[----:B------:R-:W-:Y:S01]  /*2760*/  IMAD R0, R0, UR12, RZ ;  /* 0x0000000c00007c24 */ /* 0x000fe2000f8e02ff */
[----:B------:R-:W-:Y:S01]  /*2770*/  F2FP.BF16.F32.PACK_AB R15, R26, R15 ;  /* 0x0000000f1a0f723e */ /* 0x000fe200000010ff */
[----:B------:R-:W-:Y:S02]  /*2780*/  IMAD.MOV.U32 R12, RZ, RZ, R48 ;  /* 0x000000ffff0c7224 */ /* 0x000fe400078e0030 */
[C---:B0-----:R-:W-:Y:S02]  /*2790*/  IMAD R17, R29.reuse, UR13, R0 ;  /* 0x0000000d1d117c24 */ /* 0x041fe4000f8e0200 */
[----:B------:R-:W-:Y:S01]  /*27a0*/  IMAD.WIDE.U32 R12, R29, UR12, R12 ;  /* 0x0000000c1d0c7c25 */ /* 0x000fe2000f8e000c */
[----:B------:R-:W-:Y:S02]  /*27b0*/  ULDC.64 UR12, c[0x0][0x210] ;  /* 0x00008400000c7ab9 */ /* 0x000fe40000000a00 */
[----:B------:R-:W-:-:S02]  /*27c0*/  LEA R16, P1, R12, UR12, 0x1 ;  /* 0x0000000c0c107c11 */ /* 0x000fc4000f8208ff */
[----:B------:R-:W-:-:S04]  /*27d0*/  IADD3 R17, R13, R17, RZ ;  /* 0x000000110d117210 */ /* 0x000fc80007ffe0ff */
[----:B------:R-:W-:-:S05]  /*27e0*/  LEA.HI.X R17, R12, UR13, R17, 0x1, P1 ;  /* 0x0000000d0c117c11 */ /* 0x000fca00088f0c11 */
[----:B------:R1:W-:Y:S02]  /*27f0*/  STG.E desc[UR8][R16.64], R15 ;  /* 0x0000000f10007986 */ /* 0x0003e4000c101908 */
.L_x_2071:
[----:B------:R-:W-:Y:S05]  /*2800*/  BSYNC B0 ;  /* 0x0000000000007941 */ /* 0x000fea0003800000 */
.L_x_2070:
[----:B------:R-:W-:Y:S01]  /*2810*/  FFMA.FTZ R21, R8, R21, R10 ;  /* 0x0000001508157223 */ /* 0x000fe2000001000a */
[----:B------:R-:W-:Y:S01]  /*2820*/  FFMA.FTZ R38, R9, R38, R11 ;  /* 0x0000002609267223 */ /* 0x000fe2000001000b */
[----:B------:R-:W-:Y:S06]  /*2830*/  @!P6 BRA `(.L_x_2072) ;  /* 0x000000000028e947 */ /* 0x000fec0003800000 */
[----:B------:R-:W-:Y:S01]  /*2840*/  FMUL.FTZ R0, R21, -1.4426950216293334961 ;  /* 0xbfb8aa3b15007820 */ /* 0x000fe20000410000 */
[----:B------:R-:W-:-:S05]  /*2850*/  FMUL.FTZ R13, R38, -1.4426950216293334961 ;  /* 0xbfb8aa3b260d7820 */ /* 0x000fca0000410000 */
[----:B------:R-:W2:Y:S08]  /*2860*/  MUFU.EX2 R0, R0 ;  /* 0x0000000000007308 */ /* 0x000eb00000000800 */
[----:B------:R-:W1:Y:S01]  /*2870*/  MUFU.EX2 R13, R13 ;  /* 0x0000000d000d7308 */ /* 0x000e620000000800 */
[----:B--2---:R-:W-:-:S07]  /*2880*/  FADD.FTZ R12, R0, 1 ;  /* 0x3f800000000c7421 */ /* 0x004fce0000010000 */
[----:B------:R-:W2:Y:S01]  /*2890*/  MUFU.RCP R12, R12 ;  /* 0x0000000c000c7308 */ /* 0x000ea20000001000 */
[----:B-1----:R-:W-:-:S07]  /*28a0*/  FADD.FTZ R15, R13, 1 ;  /* 0x3f8000000d0f7421 */ /* 0x002fce0000010000 */
[----:B------:R-:W1:Y:S01]  /*28b0*/  MUFU.RCP R15, R15 ;  /* 0x0000000f000f7308 */ /* 0x000e620000001000 */
[----:B--2---:R-:W-:Y:S01]  /*28c0*/  FMUL.FTZ R21, R21, R12 ;  /* 0x0000000c15157220 */ /* 0x004fe20000410000 */
[----:B-1----:R-:W-:-:S07]  /*28d0*/  FMUL.FTZ R38, R38, R15 ;  /* 0x0000000f26267220 */ /* 0x002fce0000410000 */
.L_x_2072:
[----:B------:R-:W-:Y:S04]  /*28e0*/  BSSY B0, `(.L_x_2073) ;  /* 0x000000e000007945 */ /* 0x000fe80003800000 */
[----:B------:R-:W-:Y:S05]  /*28f0*/  @P2 BRA `(.L_x_2074) ;  /* 0x0000000000302947 */ /* 0x000fea0003800000 */
[----:B------:R-:W-:Y:S01]  /*2900*/  ULDC.64 UR12, c[0x0][0x270] ;  /* 0x00009c00000c7ab9 */ /* 0x000fe20000000a00 */
[----:B------:R-:W-:Y:S01]  /*2910*/  MOV R12, R48 ;  /* 0x00000030000c7202 */ /* 0x000fe20000000f00 */
[----:B-1----:R-:W-:Y:S01]  /*2920*/  IMAD R15, R14, UR12, RZ ;  /* 0x0000000c0e0f7c24 */ /* 0x002fe2000f8e02ff */
        /* <DEDUP_REMOVED lines=9> */
.L_x_2074:
[----:B------:R-:W-:Y:S05]  /*29c0*/  BSYNC B0 ;  /* 0x0000000000007941 */ /* 0x000fea0003800000 */
.L_x_2073:
[----:B------:R-:W-:Y:S01]  /*29d0*/  SHF.R.S32.HI R13, RZ, 0x1f, R31 ;  /* 0x0000001fff0d7819 */ /* 0x000fe2000001141f */
[C---:B------:R-:W-:Y:S01]  /*29e0*/  FFMA.FTZ R23, R8.reuse, R23, R10 ;  /* 0x0000001708177223 */ /* 0x040fe2000001000a */
[----:B------:R-:W-:Y:S01]  /*29f0*/  SHF.R.S32.HI R12, RZ, 0x1f, R32 ;  /* 0x0000001fff0c7819 */ /* 0x000fe20000011420 */
[C-C-:B------:R-:W-:Y:S01]  /*2a00*/  FFMA.FTZ R25, R8.reuse, R25, R10.reuse ;  /* 0x0000001908197223 */ /* 0x140fe2000001000a */
[----:B------:R-:W-:Y:S01]  /*2a10*/  SHF.R.S32.HI R0, RZ, 0x1f, R33 ;  /* 0x0000001fff007819 */ /* 0x000fe20000011421 */
[C-C-:B------:R-:W-:Y:S01]  /*2a20*/  FFMA.FTZ R19, R8.reuse, R19, R10.reuse ;  /* 0x0000001308137223 */ /* 0x140fe2000001000a */
[----:B------:R-:W-:Y:S01]  /*2a30*/  ISETP.GE.U32.AND P5, PT, R31, UR14, PT ;  /* 0x0000000e1f007c0c */ /* 0x000fe2000bfa6070 */
[--C-:B------:R-:W-:Y:S01]  /*2a40*/  FFMA.FTZ R45, R8, R45, R10.reuse ;  /* 0x0000002d082d7223 */ /* 0x100fe2000001000a */
[----:B------:R-:W-:Y:S01]  /*2a50*/  ISETP.GE.U32.AND P1, PT, R32, UR14, PT ;  /* 0x0000000e20007c0c */ /* 0x000fe2000bf26070 */
[----:B------:R-:W-:Y:S01]  /*2a60*/  FFMA.FTZ R37, R8, R37, R10 ;  /* 0x0000002508257223 */ /* 0x000fe2000001000a */
[----:B------:R-:W-:Y:S01]  /*2a70*/  ISETP.GE.U32.AND P2, PT, R33, UR14, PT ;  /* 0x0000000e21007c0c */ /* 0x000fe2000bf46070 */
[C-C-:B------:R-:W-:Y:S01]  /*2a80*/  FFMA.FTZ R20, R9.reuse, R20, R11.reuse ;  /* 0x0000001409147223 */ /* 0x140fe2000001000b */
[----:B------:R-:W-:Y:S01]  /*2a90*/  ISETP.GE.U32.AND P3, PT, R34, UR14, PT ;  /* 0x0000000e22007c0c */ /* 0x000fe2000bf66070 */
[--C-:B------:R-:W-:Y:S01]  /*2aa0*/  FFMA.FTZ R18, R9, R18, R11.reuse ;  /* 0x0000001209127223 */ /* 0x100fe2000001000b */
[----:B------:R-:W-:Y:S01]  /*2ab0*/  ISETP.GE.U32.AND P4, PT, R35, UR14, PT ;  /* 0x0000000e23007c0c */ /* 0x000fe2000bf86070 */
[--C-:B------:R-:W-:Y:S01]  /*2ac0*/  FFMA.FTZ R24, R9, R24, R11.reuse ;  /* 0x0000001809187223 */ /* 0x100fe2000001000b */
[----:B------:R-:W-:Y:S01]  /*2ad0*/  ISETP.GE.AND.EX P5, PT, R13, UR15, PT, P5 ;  /* 0x0000000f0d007c0c */ /* 0x000fe2000bfa6350 */
[C-C-:B------:R-:W-:Y:S01]  /*2ae0*/  FFMA.FTZ R36, R9.reuse, R36, R11.reuse ;  /* 0x0000002409247223 */ /* 0x140fe2000001000b */
[----:B------:R-:W-:Y:S01]  /*2af0*/  ISETP.GE.AND.EX P1, PT, R12, UR15, PT, P1 ;  /* 0x0000000f0c007c0c */ /* 0x000fe2000bf26310 */
[----:B------:R-:W-:Y:S01]  /*2b00*/  FFMA.FTZ R52, R9, R52, R11 ;  /* 0x0000003409347223 */ /* 0x000fe2000001000b */
[----:B------:R-:W-:-:S02]  /*2b10*/  ISETP.GE.AND.EX P2, PT, R0, UR15, PT, P2 ;  /* 0x0000000f00007c0c */ /* 0x000fc4000bf46320 */
[----:B------:R-:W-:Y:S02]  /*2b20*/  ISETP.GE.AND.EX P3, PT, R39, UR15, PT, P3 ;  /* 0x0000000f27007c0c */ /* 0x000fe4000bf66330 */
[----:B------:R-:W-:Y:S02]  /*2b30*/  ISETP.GE.AND.EX P4, PT, R41, UR15, PT, P4 ;  /* 0x0000000f29007c0c */ /* 0x000fe4000bf86340 */
[C---:B------:R-:W-:Y:S02]  /*2b40*/  ISETP.GT.U32.OR P5, PT, R2.reuse, 0x17f, P5 ;  /* 0x0000017f0200780c */ /* 0x040fe40002fa4470 */
[C---:B------:R-:W-:Y:S02]  /*2b50*/  ISETP.GT.U32.OR P1, PT, R2.reuse, 0x17f, P1 ;  /* 0x0000017f0200780c */ /* 0x040fe40000f24470 */
[C---:B------:R-:W-:Y:S02]  /*2b60*/  ISETP.GT.U32.OR P2, PT, R2.reuse, 0x17f, P2 ;  /* 0x0000017f0200780c */ /* 0x040fe40001744470 */
[----:B------:R-:W-:-:S02]  /*2b70*/  ISETP.GT.U32.OR P3, PT, R2, 0x17f, P3 ;  /* 0x0000017f0200780c */ /* 0x000fc40001f64470 */
[----:B------:R-:W-:Y:S01]  /*2b80*/  ISETP.GT.U32.OR P4, PT, R2, 0x17f, P4 ;  /* 0x0000017f0200780c */ /* 0x000fe20002784470 */
[----:B------:R-:W-:-:S12]  /*2b90*/  @!P6 BRA `(.L_x_2075) ;  /* 0x000000000028e947 */ /* 0x000fd80003800000 */
[----:B------:R-:W-:Y:S01]  /*2ba0*/  FMUL.FTZ R8, R23, -1.4426950216293334961 ;  /* 0xbfb8aa3b17087820 */ /* 0x000fe20000410000 */
[----:B------:R-:W-:-:S05]  /*2bb0*/  FMUL.FTZ R11, R52, -1.4426950216293334961 ;  /* 0xbfb8aa3b340b7820 */ /* 0x000fca0000410000 */
[----:B------:R-:W3:Y:S08]  /*2bc0*/  MUFU.EX2 R8, R8 ;  /* 0x0000000800087308 */ /* 0x000ef00000000800 */
[----:B------:R-:W2:Y:S01]  /*2bd0*/  MUFU.EX2 R11, R11 ;  /* 0x0000000b000b7308 */ /* 0x000ea20000000800 */
[----:B---3--:R-:W-:-:S07]  /*2be0*/  FADD.FTZ R9, R8, 1 ;  /* 0x3f80000008097421 */ /* 0x008fce0000010000 */
[----:B------:R-:W3:Y:S01]  /*2bf0*/  MUFU.RCP R10, R9 ;  /* 0x00000009000a7308 */ /* 0x000ee20000001000 */
[----:B--2---:R-:W-:-:S07]  /*2c00*/  FADD.FTZ R14, R11, 1 ;  /* 0x3f8000000b0e7421 */ /* 0x004fce0000010000 */
[----:B-1----:R-:W1:Y:S01]  /*2c10*/  MUFU.RCP R15, R14 ;  /* 0x0000000e000f7308 */ /* 0x002e620000001000 */
[----:B---3--:R-:W-:Y:S01]  /*2c20*/  FMUL.FTZ R23, R23, R10 ;  /* 0x0000000a17177220 */ /* 0x008fe20000410000 */
[----:B-1----:R-:W-:-:S07]  /*2c30*/  FMUL.FTZ R52, R52, R15 ;  /* 0x0000000f34347220 */ /* 0x002fce0000410000 */
.L_x_2075:
        /* <DEDUP_REMOVED lines=14> */
.L_x_2077:
[----:B------:R-:W-:Y:S05]  /*2d20*/  BSYNC B0 ;  /* 0x0000000000007941 */ /* 0x000fea0003800000 */
.L_x_2076:
[----:B------:R-:W-:Y:S05]  /*2d30*/  @!P6 BRA `(.L_x_2078) ;  /* 0x000000000028e947 */ /* 0x000fea0003800000 */
[----:B---3--:R-:W-:Y:S01]  /*2d40*/  FMUL.FTZ R11, R20, -1.4426950216293334961 ;  /* 0xbfb8aa3b140b7820 */ /* 0x008fe20000410000 */
[----:B------:R-:W-:-:S05]  /*2d50*/  FMUL.FTZ R8, R25, -1.4426950216293334961 ;  /* 0xbfb8aa3b19087820 */ /* 0x000fca0000410000 */
[----:B------:R-:W3:Y:S08]  /*2d60*/  MUFU.EX2 R11, R11 ;  /* 0x0000000b000b7308 */ /* 0x000ef00000000800 */
[----:B------:R-:W4:Y:S01]  /*2d70*/  MUFU.EX2 R8, R8 ;  /* 0x0000000800087308 */ /* 0x000f220000000800 */
[----:B---3--:R-:W-:-:S07]  /*2d80*/  FADD.FTZ R13, R11, 1 ;  /* 0x3f8000000b0d7421 */ /* 0x008fce0000010000 */
[----:B------:R-:W3:Y:S01]  /*2d90*/  MUFU.RCP R13, R13 ;  /* 0x0000000d000d7308 */ /* 0x000ee20000001000 */
[----:B----4-:R-:W-:-:S07]  /*2da0*/  FADD.FTZ R9, R8, 1 ;  /* 0x3f80000008097421 */ /* 0x010fce0000010000 */
[----:B------:R-:W4:Y:S01]  /*2db0*/  MUFU.RCP R10, R9 ;  /* 0x00000009000a7308 */ /* 0x000f220000001000 */
[----:B---3--:R-:W-:Y:S01]  /*2dc0*/  FMUL.FTZ R20, R20, R13 ;  /* 0x0000000d14147220 */ /* 0x008fe20000410000 */
[----:B----4-:R-:W-:-:S07]  /*2dd0*/  FMUL.FTZ R25, R25, R10 ;  /* 0x0000000a19197220 */ /* 0x010fce0000410000 */
.L_x_2078:
[----:B------:R-:W-:Y:S04]  /*2de0*/  BSSY B0, `(.L_x_2079) ;  /* 0x000000e000007945 */ /* 0x000fe80003800000 */
[----:B------:R-:W-:Y:S05]  /*2df0*/  @P1 BRA `(.L_x_2080) ;  /* 0x0000000000301947 */ /* 0x000fea0003800000 */
[----:B------:R-:W-:Y:S01]  /*2e00*/  ULDC.64 UR12, c[0x0][0x270] ;  /* 0x00009c00000c7ab9 */ /* 0x000fe20000000a00 */
[----:B------:R-:W-:Y:S01]  /*2e10*/  MOV R8, R48 ;  /* 0x0000003000087202 */ /* 0x000fe20000000f00 */
[----:B---3--:R-:W-:Y:S01]  /*2e20*/  IMAD R11, R12, UR12, RZ ;  /* 0x0000000c0c0b7c24 */ /* 0x008fe2000f8e02ff */
        /* <DEDUP_REMOVED lines=9> */
.L_x_2080:
[----:B------:R-:W-:Y:S05]  /*2ec0*/  BSYNC B0 ;  /* 0x0000000000007941 */ /* 0x000fea0003800000 */
.L_x_2079:
[----:B------:R-:W-:Y:S05]  /*2ed0*/  @!P6 BRA `(.L_x_2081) ;  /* 0x000000000028e947 */ /* 0x000fea0003800000 */
[----:B------:R-:W-:Y:S01]  /*2ee0*/  FMUL.FTZ R8, R19, -1.4426950216293334961 ;  /* 0xbfb8aa3b13087820 */ /* 0x000fe20000410000 */
[----:B---34-:R-:W-:-:S05]  /*2ef0*/  FMUL.FTZ R11, R18, -1.4426950216293334961 ;  /* 0xbfb8aa3b120b7820 */ /* 0x018fca0000410000 */
        /* <DEDUP_REMOVED lines=8> */
.L_x_2081:
[----:B------:R-:W-:Y:S04]  /*2f80*/  BSSY B0, `(.L_x_2082) ;  /* 0x000000e000007945 */ /* 0x000fe80003800000 */
[----:B------:R-:W-:Y:S05]  /*2f90*/  @P2 BRA `(.L_x_2083) ;  /* 0x0000000000302947 */ /* 0x000fea0003800000 */
[----:B------:R-:W-:Y:S01]  /*2fa0*/  ULDC.64 UR12, c[0x0][0x270] ;  /* 0x00009c00000c7ab9 */ /* 0x000fe20000000a00 */
[----:B------:R-:W-:Y:S01]  /*2fb0*/  MOV R8, R48 ;  /* 0x0000003000087202 */ /* 0x000fe20000000f00 */
[----:B------:R-:W-:Y:S01]  /*2fc0*/  IMAD R0, R0, UR12, RZ ;  /* 0x0000000c00007c24 */ /* 0x000fe2000f8e02ff */
[----:B------:R-:W-:Y:S02]  /*2fd0*/  MOV R9, R51 ;  /* 0x0000003300097202 */ /* 0x000fe40000000f00 */
[----:B------:R-:W-:Y:S01]  /*2fe0*/  F2FP.BF16.F32.PACK_AB R19, R18, R19 ;  /* 0x000000131213723e */ /* 0x000fe200000010ff */
[C---:B---34-:R-:W-:Y:S02]  /*2ff0*/  IMAD R11, R33.reuse, UR13, R0 ;  /* 0x0000000d210b7c24 */ /* 0x058fe4000f8e0200 */
[----:B------:R-:W-:Y:S01]  /*3000*/  IMAD.WIDE.U32 R8, R33, UR12, R8 ;  /* 0x0000000c21087c25 */ /* 0x000fe2000f8e0008 */
[----:B------:R-:W-:Y:S02]  /*3010*/  ULDC.64 UR12, c[0x0][0x210] ;  /* 0x00008400000c7ab9 */ /* 0x000fe40000000a00 */
[----:B------:R-:W-:-:S02]  /*3020*/  LEA R10, P1, R8, UR12, 0x1 ;  /* 0x0000000c080a7c11 */ /* 0x000fc4000f8208ff */
[----:B------:R-:W-:-:S04]  /*3030*/  IADD3 R11, R9, R11, RZ ;  /* 0x0000000b090b7210 */ /* 0x000fc80007ffe0ff */
[----:B------:R-:W-:-:S05]  /*3040*/  LEA.HI.X R11, R8, UR13, R11, 0x1, P1 ;  /* 0x0000000d080b7c11 */ /* 0x000fca00088f0c0b */
[----:B------:R3:W-:Y:S02]  /*3050*/  STG.E desc[UR8][R10.64], R19 ;  /* 0x000000130a007986 */ /* 0x0007e4000c101908 */
.L_x_2083:
[----:B------:R-:W-:Y:S05]  /*3060*/  BSYNC B0 ;  /* 0x0000000000007941 */ /* 0x000fea0003800000 */
.L_x_2082:
[----:B------:R-:W-:Y:S05]  /*3070*/  @!P6 BRA `(.L_x_2084) ;  /* 0x000000000028e947 */ /* 0x000fea0003800000 */
[----:B------:R-:W-:Y:S01]  /*3080*/  FMUL.FTZ R0, R45, -1.4426950216293334961 ;  /* 0xbfb8aa3b2d007820 */ /* 0x000fe20000410000 */
[----:B------:R-:W-:-:S05]  /*3090*/  FMUL.FTZ R9, R24, -1.4426950216293334961 ;  /* 0xbfb8aa3b18097820 */ /* 0x000fca0000410000 */
[----:B------:R-:W5:Y:S08]  /*30a0*/  MUFU.EX2 R0, R0 ;  /* 0x0000000000007308 */ /* 0x000f700000000800 */
[----:B------:R-:W3:Y:S01]  /*30b0*/  MUFU.EX2 R9, R9 ;  /* 0x0000000900097308 */ /* 0x000ee20000000800 */
[----:B-----5:R-:W-:-:S07]  /*30c0*/  FADD.FTZ R8, R0, 1 ;  /* 0x3f80000000087421 */ /* 0x020fce0000010000 */
[----:B------:R-:W5:Y:S01]  /*30d0*/  MUFU.RCP R8, R8 ;  /* 0x0000000800087308 */ /* 0x000f620000001000 */
[----:B---34-:R-:W-:-:S07]  /*30e0*/  FADD.FTZ R10, R9, 1 ;  /* 0x3f800000090a7421 */ /* 0x018fce0000010000 */
[----:B------:R-:W3:Y:S01]  /*30f0*/  MUFU.RCP R11, R10 ;  /* 0x0000000a000b7308 */ /* 0x000ee20000001000 */
[----:B-----5:R-:W-:Y:S01]  /*3100*/  FMUL.FTZ R45, R45, R8 ;  /* 0x000000082d2d7220 */ /* 0x020fe20000410000 */
[----:B---3--:R-:W-:-:S07]  /*3110*/  FMUL.FTZ R24, R24, R11 ;  /* 0x0000000b18187220 */ /* 0x008fce0000410000 */
.L_x_2084:
[----:B------:R-:W-:Y:S04]  /*3120*/  BSSY B0, `(.L_x_2085) ;  /* 0x000000e000007945 */ /* 0x000fe80003800000 */
[----:B------:R-:W-:Y:S05]  /*3130*/  @P3 BRA `(.L_x_2086) ;  /* 0x0000000000303947 */ /* 0x000fea0003800000 */
[----:B------:R-:W-:Y:S01]  /*3140*/  ULDC.64 UR12, c[0x0][0x270] ;  /* 0x00009c00000c7ab9 */ /* 0x000fe20000000a00 */
[----:B---34-:R-:W-:Y:S01]  /*3150*/  MOV R10, R48 ;  /* 0x00000030000a7202 */ /* 0x018fe20000000f00 */
        /* <DEDUP_REMOVED lines=10> */
.L_x_2086:
[----:B------:R-:W-:Y:S05]  /*3200*/  BSYNC B0 ;  /* 0x0000000000007941 */ /* 0x000fea0003800000 */
.L_x_2085:
[----:B------:R-:W-:Y:S05]  /*3210*/  @!P6 BRA `(.L_x_2087) ;  /* 0x000000000028e947 */ /* 0x000fea0003800000 */
[----:B------:R-:W-:Y:S01]  /*3220*/  FMUL.FTZ R0, R37, -1.4426950216293334961 ;  /* 0xbfb8aa3b25007820 */ /* 0x000fe20000410000 */
[----:B---3--:R-:W-:-:S05]  /*3230*/  FMUL.FTZ R9, R36, -1.4426950216293334961 ;  /* 0xbfb8aa3b24097820 */ /* 0x008fca0000410000 */
        /* <DEDUP_REMOVED lines=8> */
.L_x_2087:
[----:B------:R-:W-:Y:S04]  /*32c0*/  BSSY B0, `(.L_x_2088) ;  /* 0x000000d000007945 */ /* 0x000fe80003800000 */
[----:B------:R-:W-:Y:S05]  /*32d0*/  @P4 BRA `(.L_x_2089) ;  /* 0x00000000002c4947 */ /* 0x000fea0003800000 */
[----:B------:R-:W-:Y:S01]  /*32e0*/  ULDC.64 UR12, c[0x0][0x270] ;  /* 0x00009c00000c7ab9 */ /* 0x000fe20000000a00 */
[----:B------:R-:W-:Y:S01]  /*32f0*/  MOV R49, R51 ;  /* 0x0000003300317202 */ /* 0x000fe20000000f00 */
[----:B------:R-:W-:Y:S01]  /*3300*/  IMAD R0, R41, UR12, RZ ;  /* 0x0000000c29007c24 */ /* 0x000fe2000f8e02ff */
[----:B------:R-:W-:Y:S01]  /*3310*/  F2FP.BF16.F32.PACK_AB R37, R36, R37 ;  /* 0x000000252425723e */ /* 0x000fe200000010ff */
[----:B------:R-:W-:-:S04]  /*3320*/  IMAD.WIDE.U32 R48, R35, UR12, R48 ;  /* 0x0000000c23307c25 */ /* 0x000fc8000f8e0030 */
[----:B---3--:R-:W-:Y:S01]  /*3330*/  IMAD R9, R35, UR13, R0 ;  /* 0x0000000d23097c24 */ /* 0x008fe2000f8e0200 */
[----:B------:R-:W-:Y:S02]  /*3340*/  ULDC.64 UR12, c[0x0][0x210] ;  /* 0x00008400000c7ab9 */ /* 0x000fe40000000a00 */
[----:B------:R-:W-:Y:S02]  /*3350*/  LEA R8, P1, R48, UR12, 0x1 ;  /* 0x0000000c30087c11 */ /* 0x000fe4000f8208ff */
[----:B------:R-:W-:-:S04]  /*3360*/  IADD3 R9, R49, R9, RZ ;  /* 0x0000000931097210 */ /* 0x000fc80007ffe0ff */
[----:B------:R-:W-:-:S05]  /*3370*/  LEA.HI.X R9, R48, UR13, R9, 0x1, P1 ;  /* 0x0000000d30097c11 */ /* 0x000fca00088f0c09 */
[----:B------:R3:W-:Y:S02]  /*3380*/  STG.E desc[UR8][R8.64], R37 ;  /* 0x0000002508007986 */ /* 0x0007e4000c101908 */
.L_x_2089:
[----:B------:R-:W-:Y:S05]  /*3390*/  BSYNC B0 ;  /* 0x0000000000007941 */ /* 0x000fea0003800000 */
.L_x_2088:
[----:B---3--:R-:W3:Y:S01]  /*33a0*/  LDC R9, c[0x0][0x10] ;  /* 0x00000400ff097b82 */ /* 0x008ee20000000800 */
[----:B------:R-:W-:Y:S02]  /*33b0*/  IADD3 R7, R7, 0x1, RZ ;  /* 0x0000000107077810 */ /* 0x000fe40007ffe0ff */
[----:B---3--:R-:W-:-:S04]  /*33c0*/  IADD3 R6, R9, R6, RZ ;  /* 0x0000000609067210 */ /* 0x008fc80007ffe0ff */
[----:B------:R-:W-:-:S13]  /*33d0*/  ISETP.GE.AND P1, PT, R6, UR4, PT ;  /* 0x0000000406007c0c */ /* 0x000fda000bf26270 */
[----:B------:R-:W-:Y:S05]  /*33e0*/  @!P1 BRA `(.L_x_2090) ;  /* 0xffffffcc009c9947 */ /* 0x000fea000383ffff */
[----:B------:R-:W-:Y:S05]  /*33f0*/  EXIT ;  /* 0x000000000000794d */ /* 0x000fea0003800000 */
.L_x_2091:
        /* <DEDUP_REMOVED lines=16> */
.L_x_3280:


//--------------------- .text._Z35group_norm_nhwc_fwd_one_pass_kernelI11Bf16IOFp32WLi512ELi24ELi384EEv26Group_norm_nhwc_fwd_params --------------------------
	.section	.text._Z35group_norm_nhwc_fwd_one_pass_kernelI11Bf16IOFp32WLi512ELi24ELi384EEv26Group_norm_nhwc_fwd_params,"ax",@progbits
	.align	128
        .global         _Z35group_norm_nhwc_fwd_one_pass_kernelI11Bf16IOFp32WLi512ELi24ELi384EEv26Group_norm_nhwc_fwd_params
        .type           _Z35group_norm_nhwc_fwd_one_pass_kernelI11Bf16IOFp32WLi512ELi24ELi384EEv26Group_norm_nhwc_fwd_params,@function
        .size           _Z35group_norm_nhwc_fwd_one_pass_kernelI11Bf16IOFp32WLi512ELi24ELi384EEv26Group_norm_nhwc_fwd_params,(.L_x_3281 - _Z35group_norm_nhwc_fwd_one_pass_kernelI11Bf16IOFp32WLi512ELi24ELi384EEv26Group_norm_nhwc_fwd_params)
        .other          _Z35group_norm_nhwc_fwd_one_pass_kernelI11Bf16IOFp32WLi512ELi24ELi384EEv26Group_norm_nhwc_fwd_params,@"STO_CUDA_ENTRY STV_DEFAULT"
_Z35group_norm_nhwc_fwd_one_pass_kernelI11Bf16IOFp32WLi512ELi24ELi384EEv26Group_norm_nhwc_fwd_params:
.text._Z35group_norm_nhwc_fwd_one_pass_kernelI11Bf16IOFp32WLi512ELi24ELi384EEv26Group_norm_nhwc_fwd_params:
[----:B------:R-:W-:Y:S08]  /*0000*/  LDC R1, c[0x0][0x28] ;  /* 0x00000a00ff017b82 */ /* 0x000ff00000000800 */
[----:B------:R-:W0:Y:S01]  /*0010*/  S2UR UR7, SR_CTAID.Y ;  /* 0x00000000000779c3 */ /* 0x000e220000002600 */
[----:B------:R-:W-:Y:S01]  /*0020*/  ULDC UR5, c[0x0][0x288] ;  /* 0x0000a20000057ab9 */ /* 0x000fe20000000800 */
[----:B------:R-:W-:-:S02]  /*0030*/  ULDC UR4, c[0x0][0x258] ;  /* 0x0000960000047ab9 */ /* 0x000fc40000000800 */
[----:B------:R-:W-:-:S04]  /*0040*/  UIMAD UR5, UR5, UR4, URZ ;  /* 0x00000004050572a4 */ /* 0x000fc8000f8e023f */
[----:B0-----:R-:W-:-:S06]  /*0050*/  UISETP.GE.AND UP0, UPT, UR7, UR5, UPT ;  /* 0x000000050700728c */ /* 0x001fcc000bf06270 */
[----:B------:R-:W-:-:S13]  /*0060*/  PLOP3.LUT P0, PT, PT, PT, UP0, 0x80, 0x0 ;  /* 0x000000000000781c */ /* 0x000fda0003f0f008 */
[----:B------:R-:W-:Y:S05]  /*0070*/  @P0 EXIT ;  /* 0x000000000000094d */ /* 0x000fea0003800000 */
[----:B------:R-:W0:Y:S01]  /*0080*/  S2R R74, SR_TID.X ;  /* 0x00000000004a7919 */ /* 0x000e220000002100 */
[----:B------:R-:W-:Y:S01]  /*0090*/  S2UR UR9, SR_CTAID.X ;  /* 0x00000000000979c3 */ /* 0x000fe20000002500 */
[----:B------:R-:W-:Y:S01]  /*00a0*/  ULDC.64 UR10, c[0x0][0x278] ;  /* 0x00009e00000a7ab9 */ /* 0x000fe20000000a00 */
[----:B------:R-:W-:Y:S01]  /*00b0*/  LOP3.LUT R3, R3, 0xfffffeff, RZ, 0xc0, !PT ;  /* 0xfffffeff03037812 */ /* 0x000fe200078ec0ff */
[----:B------:R-:W1:Y:S01]  /*00c0*/  S2R R75, SR_LANEID ;  /* 0x00000000004b7919 */ /* 0x000e620000000000 */
[----:B------:R-:W-:Y:S01]  /*00d0*/  UMOV UR4, 0x400 ;  /* 0x0000040000047882 */ /* 0x000fe20000000000 */
[----:B------:R-:W-:-:S03]  /*00e0*/  ULDC.U8 UR12, c[0x0][0x28c] ;  /* 0x0000a300000c7ab9 */ /* 0x000fc60000000000 */
[----:B------:R-:W2:Y:S08]  /*00f0*/  LDC R0, c[0x0][0x294] ;  /* 0x0000a500ff007b82 */ /* 0x000eb00000000800 */
[----:B------:R-:W3:Y:S01]  /*0100*/  S2UR UR6, SR_CgaCtaId ;  /* 0x00000000000679c3 */ /* 0x000ee20000008800 */
[C---:B0-----:R-:W-:Y:S01]  /*0110*/  IMAD.WIDE.U32 R4, R74.reuse, -0x55555555, RZ ;  /* 0xaaaaaaab4a047825 */ /* 0x041fe200078e00ff */
[----:B------:R-:W-:-:S04]  /*0120*/  ISETP.GE.U32.AND P4, PT, R74, 0x180, PT ;  /* 0x000001804a00780c */ /* 0x000fc80003f86070 */
[----:B------:R-:W-:Y:S01]  /*0130*/  SHF.R.U32.HI R7, RZ, 0x3, R5 ;  /* 0x00000003ff077819 */ /* 0x000fe20000011605 */
[----:B---3--:R-:W-:-:S04]  /*0140*/  ULEA UR4, UR6, UR4, 0x18 ;  /* 0x0000000406047291 */ /* 0x008fc8000f8ec03f */
[----:B--2---:R-:W-:Y:S01]  /*0150*/  IMAD R0, R0, UR9, R7 ;  /* 0x0000000900007c24 */ /* 0x004fe2000f8e0207 */
[----:B------:R-:W-:-:S04]  /*0160*/  UMOV UR6, UR7 ;  /* 0x0000000700067c82 */ /* 0x000fc80008000000 */
[C---:B------:R-:W-:Y:S02]  /*0170*/  ISETP.LT.U32.AND P0, PT, R0.reuse, UR10, PT ;  /* 0x0000000a00007c0c */ /* 0x040fe4000bf01070 */
[----:B------:R-:W-:Y:S02]  /*0180*/  SHF.R.S32.HI R2, RZ, 0x1f, R0 ;  /* 0x0000001fff027819 */ /* 0x000fe40000011400 */
[----:B------:R-:W-:Y:S02]  /*0190*/  IADD3 R73, R0, 0x20, RZ ;  /* 0x0000002000497810 */ /* 0x000fe40007ffe0ff */
[----:B------:R-:W-:Y:S02]  /*01a0*/  ISETP.LT.AND.EX P0, PT, R2, UR11, !P4, P0 ;  /* 0x0000000b02007c0c */ /* 0x000fe4000e701300 */
[----:B------:R-:W-:Y:S02]  /*01b0*/  ISETP.LT.U32.AND P5, PT, R73, UR10, PT ;  /* 0x0000000a49007c0c */ /* 0x000fe4000bfa1070 */
[----:B------:R-:W-:-:S02]  /*01c0*/  SHF.R.S32.HI R13, RZ, 0x1f, R73 ;  /* 0x0000001fff0d7819 */ /* 0x000fc40000011449 */
[----:B------:R-:W-:Y:S02]  /*01d0*/  IADD3 R72, R0, 0x40, RZ ;  /* 0x0000004000487810 */ /* 0x000fe40007ffe0ff */
[----:B------:R-:W-:Y:S02]  /*01e0*/  ISETP.LT.AND.EX P6, PT, R13, UR11, !P4, P5 ;  /* 0x0000000b0d007c0c */ /* 0x000fe4000e7c1350 */
        /* <DEDUP_REMOVED lines=29> */
[----:B------:R-:W-:Y:S02]  /*03c0*/  IADD3 R67, R0, 0xe0, RZ ;  /* 0x000000e000437810 */ /* 0x000fe40007ffe0ff */
[----:B------:R-:W-:Y:S02]  /*03d0*/  @P2 LOP3.LUT R3, R3, 0x8, RZ, 0xfc, !PT ;  /* 0x0000000803032812 */ /* 0x000fe400078efcff */
[----:B------:R-:W-:Y:S02]  /*03e0*/  SHF.R.S32.HI R6, RZ, 0x1f, R67 ;  /* 0x0000001fff067819 */ /* 0x000fe40000011443 */
[----:B------:R-:W-:Y:S02]  /*03f0*/  LOP3.LUT R3, R3, 0xfffffffb, RZ, 0xc0, !PT ;  /* 0xfffffffb03037812 */ /* 0x000fe400078ec0ff */
[----:B------:R-:W-:-:S02]  /*0400*/  ISETP.LT.U32.AND P0, PT, R67, UR10, PT ;  /* 0x0000000a43007c0c */ /* 0x000fc4000bf01070 */
[----:B------:R-:W-:Y:S02]  /*0410*/  IADD3 R66, R0, 0x100, RZ ;  /* 0x0000010000427810 */ /* 0x000fe40007ffe0ff */
[----:B------:R-:W-:Y:S02]  /*0420*/  @P1 LOP3.LUT R3, R3, 0x4, RZ, 0xfc, !PT ;  /* 0x0000000403031812 */ /* 0x000fe400078efcff */
[----:B------:R-:W-:Y:S02]  /*0430*/  ISETP.LT.AND.EX P1, PT, R6, UR11, !P4, P0 ;  /* 0x0000000b06007c0c */ /* 0x000fe4000e721300 */
[----:B------:R-:W-:Y:S02]  /*0440*/  SHF.R.S32.HI R5, RZ, 0x1f, R66 ;  /* 0x0000001fff057819 */ /* 0x000fe40000011442 */
[----:B------:R-:W-:Y:S02]  /*0450*/  ISETP.LT.U32.AND P0, PT, R66, UR10, PT ;  /* 0x0000000a42007c0c */ /* 0x000fe4000bf01070 */
[----:B------:R-:W-:-:S02]  /*0460*/  IADD3 R64, R0, 0x140, RZ ;  /* 0x0000014000407810 */ /* 0x000fc40007ffe0ff */
[----:B------:R-:W-:Y:S02]  /*0470*/  ISETP.LT.AND.EX P0, PT, R5, UR11, !P4, P0 ;  /* 0x0000000b05007c0c */ /* 0x000fe4000e701300 */
[----:B------:R-:W-:Y:S02]  /*0480*/  SHF.R.S32.HI R2, RZ, 0x1f, R64 ;  /* 0x0000001fff027819 */ /* 0x000fe40000011440 */
[----:B------:R-:W-:Y:S02]  /*0490*/  ISETP.LT.U32.AND P2, PT, R64, UR10, PT ;  /* 0x0000000a40007c0c */ /* 0x000fe4000bf41070 */
[----:B------:R-:W-:Y:S02]  /*04a0*/  SHF.R.S32.HI R5, RZ, 0x1f, R74 ;  /* 0x0000001fff057819 */ /* 0x000fe4000001144a */
[----:B------:R-:W-:Y:S02]  /*04b0*/  LOP3.LUT R3, R3, 0xfffffffd, RZ, 0xc0, !PT ;  /* 0xfffffffd03037812 */ /* 0x000fe400078ec0ff */
[----:B------:R-:W-:-:S02]  /*04c0*/  IADD3 R65, R0, 0x120, RZ ;  /* 0x0000012000417810 */ /* 0x000fc40007ffe0ff */
[C---:B------:R-:W-:Y:S02]  /*04d0*/  IADD3 R63, R0.reuse, 0x160, RZ ;  /* 0x00000160003f7810 */ /* 0x040fe40007ffe0ff */
[----:B------:R-:W-:Y:S02]  /*04e0*/  IADD3 R62, R0, 0x180, RZ ;  /* 0x00000180003e7810 */ /* 0x000fe40007ffe0ff */
[----:B------:R-:W-:Y:S01]  /*04f0*/  ISETP.LT.AND.EX P2, PT, R2, UR11, !P4, P2 ;  /* 0x0000000b02007c0c */ /* 0x000fe2000e741320 */
[----:B------:R-:W-:Y:S01]  /*0500*/  IMAD R2, R7, -0xc, R74 ;  /* 0xfffffff407027824 */ /* 0x000fe200078e024a */
[----:B------:R-:W-:Y:S02]  /*0510*/  LEA.HI R5, R5, R74, RZ, 0x5 ;  /* 0x0000004a05057211 */ /* 0x000fe400078f28ff */
[----:B------:R-:W-:Y:S02]  /*0520*/  @P1 LOP3.LUT R3, R3, 0x2, RZ, 0xfc, !PT ;  /* 0x0000000203031812 */ /* 0x000fe400078efcff */
[----:B------:R-:W-:-:S02]  /*0530*/  SHF.R.S32.HI R4, RZ, 0x1f, R65 ;  /* 0x0000001fff047819 */ /* 0x000fc40000011441 */
[----:B------:R-:W-:Y:S02]  /*0540*/  SHF.R.S32.HI R77, RZ, 0x1f, R63 ;  /* 0x0000001fff4d7819 */ /* 0x000fe4000001143f */
[----:B------:R-:W-:Y:S02]  /*0550*/  ISETP.LT.U32.AND P1, PT, R65, UR10, PT ;  /* 0x0000000a41007c0c */ /* 0x000fe4000bf21070 */
[----:B------:R-:W-:Y:S02]  /*0560*/  ISETP.LT.U32.AND P3, PT, R63, UR10, PT ;  /* 0x0000000a3f007c0c */ /* 0x000fe4000bf61070 */
[----:B------:R-:W-:Y:S02]  /*0570*/  SHF.R.S32.HI R76, RZ, 0x1f, R62 ;  /* 0x0000001fff4c7819 */ /* 0x000fe4000001143e */
[----:B------:R-:W-:Y:S02]  /*0580*/  ISETP.LT.U32.AND P5, PT, R62, UR10, PT ;  /* 0x0000000a3e007c0c */ /* 0x000fe4000bfa1070 */
[----:B------:R-:W-:-:S02]  /*0590*/  SHF.R.S32.HI R5, RZ, 0x5, R5 ;  /* 0x00000005ff057819 */ /* 0x000fc40000011405 */
[----:B------:R-:W-:Y:S02]  /*05a0*/  SHF.L.U32 R2, R2, 0x1, RZ ;  /* 0x0000000102027819 */ /* 0x000fe400000006ff */
[C---:B------:R-:W-:Y:S02]  /*05b0*/  IADD3 R56, R0.reuse, 0x1a0, RZ ;  /* 0x000001a000387810 */ /* 0x040fe40007ffe0ff */
[C---:B------:R-:W-:Y:S02]  /*05c0*/  IADD3 R55, R0.reuse, 0x1c0, RZ ;  /* 0x000001c000377810 */ /* 0x040fe40007ffe0ff */
[----:B------:R-:W-:Y:S02]  /*05d0*/  IADD3 R57, R0, 0x1e0, RZ ;  /* 0x000001e000397810 */ /* 0x000fe40007ffe0ff */
[----:B------:R-:W-:Y:S02]  /*05e0*/  ISETP.LT.AND.EX P1, PT, R4, UR11, !P4, P1 ;  /* 0x0000000b04007c0c */ /* 0x000fe4000e721310 */
[----:B------:R-:W-:-:S02]  /*05f0*/  ISETP.LT.AND.EX P3, PT, R77, UR11, !P4, P3 ;  /* 0x0000000b4d007c0c */ /* 0x000fc4000e761330 */
[----:B------:R-:W-:Y:S01]  /*0600*/  ISETP.LT.AND.EX P4, PT, R76, UR11, !P4, P5 ;  /* 0x0000000b4c007c0c */ /* 0x000fe2000e781350 */
[----:B------:R-:W-:Y:S01]  /*0610*/  ULDC.64 UR10, c[0x0][0x208] ;  /* 0x00008200000a7ab9 */ /* 0x000fe20000000a00 */
[----:B------:R-:W-:Y:S01]  /*0620*/  LEA R61, R5, UR4, 0x3 ;  /* 0x00000004053d7c11 */ /* 0x000fe2000f8e18ff */
[----:B-1----:R-:W-:-:S10]  /*0630*/  UMOV UR4, URZ ;  /* 0x0000003f00047c82 */ /* 0x002fd40008000000 */
.L_x_2152:
[----:B0-----:R-:W0:Y:S01]  /*0640*/  LDC R13, c[0x0][0x288] ;  /* 0x0000a200ff0d7b82 */ /* 0x001e220000000800 */
[----:B-1----:R-:W-:Y:S01]  /*0650*/  P2R R5, PR, RZ, 0x10 ;  /* 0x00000010ff057803 */ /* 0x002fe20000000000 */
[----:B------:R-:W-:Y:S01]  /*0660*/  ULDC.64 UR14, c[0x0][0x280] ;  /* 0x0000a000000e7ab9 */ /* 0x000fe20000000a00 */
[C---:B------:R-:W-:Y:S02]  /*0670*/  LOP3.LUT P4, RZ, R3.reuse, 0x100, RZ, 0xc0, !PT ;  /* 0x0000010003ff7812 */ /* 0x040fe4000788c0ff */
[----:B------:R-:W-:Y:S02]  /*0680*/  SHF.R.S32.HI R10, RZ, 0x1f, R0 ;  /* 0x0000001fff0a7819 */ /* 0x000fe40000011400 */
[----:B------:R-:W-:Y:S01]  /*0690*/  LOP3.LUT P6, RZ, R3, 0x80, RZ, 0xc0, !PT ;  /* 0x0000008003ff7812 */ /* 0x000fe200078cc0ff */
[----:B------:R-:W1:Y:S01]  /*06a0*/  @P0 LDC.64 R24, c[0x0][0x220] ;  /* 0x00008800ff180b82 */ /* 0x000e620000000a00 */
[----:B------:R-:W-:Y:S02]  /*06b0*/  SHF.R.S32.HI R12, RZ, 0x1f, R73 ;  /* 0x0000001fff0c7819 */ /* 0x000fe40000011449 */
[----:B------:R-:W-:-:S02]  /*06c0*/  P2R R14, PR, RZ, 0x8 ;  /* 0x00000008ff0e7803 */ /* 0x000fc40000000000 */
[----:B------:R-:W-:Y:S02]  /*06d0*/  LOP3.LUT P3, RZ, R3, 0x40, RZ, 0xc0, !PT ;  /* 0x0000004003ff7812 */ /* 0x000fe4000786c0ff */
[----:B------:R-:W-:Y:S01]  /*06e0*/  SHF.R.S32.HI R15, RZ, 0x1f, R70 ;  /* 0x0000001fff0f7819 */ /* 0x000fe20000011446 */
[----:B------:R-:W2:Y:S01]  /*06f0*/  @P4 LDC.64 R28, c[0x0][0x220] ;  /* 0x00008800ff1c4b82 */ /* 0x000ea20000000a00 */
[----:B------:R-:W-:Y:S02]  /*0700*/  SHF.R.S32.HI R16, RZ, 0x1f, R65 ;  /* 0x0000001fff107819 */ /* 0x000fe40000011441 */
[----:B------:R-:W-:Y:S02]  /*0710*/  SHF.R.S32.HI R60, RZ, 0x1f, R56 ;  /* 0x0000001fff3c7819 */ /* 0x000fe40000011438 */
[----:B0-----:R-:W-:-:S03]  /*0720*/  IABS R9, R13 ;  /* 0x0000000d00097213 */ /* 0x001fc60000000000 */
[----:B------:R-:W0:Y:S01]  /*0730*/  @P1 LDC.64 R22, c[0x0][0x220] ;  /* 0x00008800ff161b82 */ /* 0x000e220000000a00 */
[----:B------:R-:W3:Y:S07]  /*0740*/  I2F.RP R4, R9 ;  /* 0x0000000900047306 */ /* 0x000eee0000209400 */
[----:B------:R-:W4:Y:S08]  /*0750*/  @P3 LDC.64 R34, c[0x0][0x220] ;  /* 0x00008800ff223b82 */ /* 0x000f300000000a00 */
[----:B------:R-:W5:Y:S01]  /*0760*/  @P2 LDC.64 R20, c[0x0][0x220] ;  /* 0x00008800ff142b82 */ /* 0x000f620000000a00 */
[----:B---3--:R-:W3:Y:S02]  /*0770*/  MUFU.RCP R4, R4 ;  /* 0x0000000400047308 */ /* 0x008ee40000001000 */
[----:B---3--:R-:W-:-:S06]  /*0780*/  IADD3 R6, R4, 0xffffffe, RZ ;  /* 0x0ffffffe04067810 */ /* 0x008fcc0007ffe0ff */
[----:B------:R3:W1:Y:S02]  /*0790*/  F2I.FTZ.U32.TRUNC.NTZ R7, R6 ;  /* 0x0000000600077305 */ /* 0x000664000021f000 */
[----:B---3--:R-:W-:Y:S01]  /*07a0*/  HFMA2.MMA R6, -RZ, RZ, 0, 0 ;  /* 0x00000000ff067435 */ /* 0x008fe200000001ff */
[----:B-1----:R-:W-:-:S04]  /*07b0*/  IMAD.MOV R8, RZ, RZ, -R7 ;  /* 0x000000ffff087224 */ /* 0x002fc800078e0a07 */
[----:B------:R-:W-:Y:S01]  /*07c0*/  IMAD R11, R8, R9, RZ ;  /* 0x00000009080b7224 */ /* 0x000fe200078e02ff */
[----:B------:R-:W-:-:S04]  /*07d0*/  IABS R8, UR6 ;  /* 0x0000000600087c13 */ /* 0x000fc80008000000 */
[----:B------:R-:W-:-:S06]  /*07e0*/  IMAD.HI.U32 R7, R7, R11, R6 ;  /* 0x0000000b07077227 */ /* 0x000fcc00078e0006 */
[----:B------:R-:W-:-:S05]  /*07f0*/  IMAD.HI.U32 R7, R7, R8, RZ ;  /* 0x0000000807077227 */ /* 0x000fca00078e00ff */
[----:B------:R-:W-:-:S05]  /*0800*/  IADD3 R4, -R7, RZ, RZ ;  /* 0x000000ff07047210 */ /* 0x000fca0007ffe1ff */
[----:B------:R-:W-:-:S05]  /*0810*/  IMAD R4, R9, R4, R8 ;  /* 0x0000000409047224 */ /* 0x000fca00078e0208 */
[----:B------:R-:W-:-:S13]  /*0820*/  ISETP.GT.U32.AND P5, PT, R9, R4, PT ;  /* 0x000000040900720c */ /* 0x000fda0003fa4070 */
[-C--:B------:R-:W-:Y:S02]  /*0830*/  @!P5 IADD3 R4, R4, -R9.reuse, RZ ;  /* 0x800000090404d210 */ /* 0x080fe40007ffe0ff */
[----:B------:R-:W-:Y:S02]  /*0840*/  @!P5 IADD3 R7, R7, 0x1, RZ ;  /* 0x000000010707d810 */ /* 0x000fe40007ffe0ff */
[----:B------:R-:W-:Y:S02]  /*0850*/  ISETP.GE.U32.AND P5, PT, R4, R9, PT ;  /* 0x000000090400720c */ /* 0x000fe40003fa6070 */
[----:B------:R-:W-:-:S11]  /*0860*/  LOP3.LUT R4, R13, UR6, RZ, 0x3c, !PT ;  /* 0x000000060d047c12 */ /* 0x000fd6000f8e3cff */
[----:B------:R-:W-:Y:S02]  /*0870*/  @P5 IADD3 R7, R7, 0x1, RZ ;  /* 0x0000000107075810 */ /* 0x000fe40007ffe0ff */
[----:B------:R-:W-:Y:S02]  /*0880*/  ISETP.GE.AND P5, PT, R4, RZ, PT ;  /* 0x000000ff0400720c */ /* 0x000fe40003fa6270 */
[----:B------:R-:W-:Y:S02]  /*0890*/  MOV R9, R7 ;  /* 0x0000000700097202 */ /* 0x000fe40000000f00 */
[----:B------:R-:W-:-:S09]  /*08a0*/  SHF.R.S32.HI R7, RZ, 0x1f, R2 ;  /* 0x0000001fff077819 */ /* 0x000fd20000011402 */
[----:B------:R-:W-:Y:S02]  /*08b0*/  @!P5 IADD3 R9, -R9, RZ, RZ ;  /* 0x000000ff0909d210 */ /* 0x000fe40007ffe1ff */
[----:B------:R-:W-:-:S13]  /*08c0*/  ISETP.NE.AND P5, PT, R13, RZ, PT ;  /* 0x000000ff0d00720c */ /* 0x000fda0003fa5270 */
[----:B------:R-:W-:-:S04]  /*08d0*/  @!P5 LOP3.LUT R9, RZ, R13, RZ, 0x33, !PT ;  /* 0x0000000dff09d212 */ /* 0x000fc800078e33ff */
[----:B------:R-:W-:Y:S02]  /*08e0*/  IADD3 R4, -R9, RZ, RZ ;  /* 0x000000ff09047210 */ /* 0x000fe40007ffe1ff */
[----:B------:R-:W-:-:S03]  /*08f0*/  SHF.R.S32.HI R8, RZ, 0x1f, R9 ;  /* 0x0000001fff087819 */ /* 0x000fc60000011409 */
[----:B------:R-:W-:Y:S02]  /*0900*/  IMAD R4, R13, R4, UR6 ;  /* 0x000000060d047e24 */ /* 0x000fe4000f8e0204 */
[----:B------:R-:W-:Y:S02]  /*0910*/  IMAD R8, R8, UR14, RZ ;  /* 0x0000000e08087c24 */ /* 0x000fe4000f8e02ff */
[----:B------:R-:W-:Y:S02]  /*0920*/  IMAD R4, R4, 0x18, RZ ;  /* 0x0000001804047824 */ /* 0x000fe400078e02ff */
[----:B------:R-:W-:-:S03]  /*0930*/  IMAD R45, R9, UR15, R8 ;  /* 0x0000000f092d7c24 */ /* 0x000fc6000f8e0208 */
[----:B------:R-:W-:-:S04]  /*0940*/  IADD3 R46, P5, R2, R4, RZ ;  /* 0x00000004022e7210 */ /* 0x000fc80007fbe0ff */
[----:B------:R-:W-:Y:S02]  /*0950*/  LEA.HI.X.SX32 R47, R4, R7, 0x1, P5 ;  /* 0x00000007042f7211 */ /* 0x000fe400028f0eff */
[----:B------:R-:W1:Y:S01]  /*0960*/  @P4 LDC.64 R6, c[0x0][0x270] ;  /* 0x00009c00ff064b82 */ /* 0x000e620000000a00 */
[----:B------:R-:W-:Y:S01]  /*0970*/  IMAD.WIDE.U32 R46, R9, UR14, R46 ;  /* 0x0000000e092e7c25 */ /* 0x000fe2000f8e002e */
[----:B------:R-:W-:-:S04]  /*0980*/  ULDC.64 UR14, c[0x0][0x278] ;  /* 0x00009e00000e7ab9 */ /* 0x000fc80000000a00 */
[----:B------:R-:W-:Y:S02]  /*0990*/  IADD3 R45, R47, R45, RZ ;  /* 0x0000002d2f2d7210 */ /* 0x000fe40007ffe0ff */
[----:B------:R-:W-:Y:S01]  /*09a0*/  @P4 MOV R44, R46 ;  /* 0x0000002e002c4202 */ /* 0x000fe20000000f00 */
[-C--:B-1----:R-:W-:Y:S02]  /*09b0*/  @P4 IMAD R8, R10, R6.reuse, RZ ;  /* 0x000000060a084224 */ /* 0x082fe400078e02ff */
[----:B------:R-:W1:Y:S02]  /*09c0*/  @P6 LDC.64 R10, c[0x0][0x220] ;  /* 0x00008800ff0a6b82 */ /* 0x000e640000000a00 */
[C---:B------:R-:W-:Y:S02]  /*09d0*/  @P4 IMAD R9, R0.reuse, R7, R8 ;  /* 0x0000000700094224 */ /* 0x040fe400078e0208 */
[----:B------:R-:W-:-:S05]  /*09e0*/  @P4 IMAD.WIDE.U32 R6, R0, R6, R44 ;  /* 0x0000000600064225 */ /* 0x000fca00078e002c */
[----:B------:R-:W-:Y:S02]  /*09f0*/  @P4 IADD3 R7, R7, R9, RZ ;  /* 0x0000000907074210 */ /* 0x000fe40007ffe0ff */
[C---:B--2---:R-:W-:Y:S02]  /*0a00*/  @P4 LEA R28, P5, R6.reuse, R28, 0x1 ;  /* 0x0000001c061c4211 */ /* 0x044fe400078a08ff */
[----:B------:R-:W-:Y:S02]  /*0a10*/  @P6 MOV R9, R45 ;  /* 0x0000002d00096202 */ /* 0x000fe40000000f00 */
[----:B------:R-:W-:Y:S02]  /*0a20*/  @P4 LEA.HI.X R29, R6, R29, R7, 0x1, P5 ;  /* 0x0000001d061d4211 */ /* 0x000fe400028f0c07 */
[----:B------:R-:W2:Y:S01]  /*0a30*/  @P6 LDC.64 R6, c[0x0][0x270] ;  /* 0x00009c00ff066b82 */ /* 0x000ea20000000a00 */
[----:B------:R-:W-:-:S13]  /*0a40*/  LOP3.LUT P4, RZ, R3, 0x20, RZ, 0xc0, !PT ;  /* 0x0000002003ff7812 */ /* 0x000fda000788c0ff */
[----:B------:R-:W3:Y:S01]  /*0a50*/  @P4 LDC.64 R36, c[0x0][0x220] ;  /* 0x00008800ff244b82 */ /* 0x000ee20000000a00 */
[----:B--2---:R-:W-:Y:S01]  /*0a60*/  @P6 IMAD R8, R12, R6, RZ ;  /* 0x000000060c086224 */ /* 0x004fe200078e02ff */
[----:B------:R-:W-:-:S03]  /*0a70*/  SHF.R.S32.HI R12, RZ, 0x1f, R72 ;  /* 0x0000001fff0c7819 */ /* 0x000fc60000011448 */
[----:B------:R-:W-:Y:S01]  /*0a80*/  @P6 IMAD R7, R73, R7, R8 ;  /* 0x0000000749076224 */ /* 0x000fe200078e0208 */
[----:B------:R-:W-:-:S05]  /*0a90*/  @P6 MOV R8, R46 ;  /* 0x0000002e00086202 */ /* 0x000fca0000000f00 */
[----:B------:R-:W-:-:S05]  /*0aa0*/  @P6 IMAD.WIDE.U32 R8, R73, R6, R8 ;  /* 0x0000000649086225 */ /* 0x000fca00078e0008 */
[----:B------:R-:W-:Y:S01]  /*0ab0*/  @P6 IADD3 R6, R9, R7, RZ ;  /* 0x0000000709066210 */ /* 0x000fe20007ffe0ff */
[----:B------:R-:W-:Y:S01]  /*0ac0*/  @P3 IMAD.MOV.U32 R9, RZ, RZ, R45 ;  /* 0x000000ffff093224 */ /* 0x000fe200078e002d */
[----:B-1----:R-:W-:-:S04]  /*0ad0*/  @P6 LEA R10, P5, R8, R10, 0x1 ;  /* 0x0000000a080a6211 */ /* 0x002fc800078a08ff */
[----:B------:R-:W-:Y:S02]  /*0ae0*/  @P6 LEA.HI.X R11, R8, R11, R6, 0x1, P5 ;  /* 0x0000000b080b6211 */ /* 0x000fe400028f0c06 */
[----:B------:R-:W1:Y:S01]  /*0af0*/  @P3 LDC.64 R6, c[0x0][0x270] ;  /* 0x00009c00ff063b82 */ /* 0x000e620000000a00 */
[----:B------:R-:W-:Y:S01]  /*0b00*/  LOP3.LUT P6, RZ, R3, 0x10, RZ, 0xc0, !PT ;  /* 0x0000001003ff7812 */ /* 0x000fe200078cc0ff */
[----:B-1----:R-:W-:Y:S01]  /*0b10*/  @P3 IMAD R8, R12, R6, RZ ;  /* 0x000000060c083224 */ /* 0x002fe200078e02ff */
[----:B------:R-:W-:-:S03]  /*0b20*/  SHF.R.S32.HI R12, RZ, 0x1f, R71 ;  /* 0x0000001fff0c7819 */ /* 0x000fc60000011447 */
[----:B------:R-:W-:Y:S01]  /*0b30*/  @P3 IMAD R7, R72, R7, R8 ;  /* 0x0000000748073224 */ /* 0x000fe200078e0208 */
[----:B------:R-:W-:-:S05]  /*0b40*/  @P3 MOV R8, R46 ;  /* 0x0000002e00083202 */ /* 0x000fca0000000f00 */
[----:B------:R-:W-:-:S05]  /*0b50*/  @P3 IMAD.WIDE.U32 R8, R72, R6, R8 ;  /* 0x0000000648083225 */ /* 0x000fca00078e0008 */
[----:B------:R-:W-:Y:S02]  /*0b60*/  @P3 IADD3 R6, R9, R7, RZ ;  /* 0x0000000709063210 */ /* 0x000fe40007ffe0ff */
[C---:B----4-:R-:W-:Y:S02]  /*0b70*/  @P3 LEA R34, P5, R8.reuse, R34, 0x1 ;  /* 0x0000002208223211 */ /* 0x050fe400078a08ff */
[----:B------:R-:W-:Y:S02]  /*0b80*/  @P4 MOV R9, R45 ;  /* 0x0000002d00094202 */ /* 0x000fe40000000f00 */
[----:B------:R-:W-:Y:S02]  /*0b90*/  @P3 LEA.HI.X R35, R8, R35, R6, 0x1, P5 ;  /* 0x0000002308233211 */ /* 0x000fe400028f0c06 */
[----:B------:R-:W1:Y:S01]  /*0ba0*/  @P4 LDC.64 R6, c[0x0][0x270] ;  /* 0x00009c00ff064b82 */ /* 0x000e620000000a00 */
[----:B------:R-:W-:-:S13]  /*0bb0*/  LOP3.LUT P3, RZ, R3, 0x8, RZ, 0xc0, !PT ;  /* 0x0000000803ff7812 */ /* 0x000fda000786c0ff */
[----:B------:R-:W2:Y:S01]  /*0bc0*/  @P3 LDC.64 R32, c[0x0][0x220] ;  /* 0x00008800ff203b82 */ /* 0x000ea20000000a00 */
[----:B-1----:R-:W-:-:S07]  /*0bd0*/  @P4 IMAD R8, R12, R6, RZ ;  /* 0x000000060c084224 */ /* 0x002fce00078e02ff */
[----:B------:R-:W1:Y:S01]  /*0be0*/  @P6 LDC.64 R12, c[0x0][0x220] ;  /* 0x00008800ff0c6b82 */ /* 0x000e620000000a00 */
[----:B------:R-:W-:Y:S01]  /*0bf0*/  @P4 IMAD R7, R71, R7, R8 ;  /* 0x0000000747074224 */ /* 0x000fe200078e0208 */
[----:B------:R-:W-:-:S05]  /*0c00*/  @P4 MOV R8, R46 ;  /* 0x0000002e00084202 */ /* 0x000fca0000000f00 */
[----:B------:R-:W-:-:S05]  /*0c10*/  @P4 IMAD.WIDE.U32 R8, R71, R6, R8 ;  /* 0x0000000647084225 */ /* 0x000fca00078e0008 */
[----:B------:R-:W-:Y:S02]  /*0c20*/  @P4 IADD3 R6, R9, R7, RZ ;  /* 0x0000000709064210 */ /* 0x000fe40007ffe0ff */
[C---:B---3--:R-:W-:Y:S02]  /*0c30*/  @P4 LEA R36, P5, R8.reuse, R36, 0x1 ;  /* 0x0000002408244211 */ /* 0x048fe400078a08ff */
[----:B------:R-:W-:Y:S02]  /*0c40*/  @P6 MOV R9, R45 ;  /* 0x0000002d00096202 */ /* 0x000fe40000000f00 */
[----:B------:R-:W-:Y:S02]  /*0c50*/  @P4 LEA.HI.X R37, R8, R37, R6, 0x1, P5 ;  /* 0x0000002508254211 */ /* 0x000fe400028f0c06 */
[----:B------:R-:W3:Y:S01]  /*0c60*/  @P6 LDC.64 R6, c[0x0][0x270] ;  /* 0x00009c00ff066b82 */ /* 0x000ee20000000a00 */
[----:B------:R-:W-:-:S13]  /*0c70*/  LOP3.LUT P4, RZ, R3, 0x4, RZ, 0xc0, !PT ;  /* 0x0000000403ff7812 */ /* 0x000fda000788c0ff */
[----:B------:R-:W4:Y:S01]  /*0c80*/  @P4 LDC.64 R30, c[0x0][0x220] ;  /* 0x00008800ff1e4b82 */ /* 0x000f220000000a00 */
[----:B---3--:R-:W-:Y:S01]  /*0c90*/  @P6 IMAD R8, R15, R6, RZ ;  /* 0x000000060f086224 */ /* 0x008fe200078e02ff */
[----:B------:R-:W-:-:S03]  /*0ca0*/  SHF.R.S32.HI R15, RZ, 0x1f, R69 ;  /* 0x0000001fff0f7819 */ /* 0x000fc60000011445 */
[----:B------:R-:W-:Y:S01]  /*0cb0*/  @P6 IMAD R7, R70, R7, R8 ;  /* 0x0000000746076224 */ /* 0x000fe200078e0208 */
[----:B------:R-:W-:-:S05]  /*0cc0*/  @P6 MOV R8, R46 ;  /* 0x0000002e00086202 */ /* 0x000fca0000000f00 */
[----:B------:R-:W-:-:S05]  /*0cd0*/  @P6 IMAD.WIDE.U32 R8, R70, R6, R8 ;  /* 0x0000000646086225 */ /* 0x000fca00078e0008 */
[----:B------:R-:W-:Y:S02]  /*0ce0*/  @P6 IADD3 R6, R9, R7, RZ ;  /* 0x0000000709066210 */ /* 0x000fe40007ffe0ff */
[C---:B-1----:R-:W-:Y:S02]  /*0cf0*/  @P6 LEA R12, P5, R8.reuse, R12, 0x1 ;  /* 0x0000000c080c6211 */ /* 0x042fe400078a08ff */
[----:B------:R-:W-:Y:S02]  /*0d00*/  @P3 MOV R9, R45 ;  /* 0x0000002d00093202 */ /* 0x000fe40000000f00 */
[----:B------:R-:W-:Y:S02]  /*0d10*/  @P6 LEA.HI.X R13, R8, R13, R6, 0x1, P5 ;  /* 0x0000000d080d6211 */ /* 0x000fe400028f0c06 */
[----:B------:R-:W1:Y:S01]  /*0d20*/  @P3 LDC.64 R6, c[0x0][0x270] ;  /* 0x00009c00ff063b82 */ /* 0x000e620000000a00 */
[----:B------:R-:W-:-:S13]  /*0d30*/  LOP3.LUT P6, RZ, R3, 0x2, RZ, 0xc0, !PT ;  /* 0x0000000203ff7812 */ /* 0x000fda00078cc0ff */
[----:B------:R-:W3:Y:S01]  /*0d40*/  @P6 LDC.64 R26, c[0x0][0x220] ;  /* 0x00008800ff1a6b82 */ /* 0x000ee20000000a00 */
[----:B-1----:R-:W-:Y:S01]  /*0d50*/  @P3 IMAD R8, R15, R6, RZ ;  /* 0x000000060f083224 */ /* 0x002fe200078e02ff */
[----:B------:R-:W-:-:S03]  /*0d60*/  SHF.R.S32.HI R15, RZ, 0x1f, R68 ;  /* 0x0000001fff0f7819 */ /* 0x000fc60000011444 */
[----:B------:R-:W-:Y:S01]  /*0d70*/  @P3 IMAD R7, R69, R7, R8 ;  /* 0x0000000745073224 */ /* 0x000fe200078e0208 */
[----:B------:R-:W-:-:S05]  /*0d80*/  @P3 MOV R8, R46 ;  /* 0x0000002e00083202 */ /* 0x000fca0000000f00 */
[----:B------:R-:W-:-:S05]  /*0d90*/  @P3 IMAD.WIDE.U32 R8, R69, R6, R8 ;  /* 0x0000000645083225 */ /* 0x000fca00078e0008 */
[----:B------:R-:W-:Y:S02]  /*0da0*/  @P3 IADD3 R6, R9, R7, RZ ;  /* 0x0000000709063210 */ /* 0x000fe40007ffe0ff */
[C---:B--2---:R-:W-:Y:S02]  /*0db0*/  @P3 LEA R32, P5, R8.reuse, R32, 0x1 ;  /* 0x0000002008203211 */ /* 0x044fe400078a08ff */
[----:B------:R-:W-:Y:S02]  /*0dc0*/  @P4 MOV R9, R45 ;  /* 0x0000002d00094202 */ /* 0x000fe40000000f00 */
[----:B------:R-:W-:Y:S02]  /*0dd0*/  @P3 LEA.HI.X R33, R8, R33, R6, 0x1, P5 ;  /* 0x0000002108213211 */ /* 0x000fe400028f0c06 */
[----:B------:R-:W1:Y:S01]  /*0de0*/  @P4 LDC.64 R6, c[0x0][0x270] ;  /* 0x00009c00ff064b82 */ /* 0x000e620000000a00 */
[----:B------:R-:W-:-:S13]  /*0df0*/  ISETP.NE.AND P3, PT, R14, RZ, PT ;  /* 0x000000ff0e00720c */ /* 0x000fda0003f65270 */
[----:B------:R-:W2:Y:S01]  /*0e00*/  @P3 LDC.64 R18, c[0x0][0x220] ;  /* 0x00008800ff123b82 */ /* 0x000ea20000000a00 */
        /* <DEDUP_REMOVED lines=10> */
[----:B------:R-:W-:Y:S01]  /*0eb0*/  ISETP.NE.AND P4, PT, R5, RZ, PT ;  /* 0x000000ff0500720c */ /* 0x000fe20003f85270 */
[----:B-1----:R-:W-:Y:S01]  /*0ec0*/  @P6 IMAD R8, R15, R6, RZ ;  /* 0x000000060f086224 */ /* 0x002fe200078e02ff */
[----:B------:R-:W-:-:S03]  /*0ed0*/  SHF.R.S32.HI R15, RZ, 0x1f, R66 ;  /* 0x0000001fff0f7819 */ /* 0x000fc60000011442 */
[----:B------:R-:W-:Y:S01]  /*0ee0*/  @P6 IMAD R5, R67, R7, R8 ;  /* 0x0000000743056224 */ /* 0x000fe200078e0208 */
[----:B------:R-:W-:-:S05]  /*0ef0*/  @P6 MOV R8, R46 ;  /* 0x0000002e00086202 */ /* 0x000fca0000000f00 */
[----:B------:R-:W-:Y:S02]  /*0f00*/  @P6 IMAD.WIDE.U32 R8, R67, R6, R8 ;  /* 0x0000000643086225 */ /* 0x000fe400078e0008 */
[----:B------:R-:W1:Y:S02]  /*0f10*/  @P0 LDC.64 R6, c[0x0][0x270] ;  /* 0x00009c00ff060b82 */ /* 0x000e640000000a00 */
[----:B------:R-:W-:Y:S01]  /*0f20*/  @P6 IMAD.IADD R5, R9, 0x1, R5 ;  /* 0x0000000109056824 */ /* 0x000fe200078e0205 */
[C---:B---3--:R-:W-:Y:S02]  /*0f30*/  @P6 LEA R26, P5, R8.reuse, R26, 0x1 ;  /* 0x0000001a081a6211 */ /* 0x048fe400078a08ff */
[----:B------:R-:W-:Y:S02]  /*0f40*/  @P0 MOV R9, R45 ;  /* 0x0000002d00090202 */ /* 0x000fe40000000f00 */
[----:B------:R-:W-:Y:S02]  /*0f50*/  @P6 LEA.HI.X R27, R8, R27, R5, 0x1, P5 ;  /* 0x0000001b081b6211 */ /* 0x000fe400028f0c05 */
[----:B------:R-:W-:Y:S01]  /*0f60*/  @P0 MOV R8, R46 ;  /* 0x0000002e00080202 */ /* 0x000fe20000000f00 */
[----:B-1----:R-:W-:Y:S01]  /*0f70*/  @P0 IMAD R5, R15, R6, RZ ;  /* 0x000000060f050224 */ /* 0x002fe200078e02ff */
[----:B------:R-:W-:-:S03]  /*0f80*/  SHF.R.S32.HI R59, RZ, 0x1f, R55 ;  /* 0x0000001fff3b7819 */ /* 0x000fc60000011437 */
[C---:B------:R-:W-:Y:S01]  /*0f90*/  @P0 IMAD.WIDE.U32 R8, R66.reuse, R6, R8 ;  /* 0x0000000642080225 */ /* 0x040fe200078e0008 */
[----:B------:R-:W-:Y:S02]  /*0fa0*/  SHF.R.S32.HI R58, RZ, 0x1f, R57 ;  /* 0x0000001fff3a7819 */ /* 0x000fe40000011439 */
[----:B------:R-:W-:Y:S01]  /*0fb0*/  P2R R15, PR, RZ, 0x1 ;  /* 0x00000001ff0f7803 */ /* 0x000fe20000000000 */
[----:B------:R-:W-:Y:S01]  /*0fc0*/  @P0 IMAD R5, R66, R7, R5 ;  /* 0x0000000742050224 */ /* 0x000fe200078e0205 */
[----:B------:R-:W-:Y:S01]  /*0fd0*/  @P0 LEA R24, P5, R8, R24, 0x1 ;  /* 0x0000001808180211 */ /* 0x000fe200078a08ff */
[----:B------:R-:W1:Y:S03]  /*0fe0*/  @P1 LDC.64 R6, c[0x0][0x270] ;  /* 0x00009c00ff061b82 */ /* 0x000e660000000a00 */
[----:B------:R-:W-:Y:S02]  /*0ff0*/  @P0 IADD3 R5, R9, R5, RZ ;  /* 0x0000000509050210 */ /* 0x000fe40007ffe0ff */
[----:B------:R-:W-:-:S02]  /*1000*/  @P1 MOV R9, R45 ;  /* 0x0000002d00091202 */ /* 0x000fc40000000f00 */
[----:B------:R-:W-:Y:S02]  /*1010*/  @P0 LEA.HI.X R25, R8, R25, R5, 0x1, P5 ;  /* 0x0000001908190211 */ /* 0x000fe400028f0c05 */
[----:B------:R-:W-:-:S04]  /*1020*/  LOP3.LUT P0, RZ, R3, 0x100, RZ, 0xc0, !PT ;  /* 0x0000010003ff7812 */ /* 0x000fc8000780c0ff */
[----:B------:R-:W-:Y:S02]  /*1030*/  P2R R14, PR, RZ, 0x1 ;  /* 0x00000001ff0e7803 */ /* 0x000fe40000000000 */
[----:B------:R-:W-:-:S04]  /*1040*/  LOP3.LUT P0, RZ, R3, 0x8, RZ, 0xc0, !PT ;  /* 0x0000000803ff7812 */ /* 0x000fc8000780c0ff */
[----:B------:R-:W-:Y:S02]  /*1050*/  P2R R42, PR, RZ, 0x1 ;  /* 0x00000001ff2a7803 */ /* 0x000fe40000000000 */
[----:B------:R-:W-:Y:S01]  /*1060*/  LOP3.LUT P0, RZ, R3, 0x10, RZ, 0xc0, !PT ;  /* 0x0000001003ff7812 */ /* 0x000fe2000780c0ff */
[----:B-1----:R-:W-:Y:S01]  /*1070*/  @P1 IMAD R8, R16, R6, RZ ;  /* 0x0000000610081224 */ /* 0x002fe200078e02ff */
[----:B------:R-:W-:Y:S02]  /*1080*/  SHF.R.S32.HI R16, RZ, 0x1f, R64 ;  /* 0x0000001fff107819 */ /* 0x000fe40000011440 */
[----:B------:R-:W-:Y:S01]  /*1090*/  P2R R43, PR, RZ, 0x1 ;  /* 0x00000001ff2b7803 */ /* 0x000fe20000000000 */
[----:B------:R-:W-:Y:S01]  /*10a0*/  @P1 IMAD R5, R65, R7, R8 ;  /* 0x0000000741051224 */ /* 0x000fe200078e0208 */
[----:B------:R-:W-:Y:S02]  /*10b0*/  @P1 MOV R8, R46 ;  /* 0x0000002e00081202 */ /* 0x000fe40000000f00 */
[----:B------:R-:W-:-:S03]  /*10c0*/  LOP3.LUT P0, RZ, R3, 0x20, RZ, 0xc0, !PT ;  /* 0x0000002003ff7812 */ /* 0x000fc6000780c0ff */
[----:B------:R-:W-:Y:S01]  /*10d0*/  @P1 IMAD.WIDE.U32 R8, R65, R6, R8 ;  /* 0x0000000641081225 */ /* 0x000fe200078e0008 */
[----:B------:R-:W-:Y:S01]  /*10e0*/  P2R R48, PR, RZ, 0x1 ;  /* 0x00000001ff307803 */ /* 0x000fe20000000000 */
[----:B------:R-:W1:Y:S01]  /*10f0*/  @P2 LDC.64 R6, c[0x0][0x270] ;  /* 0x00009c00ff062b82 */ /* 0x000e620000000a00 */
[----:B------:R-:W-:Y:S02]  /*1100*/  LOP3.LUT P0, RZ, R3, 0x40, RZ, 0xc0, !PT ;  /* 0x0000004003ff7812 */ /* 0x000fe4000780c0ff */
[----:B------:R-:W-:Y:S02]  /*1110*/  @P1 IADD3 R5, R9, R5, RZ ;  /* 0x0000000509051210 */ /* 0x000fe40007ffe0ff */
[C---:B0-----:R-:W-:Y:S02]  /*1120*/  @P1 LEA R22, P5, R8.reuse, R22, 0x1 ;  /* 0x0000001608161211 */ /* 0x041fe400078a08ff */
[----:B------:R-:W-:Y:S02]  /*1130*/  @P2 MOV R9, R45 ;  /* 0x0000002d00092202 */ /* 0x000fe40000000f00 */
[----:B------:R-:W-:-:S02]  /*1140*/  @P1 LEA.HI.X R23, R8, R23, R5, 0x1, P5 ;  /* 0x0000001708171211 */ /* 0x000fc400028f0c05 */
[----:B------:R-:W-:Y:S02]  /*1150*/  @P2 MOV R8, R46 ;  /* 0x0000002e00082202 */ /* 0x000fe40000000f00 */
[----:B------:R-:W-:Y:S02]  /*1160*/  P2R R49, PR, RZ, 0x1 ;  /* 0x00000001ff317803 */ /* 0x000fe40000000000 */
[----:B------:R-:W-:Y:S01]  /*1170*/  LOP3.LUT P0, RZ, R3, 0x80, RZ, 0xc0, !PT ;  /* 0x0000008003ff7812 */ /* 0x000fe2000780c0ff */
[-C--:B-1----:R-:W-:Y:S02]  /*1180*/  @P2 IMAD R5, R16, R6.reuse, RZ ;  /* 0x0000000610052224 */ /* 0x082fe400078e02ff */
[C---:B------:R-:W-:Y:S01]  /*1190*/  @P2 IMAD.WIDE.U32 R8, R64.reuse, R6, R8 ;  /* 0x0000000640082225 */ /* 0x040fe200078e0008 */
[----:B------:R-:W0:Y:S03]  /*11a0*/  @P4 LDC.64 R16, c[0x0][0x220] ;  /* 0x00008800ff104b82 */ /* 0x000e260000000a00 */
[----:B------:R-:W-:Y:S01]  /*11b0*/  @P2 IMAD R5, R64, R7, R5 ;  /* 0x0000000740052224 */ /* 0x000fe200078e0205 */
[----:B-----5:R-:W-:-:S04]  /*11c0*/  @P2 LEA R20, P5, R8, R20, 0x1 ;  /* 0x0000001408142211 */ /* 0x020fc800078a08ff */
[----:B------:R-:W1:Y:S01]  /*11d0*/  @P3 LDC.64 R6, c[0x0][0x270] ;  /* 0x00009c00ff063b82 */ /* 0x000e620000000a00 */
[----:B------:R-:W-:Y:S02]  /*11e0*/  @P2 IADD3 R5, R9, R5, RZ ;  /* 0x0000000509052210 */ /* 0x000fe40007ffe0ff */
[----:B------:R-:W-:Y:S02]  /*11f0*/  @P3 MOV R9, R45 ;  /* 0x0000002d00093202 */ /* 0x000fe40000000f00 */
[----:B------:R-:W-:Y:S01]  /*1200*/  @P2 LEA.HI.X R21, R8, R21, R5, 0x1, P5 ;  /* 0x0000001508152211 */ /* 0x000fe200028f0c05 */
[----:B-1----:R-:W-:-:S04]  /*1210*/  @P3 IMAD R8, R77, R6, RZ ;  /* 0x000000064d083224 */ /* 0x002fc800078e02ff */
[----:B------:R-:W-:Y:S01]  /*1220*/  @P3 IMAD R5, R63, R7, R8 ;  /* 0x000000073f053224 */ /* 0x000fe200078e0208 */
[----:B------:R-:W-:-:S05]  /*1230*/  @P3 MOV R8, R46 ;  /* 0x0000002e00083202 */ /* 0x000fca0000000f00 */
[----:B------:R-:W-:Y:S02]  /*1240*/  @P3 IMAD.WIDE.U32 R8, R63, R6, R8 ;  /* 0x000000063f083225 */ /* 0x000fe400078e0008 */
[----:B------:R-:W1:Y:S03]  /*1250*/  @P4 LDC.64 R6, c[0x0][0x270] ;  /* 0x00009c00ff064b82 */ /* 0x000e660000000a00 */
[----:B------:R-:W-:Y:S02]  /*1260*/  @P3 IADD3 R5, R9, R5, RZ ;  /* 0x0000000509053210 */ /* 0x000fe40007ffe0ff */
[C---:B--2---:R-:W-:Y:S02]  /*1270*/  @P3 LEA R18, P5, R8.reuse, R18, 0x1 ;  /* 0x0000001208123211 */ /* 0x044fe400078a08ff */
[----:B------:R-:W-:Y:S02]  /*1280*/  @P4 MOV R9, R45 ;  /* 0x0000002d00094202 */ /* 0x000fe40000000f00 */
[----:B------:R-:W-:-:S02]  /*1290*/  @P3 LEA.HI.X R19, R8, R19, R5, 0x1, P5 ;  /* 0x0000001308133211 */ /* 0x000fc400028f0c05 */
[----:B------:R-:W-:Y:S01]  /*12a0*/  @P4 MOV R8, R46 ;  /* 0x0000002e00084202 */ /* 0x000fe20000000f00 */
[----:B-1----:R-:W-:-:S04]  /*12b0*/  @P4 IMAD R5, R76, R6, RZ ;  /* 0x000000064c054224 */ /* 0x002fc800078e02ff */
[----:B------:R-:W-:-:S04]  /*12c0*/  @P4 IMAD.WIDE.U32 R8, R62, R6, R8 ;  /* 0x000000063e084225 */ /* 0x000fc800078e0008 */
[----:B------:R-:W-:Y:S01]  /*12d0*/  @P4 IMAD R5, R62, R7, R5 ;  /* 0x000000073e054224 */ /* 0x000fe200078e0205 */
[----:B0-----:R-:W-:-:S04]  /*12e0*/  @P4 LEA R16, P5, R8, R16, 0x1 ;  /* 0x0000001008104211 */ /* 0x001fc800078a08ff */
[----:B------:R-:W-:-:S04]  /*12f0*/  @P4 IADD3 R5, R9, R5, RZ ;  /* 0x0000000509054210 */ /* 0x000fc80007ffe0ff */
[----:B------:R-:W-:Y:S02]  /*1300*/  @P4 LEA.HI.X R17, R8, R17, R5, 0x1, P5 ;  /* 0x0000001108114211 */ /* 0x000fe400028f0c05 */
[----:B------:R-:W-:-:S04]  /*1310*/  ISETP.GE.U32.AND P5, PT, R56, UR14, PT ;  /* 0x0000000e38007c0c */ /* 0x000fc8000bfa6070 */
[----:B------:R-:W-:-:S04]  /*1320*/  ISETP.GE.AND.EX P5, PT, R60, UR15, PT, P5 ;  /* 0x0000000f3c007c0c */ /* 0x000fc8000bfa6350 */
[----:B------:R-:W-:-:S13]  /*1330*/  ISETP.GT.U32.OR P5, PT, R74, 0x17f, P5 ;  /* 0x0000017f4a00780c */ /* 0x000fda0002fa4470 */
[----:B------:R-:W0:Y:S01]  /*1340*/  @!P5 LDC.64 R8, c[0x0][0x270] ;  /* 0x00009c00ff08db82 */ /* 0x000e220000000a00 */
[----:B------:R-:W-:Y:S01]  /*1350*/  @!P5 MOV R39, R45 ;  /* 0x0000002d0027d202 */ /* 0x000fe20000000f00 */
[----:B------:R-:W-:-:S06]  /*1360*/  @!P5 IMAD.MOV.U32 R38, RZ, RZ, R46 ;  /* 0x000000ffff26d224 */ /* 0x000fcc00078e002e */
[----:B------:R-:W1:Y:S01]  /*1370*/  @!P5 LDC.64 R6, c[0x0][0x220] ;  /* 0x00008800ff06db82 */ /* 0x000e620000000a00 */
[-C--:B0-----:R-:W-:Y:S02]  /*1380*/  @!P5 IMAD R5, R60, R8.reuse, RZ ;  /* 0x000000083c05d224 */ /* 0x081fe400078e02ff */
[----:B------:R-:W-:-:S04]  /*1390*/  @!P5 IMAD.WIDE.U32 R38, R56, R8, R38 ;  /* 0x000000083826d225 */ /* 0x000fc800078e0026 */
[----:B------:R-:W-:Y:S01]  /*13a0*/  @!P5 IMAD R9, R56, R9, R5 ;  /* 0x000000093809d224 */ /* 0x000fe200078e0205 */
[----:B------:R-:W-:Y:S01]  /*13b0*/  HFMA2.MMA R5, -RZ, RZ, 0, 0 ;  /* 0x00000000ff057435 */ /* 0x000fe200000001ff */
[----:B-1----:R-:W-:-:S03]  /*13c0*/  @!P5 LEA R6, P6, R38, R6, 0x1 ;  /* 0x000000062606d211 */ /* 0x002fc600078c08ff */
[----:B------:R-:W-:-:S04]  /*13d0*/  @!P5 IADD3 R9, R39, R9, RZ ;  /* 0x000000092709d210 */ /* 0x000fc80007ffe0ff */
[----:B------:R-:W-:-:S05]  /*13e0*/  @!P5 LEA.HI.X R7, R38, R7, R9, 0x1, P6 ;  /* 0x000000072607d211 */ /* 0x000fca00030f0c09 */
[----:B------:R0:W2:Y:S01]  /*13f0*/  @!P5 LDG.E R5, desc[UR10][R6.64] ;  /* 0x0000000a0605d981 */ /* 0x0000a2000c1e1900 */
[----:B------:R-:W-:-:S04]  /*1400*/  ISETP.GE.U32.AND P5, PT, R55, UR14, PT ;  /* 0x0000000e37007c0c */ /* 0x000fc8000bfa6070 */
[----:B------:R-:W-:-:S04]  /*1410*/  ISETP.GE.AND.EX P5, PT, R59, UR15, PT, P5 ;  /* 0x0000000f3b007c0c */ /* 0x000fc8000bfa6350 */
[----:B------:R-:W-:-:S13]  /*1420*/  ISETP.GT.U32.OR P5, PT, R74, 0x17f, P5 ;  /* 0x0000017f4a00780c */ /* 0x000fda0002fa4470 */
[----:B0-----:R-:W0:Y:S01]  /*1430*/  @!P5 LDC.64 R6, c[0x0][0x270] ;  /* 0x00009c00ff06db82 */ /* 0x001e220000000a00 */
[----:B------:R-:W-:-:S07]  /*1440*/  @!P5 MOV R39, R45 ;  /* 0x0000002d0027d202 */ /* 0x000fce0000000f00 */
[----:B------:R-:W1:Y:S01]  /*1450*/  @!P5 LDC.64 R8, c[0x0][0x220] ;  /* 0x00008800ff08db82 */ /* 0x000e620000000a00 */
[----:B0-----:R-:W-:-:S04]  /*1460*/  @!P5 IMAD R38, R59, R6, RZ ;  /* 0x000000063b26d224 */ /* 0x001fc800078e02ff */
[----:B------:R-:W-:Y:S01]  /*1470*/  @!P5 IMAD R7, R55, R7, R38 ;  /* 0x000000073707d224 */ /* 0x000fe200078e0226 */
[----:B------:R-:W-:-:S05]  /*1480*/  @!P5 MOV R38, R46 ;  /* 0x0000002e0026d202 */ /* 0x000fca0000000f00 */
[----:B------:R-:W-:Y:S01]  /*1490*/  @!P5 IMAD.WIDE.U32 R38, R55, R6, R38 ;  /* 0x000000063726d225 */ /* 0x000fe200078e0026 */
[----:B------:R-:W-:-:S04]  /*14a0*/  HFMA2.MMA R6, -RZ, RZ, 0, 0 ;  /* 0x00000000ff067435 */ /* 0x000fc800000001ff */
[----:B------:R-:W-:Y:S02]  /*14b0*/  @!P5 IADD3 R7, R39, R7, RZ ;  /* 0x000000072707d210 */ /* 0x000fe40007ffe0ff */
[----:B-1----:R-:W-:-:S04]  /*14c0*/  @!P5 LEA R8, P6, R38, R8, 0x1 ;  /* 0x000000082608d211 */ /* 0x002fc800078c08ff */
[----:B------:R-:W-:-:S05]  /*14d0*/  @!P5 LEA.HI.X R9, R38, R9, R7, 0x1, P6 ;  /* 0x000000092609d211 */ /* 0x000fca00030f0c07 */
[----:B------:R0:W3:Y:S01]  /*14e0*/  @!P5 LDG.E R6, desc[UR10][R8.64] ;  /* 0x0000000a0806d981 */ /* 0x0000e2000c1e1900 */
[----:B------:R-:W-:-:S04]  /*14f0*/  ISETP.GE.U32.AND P5, PT, R57, UR14, PT ;  /* 0x0000000e39007c0c */ /* 0x000fc8000bfa6070 */
[----:B------:R-:W-:-:S04]  /*1500*/  ISETP.GE.AND.EX P5, PT, R58, UR15, PT, P5 ;  /* 0x0000000f3a007c0c */ /* 0x000fc8000bfa6350 */
[----:B------:R-:W-:-:S13]  /*1510*/  ISETP.GT.U32.OR P5, PT, R74, 0x17f, P5 ;  /* 0x0000017f4a00780c */ /* 0x000fda0002fa4470 */
[----:B------:R-:W1:Y:S01]  /*1520*/  @!P5 LDC.64 R38, c[0x0][0x270] ;  /* 0x00009c00ff26db82 */ /* 0x000e620000000a00 */
[----:B------:R-:W-:Y:S02]  /*1530*/  @!P5 MOV R40, R46 ;  /* 0x0000002e0028d202 */ /* 0x000fe40000000f00 */
[----:B------:R-:W-:-:S05]  /*1540*/  @!P5 MOV R41, R45 ;  /* 0x0000002d0029d202 */ /* 0x000fca0000000f00 */
[----:B0-----:R-:W0:Y:S01]  /*1550*/  @!P5 LDC.64 R8, c[0x0][0x220] ;  /* 0x00008800ff08db82 */ /* 0x001e220000000a00 */
[-C--:B-1----:R-:W-:Y:S02]  /*1560*/  @!P5 IMAD R7, R58, R38.reuse, RZ ;  /* 0x000000263a07d224 */ /* 0x082fe400078e02ff */
[----:B------:R-:W-:-:S04]  /*1570*/  @!P5 IMAD.WIDE.U32 R40, R57, R38, R40 ;  /* 0x000000263928d225 */ /* 0x000fc800078e0028 */
[----:B------:R-:W-:Y:S01]  /*1580*/  @!P5 IMAD R39, R57, R39, R7 ;  /* 0x000000273927d224 */ /* 0x000fe200078e0207 */
[----:B------:R-:W-:Y:S01]  /*1590*/  HFMA2.MMA R7, -RZ, RZ, 0, 0 ;  /* 0x00000000ff077435 */ /* 0x000fe200000001ff */
[----:B0-----:R-:W-:-:S03]  /*15a0*/  @!P5 LEA R8, P6, R40, R8, 0x1 ;  /* 0x000000082808d211 */ /* 0x001fc600078c08ff */
[----:B------:R-:W-:-:S04]  /*15b0*/  @!P5 IADD3 R39, R41, R39, RZ ;  /* 0x000000272927d210 */ /* 0x000fc80007ffe0ff */
[----:B------:R-:W-:Y:S02]  /*15c0*/  @!P5 LEA.HI.X R9, R40, R9, R39, 0x1, P6 ;  /* 0x000000092809d211 */ /* 0x000fe400030f0c27 */
[----:B------:R-:W-:-:S03]  /*15d0*/  LOP3.LUT P6, RZ, R3, 0x2, RZ, 0xc0, !PT ;  /* 0x0000000203ff7812 */ /* 0x000fc600078cc0ff */
[----:B------:R0:W4:Y:S01]  /*15e0*/  @!P5 LDG.E R7, desc[UR10][R8.64] ;  /* 0x0000000a0807d981 */ /* 0x000122000c1e1900 */
[----:B------:R-:W-:Y:S02]  /*15f0*/  LOP3.LUT P5, RZ, R3, 0x4, RZ, 0xc0, !PT ;  /* 0x0000000403ff7812 */ /* 0x000fe400078ac0ff */
[----:B0-----:R-:W-:-:S06]  /*1600*/  CS2R R8, SRZ ;  /* 0x0000000000087805 */ /* 0x001fcc000001ff00 */
[----:B------:R0:W5:Y:S01]  /*1610*/  @P0 LDG.E R8, desc[UR10][R10.64] ;  /* 0x0000000a0a080981 */ /* 0x000162000c1e1900 */
[----:B------:R-:W-:Y:S02]  /*1620*/  ISETP.NE.AND P0, PT, R49, RZ, PT ;  /* 0x000000ff3100720c */ /* 0x000fe40003f05270 */
[----:B0-----:R-:W-:-:S11]  /*1630*/  CS2R R10, SRZ ;  /* 0x00000000000a7805 */ /* 0x001fd6000001ff00 */
[----:B------:R-:W2:Y:S01]  /*1640*/  @P0 LDG.E R9, desc[UR10][R34.64] ;  /* 0x0000000a22090981 */ /* 0x000ea2000c1e1900 */
[----:B------:R-:W-:-:S13]  /*1650*/  ISETP.NE.AND P0, PT, R48, RZ, PT ;  /* 0x000000ff3000720c */ /* 0x000fda0003f05270 */
[----:B------:R-:W3:Y:S01]  /*1660*/  @P0 LDG.E R10, desc[UR10][R36.64] ;  /* 0x0000000a240a0981 */ /* 0x000ee2000c1e1900 */
[----:B------:R-:W-:-:S13]  /*1670*/  ISETP.NE.AND P0, PT, R43, RZ, PT ;  /* 0x000000ff2b00720c */ /* 0x000fda0003f05270 */
[----:B------:R0:W4:Y:S01]  /*1680*/  @P0 LDG.E R11, desc[UR10][R12.64] ;  /* 0x0000000a0c0b0981 */ /* 0x000122000c1e1900 */
[----:B------:R-:W-:Y:S02]  /*1690*/  ISETP.NE.AND P0, PT, R42, RZ, PT ;  /* 0x000000ff2a00720c */ /* 0x000fe40003f05270 */
[----:B0-----:R-:W-:-:S11]  /*16a0*/  CS2R R12, SRZ ;  /* 0x00000000000c7805 */ /* 0x001fd6000001ff00 */
[----:B------:R-:W4:Y:S01]  /*16b0*/  @P0 LDG.E R12, desc[UR10][R32.64] ;  /* 0x0000000a200c0981 */ /* 0x000f22000c1e1900 */
[----:B------:R-:W-:Y:S02]  /*16c0*/  ISETP.NE.AND P0, PT, R14, RZ, PT ;  /* 0x000000ff0e00720c */ /* 0x000fe40003f05270 */
[----:B------:R-:W-:-:S06]  /*16d0*/  MOV R14, RZ ;  /* 0x000000ff000e7202 */ /* 0x000fcc0000000f00 */
[----:B------:R-:W4:Y:S05]  /*16e0*/  @P5 LDG.E R14, desc[UR10][R30.64] ;  /* 0x0000000a1e0e5981 */ /* 0x000f2a000c1e1900 */
[----:B------:R-:W4:Y:S01]  /*16f0*/  @P0 LDG.E R13, desc[UR10][R28.64] ;  /* 0x0000000a1c0d0981 */ /* 0x000f22000c1e1900 */
[----:B------:R-:W-:Y:S01]  /*1700*/  ISETP.NE.AND P0, PT, R15, RZ, PT ;  /* 0x000000ff0f00720c */ /* 0x000fe20003f05270 */
[----:B------:R-:W-:Y:S01]  /*1710*/  HFMA2.MMA R15, -RZ, RZ, 0, 0 ;  /* 0x00000000ff0f7435 */ /* 0x000fe200000001ff */
[----:B------:R-:W-:Y:S02]  /*1720*/  CS2R R36, SRZ ;  /* 0x0000000000247805 */ /* 0x000fe4000001ff00 */
[----:B------:R-:W-:-:S04]  /*1730*/  CS2R R38, SRZ ;  /* 0x0000000000267805 */ /* 0x000fc8000001ff00 */
[----:B------:R-:W4:Y:S04]  /*1740*/  @P1 LDG.E R37, desc[UR10][R22.64] ;  /* 0x0000000a16251981 */ /* 0x000f28000c1e1900 */
[----:B------:R5:W4:Y:S04]  /*1750*/  @P6 LDG.E R15, desc[UR10][R26.64] ;  /* 0x0000000a1a0f6981 */ /* 0x000b28000c1e1900 */
[----:B------:R2:W4:Y:S04]  /*1760*/  @P0 LDG.E R36, desc[UR10][R24.64] ;  /* 0x0000000a18240981 */ /* 0x000528000c1e1900 */
[----:B------:R-:W4:Y:S01]  /*1770*/  @P2 LDG.E R38, desc[UR10][R20.64] ;  /* 0x0000000a14262981 */ /* 0x000f22000c1e1900 */
[----:B------:R-:W-:-:S03]  /*1780*/  MOV R40, RZ ;  /* 0x000000ff00287202 */ /* 0x000fc60000000f00 */
[----:B------:R-:W4:Y:S04]  /*1790*/  @P3 LDG.E R39, desc[UR10][R18.64] ;  /* 0x0000000a12273981 */ /* 0x000f28000c1e1900 */
[----:B------:R0:W4:Y:S01]  /*17a0*/  @P4 LDG.E R40, desc[UR10][R16.64] ;  /* 0x0000000a10284981 */ /* 0x000122000c1e1900 */
[----:B------:R-:W-:Y:S02]  /*17b0*/  ISETP.GT.AND P5, PT, R75, 0x1e, PT ;  /* 0x0000001e4b00780c */ /* 0x000fe40003fa4270 */
[----:B-----5:R-:W-:-:S04]  /*17c0*/  PRMT R26, R8, 0x7632, R26 ;  /* 0x00007632081a7816 */ /* 0x020fc8000000001a */
[----:B------:R-:W-:Y:S01]  /*17d0*/  SHF.L.U32 R27, R26, 0x10, RZ ;  /* 0x000000101a1b7819 */ /* 0x000fe200000006ff */
[----:B------:R-:W-:-:S04]  /*17e0*/  IMAD.U32 R26, R8, 0x10000, RZ ;  /* 0x00010000081a7824 */ /* 0x000fc800078e00ff */
[----:B------:R-:W-:Y:S01]  /*17f0*/  FMUL.FTZ R23, R27, R27 ;  /* 0x0000001b1b177220 */ /* 0x000fe20000410000 */
[----:B--2---:R-:W-:Y:S01]  /*1800*/  PRMT R24, R9, 0x7632, R24 ;  /* 0x0000763209187816 */ /* 0x004fe20000000018 */
[----:B------:R-:W-:-:S03]  /*1810*/  FADD.FTZ R27, R26, R27 ;  /* 0x0000001b1a1b7221 */ /* 0x000fc60000010000 */
[----:B------:R-:W-:Y:S01]  /*1820*/  SHF.L.U32 R25, R24, 0x10, RZ ;  /* 0x0000001018197819 */ /* 0x000fe200000006ff */
[----:B------:R-:W-:Y:S01]  /*1830*/  FFMA.FTZ R26, R26, R26, R23 ;  /* 0x0000001a1a1a7223 */ /* 0x000fe20000010017 */
[----:B------:R-:W-:-:S03]  /*1840*/  SHF.L.U32 R22, R9, 0x10, RZ ;  /* 0x0000001009167819 */ /* 0x000fc600000006ff */
[----:B0-----:R-:W-:Y:S01]  /*1850*/  FMUL.FTZ R17, R25, R25 ;  /* 0x0000001919117220 */ /* 0x001fe20000410000 */
[----:B---3--:R-:W-:Y:S01]  /*1860*/  PRMT R28, R10, 0x7632, R28 ;  /* 0x000076320a1c7816 */ /* 0x008fe2000000001c */
[----:B------:R-:W-:-:S03]  /*1870*/  FADD.FTZ R25, R22, R25 ;  /* 0x0000001916197221 */ /* 0x000fc60000010000 */
[----:B------:R-:W-:Y:S01]  /*1880*/  SHF.L.U32 R23, R28, 0x10, RZ ;  /* 0x000000101c177819 */ /* 0x000fe200000006ff */
[----:B------:R-:W-:Y:S01]  /*1890*/  FFMA.FTZ R22, R22, R22, R17 ;  /* 0x0000001616167223 */ /* 0x000fe20000010011 */
[----:B------:R-:W-:Y:S02]  /*18a0*/  SHF.L.U32 R20, R10, 0x10, RZ ;  /* 0x000000100a147819 */ /* 0x000fe400000006ff */
[----:B----4-:R-:W-:Y:S01]  /*18b0*/  PRMT R16, R11, 0x7632, R16 ;  /* 0x000076320b107816 */ /* 0x010fe20000000010 */
[----:B------:R-:W-:Y:S01]  /*18c0*/  FMUL.FTZ R17, R23, R23 ;  /* 0x0000001717117220 */ /* 0x000fe20000410000 */
[----:B------:R-:W-:Y:S02]  /*18d0*/  SHF.L.U32 R18, R11, 0x10, RZ ;  /* 0x000000100b127819 */ /* 0x000fe400000006ff */
[----:B------:R-:W-:Y:S01]  /*18e0*/  SHF.L.U32 R19, R16, 0x10, RZ ;  /* 0x0000001010137819 */ /* 0x000fe200000006ff */
[C---:B------:R-:W-:Y:S01]  /*18f0*/  FADD.FTZ R23, R20.reuse, R23 ;  /* 0x0000001714177221 */ /* 0x040fe20000010000 */
[----:B------:R-:W-:-:S03]  /*1900*/  FFMA.FTZ R20, R20, R20, R17 ;  /* 0x0000001414147223 */ /* 0x000fc60000010011 */
[----:B------:R-:W-:Y:S01]  /*1910*/  FMUL.FTZ R21, R19, R19 ;  /* 0x0000001313157220 */ /* 0x000fe20000410000 */
[----:B------:R-:W-:Y:S01]  /*1920*/  FADD.FTZ R17, R18, R19 ;  /* 0x0000001312117221 */ /* 0x000fe20000010000 */
[----:B------:R-:W-:Y:S02]  /*1930*/  PRMT R24, R12, 0x7632, R24 ;  /* 0x000076320c187816 */ /* 0x000fe40000000018 */
[----:B------:R-:W-:Y:S02]  /*1940*/  FFMA.FTZ R18, R18, R18, R21 ;  /* 0x0000001212127223 */ /* 0x000fe40000010015 */
[----:B------:R-:W-:Y:S02]  /*1950*/  SHF.L.U32 R19, R24, 0x10, RZ ;  /* 0x0000001018137819 */ /* 0x000fe400000006ff */
[----:B------:R-:W-:-:S04]  /*1960*/  PRMT R16, R13, 0x7632, R16 ;  /* 0x000076320d107816 */ /* 0x000fc80000000010 */
[----:B------:R-:W-:Y:S02]  /*1970*/  SHF.L.U32 R29, R16, 0x10, RZ ;  /* 0x00000010101d7819 */ /* 0x000fe400000006ff */
[----:B------:R-:W-:Y:S02]  /*1980*/  PRMT R21, R14, 0x7632, R21 ;  /* 0x000076320e157816 */ /* 0x000fe40000000015 */
[----:B------:R-:W-:Y:S01]  /*1990*/  SHF.L.U32 R24, R13, 0x10, RZ ;  /* 0x000000100d187819 */ /* 0x000fe200000006ff */
[----:B------:R-:W-:Y:S01]  /*19a0*/  FMUL.FTZ R31, R29, R29 ;  /* 0x0000001d1d1f7220 */ /* 0x000fe20000410000 */
[----:B------:R-:W-:Y:S01]  /*19b0*/  SHF.L.U32 R28, R12, 0x10, RZ ;  /* 0x000000100c1c7819 */ /* 0x000fe200000006ff */
[----:B------:R-:W-:Y:S01]  /*19c0*/  FMUL.FTZ R33, R19, R19 ;  /* 0x0000001313217220 */ /* 0x000fe20000410000 */
[----:B------:R-:W-:Y:S01]  /*19d0*/  SHF.L.U32 R21, R21, 0x10, RZ ;  /* 0x0000001015157819 */ /* 0x000fe200000006ff */
[C---:B------:R-:W-:Y:S01]  /*19e0*/  FADD.FTZ R30, R24.reuse, R29 ;  /* 0x0000001d181e7221 */ /* 0x040fe20000010000 */
[----:B------:R-:W-:Y:S01]  /*19f0*/  FFMA.FTZ R29, R24, R24, R31 ;  /* 0x00000018181d7223 */ /* 0x000fe2000001001f */
[C---:B------:R-:W-:Y:S01]  /*1a00*/  FADD.FTZ R19, R28.reuse, R19 ;  /* 0x000000131c137221 */ /* 0x040fe20000010000 */
[----:B------:R-:W-:Y:S01]  /*1a10*/  FFMA.FTZ R16, R28, R28, R33 ;  /* 0x0000001c1c107223 */ /* 0x000fe20000010021 */
[----:B------:R-:W-:Y:S01]  /*1a20*/  SHF.L.U32 R28, R14, 0x10, RZ ;  /* 0x000000100e1c7819 */ /* 0x000fe200000006ff */
[----:B------:R-:W-:Y:S01]  /*1a30*/  FMUL.FTZ R31, R21, R21 ;  /* 0x00000015151f7220 */ /* 0x000fe20000410000 */
[----:B------:R-:W-:Y:S01]  /*1a40*/  FADD.FTZ R29, RZ, R29 ;  /* 0x0000001dff1d7221 */ /* 0x000fe20000010000 */
[----:B------:R-:W-:-:S02]  /*1a50*/  FADD.FTZ R30, RZ, R30 ;  /* 0x0000001eff1e7221 */ /* 0x000fc40000010000 */
[----:B------:R-:W-:Y:S01]  /*1a60*/  FFMA.FTZ R24, R28, R28, R31 ;  /* 0x0000001c1c187223 */ /* 0x000fe2000001001f */
[----:B------:R-:W-:Y:S01]  /*1a70*/  FADD.FTZ R31, R29, R26 ;  /* 0x0000001a1d1f7221 */ /* 0x000fe20000010000 */
[----:B------:R-:W-:Y:S01]  /*1a80*/  PRMT R32, R15, 0x7632, R32 ;  /* 0x000076320f207816 */ /* 0x000fe20000000020 */
[----:B------:R-:W-:Y:S01]  /*1a90*/  FADD.FTZ R30, R30, R27 ;  /* 0x0000001b1e1e7221 */ /* 0x000fe20000010000 */
[----:B------:R-:W-:Y:S01]  /*1aa0*/  FADD.FTZ R21, R28, R21 ;  /* 0x000000151c157221 */ /* 0x000fe20000010000 */
[----:B------:R-:W-:Y:S01]  /*1ab0*/  FADD.FTZ R31, R31, R22 ;  /* 0x000000161f1f7221 */ /* 0x000fe20000010000 */
[----:B------:R-:W-:Y:S01]  /*1ac0*/  SHF.L.U32 R28, R32, 0x10, RZ ;  /* 0x00000010201c7819 */ /* 0x000fe200000006ff */
[----:B------:R-:W-:Y:S01]  /*1ad0*/  FADD.FTZ R30, R30, R25 ;  /* 0x000000191e1e7221 */ /* 0x000fe20000010000 */
[----:B------:R-:W-:Y:S01]  /*1ae0*/  SHF.L.U32 R27, R15, 0x10, RZ ;  /* 0x000000100f1b7819 */ /* 0x000fe200000006ff */
[----:B------:R-:W-:Y:S01]  /*1af0*/  FADD.FTZ R31, R31, R20 ;  /* 0x000000141f1f7221 */ /* 0x000fe20000010000 */
[----:B------:R-:W-:Y:S01]  /*1b00*/  PRMT R32, R36, 0x7632, R32 ;  /* 0x0000763224207816 */ /* 0x000fe20000000020 */
[----:B------:R-:W-:Y:S01]  /*1b10*/  FMUL.FTZ R26, R28, R28 ;  /* 0x0000001c1c1a7220 */ /* 0x000fe20000410000 */
[----:B------:R-:W-:Y:S01]  /*1b20*/  FADD.FTZ R30, R30, R23 ;  /* 0x000000171e1e7221 */ /* 0x000fe20000010000 */
[----:B------:R-:W-:Y:S01]  /*1b30*/  FADD.FTZ R31, R31, R18 ;  /* 0x000000121f1f7221 */ /* 0x000fe20000010000 */
[C---:B------:R-:W-:Y:S01]  /*1b40*/  FADD.FTZ R25, R27.reuse, R28 ;  /* 0x0000001c1b197221 */ /* 0x040fe20000010000 */
[----:B------:R-:W-:Y:S01]  /*1b50*/  FFMA.FTZ R26, R27, R27, R26 ;  /* 0x0000001b1b1a7223 */ /* 0x000fe2000001001a */
[----:B------:R-:W-:Y:S01]  /*1b60*/  FADD.FTZ R30, R30, R17 ;  /* 0x000000111e1e7221 */ /* 0x000fe20000010000 */
[----:B------:R-:W-:Y:S01]  /*1b70*/  PRMT R18, R38, 0x7632, R18 ;  /* 0x0000763226127816 */ /* 0x000fe20000000012 */
[----:B------:R-:W-:Y:S01]  /*1b80*/  FADD.FTZ R31, R31, R16 ;  /* 0x000000101f1f7221 */ /* 0x000fe20000010000 */
[----:B------:R-:W-:-:S02]  /*1b90*/  SHF.L.U32 R29, R32, 0x10, RZ ;  /* 0x00000010201d7819 */ /* 0x000fc400000006ff */
[----:B------:R-:W-:Y:S01]  /*1ba0*/  PRMT R27, R37, 0x7632, R27 ;  /* 0x00007632251b7816 */ /* 0x000fe2000000001b */
[----:B------:R-:W-:Y:S01]  /*1bb0*/  FADD.FTZ R30, R30, R19 ;  /* 0x000000131e1e7221 */ /* 0x000fe20000010000 */
[----:B------:R-:W-:Y:S02]  /*1bc0*/  SHF.L.U32 R22, R36, 0x10, RZ ;  /* 0x0000001024167819 */ /* 0x000fe400000006ff */
[----:B------:R-:W-:Y:S01]  /*1bd0*/  SHF.L.U32 R18, R18, 0x10, RZ ;  /* 0x0000001012127819 */ /* 0x000fe200000006ff */
[----:B------:R-:W-:Y:S01]  /*1be0*/  FMUL.FTZ R23, R29, R29 ;  /* 0x0000001d1d177220 */ /* 0x000fe20000410000 */
[----:B------:R-:W-:Y:S02]  /*1bf0*/  IMAD.U32 R28, R27, 0x10000, RZ ;  /* 0x000100001b1c7824 */ /* 0x000fe400078e00ff */
[----:B------:R-:W-:Y:S01]  /*1c00*/  FADD.FTZ R31, R31, R24 ;  /* 0x000000181f1f7221 */ /* 0x000fe20000010000 */
[----:B------:R-:W-:Y:S01]  /*1c10*/  SHF.L.U32 R19, R38, 0x10, RZ ;  /* 0x0000001026137819 */ /* 0x000fe200000006ff */
[----:B------:R-:W-:Y:S01]  /*1c20*/  FADD.FTZ R30, R30, R21 ;  /* 0x000000151e1e7221 */ /* 0x000fe20000010000 */
[----:B------:R-:W-:Y:S01]  /*1c30*/  SHF.L.U32 R17, R37, 0x10, RZ ;  /* 0x0000001025117819 */ /* 0x000fe200000006ff */
[----:B------:R-:W-:Y:S01]  /*1c40*/  FADD.FTZ R20, R22, R29 ;  /* 0x0000001d16147221 */ /* 0x000fe20000010000 */
[----:B------:R-:W-:Y:S01]  /*1c50*/  FMUL.FTZ R24, R18, R18 ;  /* 0x0000001212187220 */ /* 0x000fe20000410000 */
[----:B------:R-:W-:Y:S01]  /*1c60*/  FFMA.FTZ R22, R22, R22, R23 ;  /* 0x0000001616167223 */ /* 0x000fe20000010017 */
[----:B------:R-:W-:Y:S01]  /*1c70*/  FMUL.FTZ R32, R28, R28 ;  /* 0x0000001c1c207220 */ /* 0x000fe20000410000 */
[----:B------:R-:W-:Y:S01]  /*1c80*/  FADD.FTZ R31, R31, R26 ;  /* 0x0000001a1f1f7221 */ /* 0x000fe20000010000 */
[----:B------:R-:W-:Y:S01]  /*1c90*/  PRMT R21, R39, 0x7632, R21 ;  /* 0x0000763227157816 */ /* 0x000fe20000000015 */
[----:B------:R-:W-:Y:S01]  /*1ca0*/  FADD.FTZ R25, R30, R25 ;  /* 0x000000191e197221 */ /* 0x000fe20000010000 */
[----:B------:R-:W-:Y:S01]  /*1cb0*/  FADD.FTZ R18, R19, R18 ;  /* 0x0000001213127221 */ /* 0x000fe20000010000 */
[----:B------:R-:W-:Y:S01]  /*1cc0*/  FADD.FTZ R16, R17, R28 ;  /* 0x0000001c11107221 */ /* 0x000fe20000010000 */
[----:B------:R-:W-:Y:S01]  /*1cd0*/  FFMA.FTZ R19, R19, R19, R24 ;  /* 0x0000001313137223 */ /* 0x000fe20000010018 */
[----:B------:R-:W-:Y:S01]  /*1ce0*/  FFMA.FTZ R17, R17, R17, R32 ;  /* 0x0000001111117223 */ /* 0x000fe20000010020 */
[----:B------:R-:W-:Y:S01]  /*1cf0*/  PRMT R24, R40, 0x7632, R24 ;  /* 0x0000763228187816 */ /* 0x000fe20000000018 */
[----:B------:R-:W-:Y:S01]  /*1d00*/  FADD.FTZ R22, R31, R22 ;  /* 0x000000161f167221 */ /* 0x000fe20000010000 */
[----:B------:R-:W-:Y:S01]  /*1d10*/  SHF.L.U32 R21, R21, 0x10, RZ ;  /* 0x0000001015157819 */ /* 0x000fe200000006ff */
[----:B------:R-:W-:Y:S01]  /*1d20*/  FADD.FTZ R25, R25, R20 ;  /* 0x0000001419197221 */ /* 0x000fe20000010000 */
[----:B------:R-:W-:Y:S01]  /*1d30*/  SHF.L.U32 R20, R39, 0x10, RZ ;  /* 0x0000001027147819 */ /* 0x000fe200000006ff */
[----:B------:R-:W-:Y:S01]  /*1d40*/  FADD.FTZ R22, R22, R17 ;  /* 0x0000001116167221 */ /* 0x000fe20000010000 */
[----:B------:R-:W-:Y:S01]  /*1d50*/  SHF.L.U32 R27, R24, 0x10, RZ ;  /* 0x00000010181b7819 */ /* 0x000fe200000006ff */
[----:B------:R-:W-:Y:S01]  /*1d60*/  FMUL.FTZ R23, R21, R21 ;  /* 0x0000001515177220 */ /* 0x000fe20000410000 */
[----:B------:R-:W-:Y:S01]  /*1d70*/  FADD.FTZ R25, R25, R16 ;  /* 0x0000001019197221 */ /* 0x000fe20000010000 */
[----:B------:R-:W-:Y:S01]  /*1d80*/  SHF.L.U32 R16, R40, 0x10, RZ ;  /* 0x0000001028107819 */ /* 0x000fe200000006ff */
[----:B------:R-:W-:Y:S01]  /*1d90*/  FADD.FTZ R19, R22, R19 ;  /* 0x0000001316137221 */ /* 0x000fe20000010000 */
[C---:B------:R-:W-:Y:S01]  /*1da0*/  FADD.FTZ R21, R20.reuse, R21 ;  /* 0x0000001514157221 */ /* 0x040fe20000010000 */
[----:B------:R-:W-:Y:S01]  /*1db0*/  FMUL.FTZ R17, R27, R27 ;  /* 0x0000001b1b117220 */ /* 0x000fe20000410000 */
[----:B------:R-:W-:Y:S01]  /*1dc0*/  PRMT R22, R5, 0x7632, R22 ;  /* 0x0000763205167816 */ /* 0x000fe20000000016 */
[----:B------:R-:W-:Y:S01]  /*1dd0*/  FFMA.FTZ R20, R20, R20, R23 ;  /* 0x0000001414147223 */ /* 0x000fe20000010017 */
[----:B------:R-:W-:Y:S01]  /*1de0*/  FADD.FTZ R18, R25, R18 ;  /* 0x0000001219127221 */ /* 0x000fe20000010000 */
[C---:B------:R-:W-:Y:S01]  /*1df0*/  FADD.FTZ R27, R16.reuse, R27 ;  /* 0x0000001b101b7221 */ /* 0x040fe20000010000 */
[----:B------:R-:W-:Y:S01]  /*1e00*/  FFMA.FTZ R16, R16, R16, R17 ;  /* 0x0000001010107223 */ /* 0x000fe20000010011 */
[----:B------:R-:W-:Y:S01]  /*1e10*/  SHF.L.U32 R22, R22, 0x10, RZ ;  /* 0x0000001016167819 */ /* 0x000fe200000006ff */
[----:B------:R-:W-:Y:S01]  /*1e20*/  FADD.FTZ R18, R18, R21 ;  /* 0x0000001512127221 */ /* 0x000fe20000010000 */
[----:B------:R-:W-:Y:S01]  /*1e30*/  FADD.FTZ R19, R19, R20 ;  /* 0x0000001413137221 */ /* 0x000fe20000010000 */
[----:B------:R-:W-:-:S02]  /*1e40*/  SHF.L.U32 R17, R5, 0x10, RZ ;  /* 0x0000001005117819 */ /* 0x000fc400000006ff */
[----:B------:R-:W-:Y:S01]  /*1e50*/  PRMT R21, R6, 0x7632, R21 ;  /* 0x0000763206157816 */ /* 0x000fe20000000015 */
[----:B------:R-:W-:Y:S01]  /*1e60*/  FMUL.FTZ R20, R22, R22 ;  /* 0x0000001616147220 */ /* 0x000fe20000410000 */
[----:B------:R-:W-:Y:S01]  /*1e70*/  FADD.FTZ R16, R19, R16 ;  /* 0x0000001013107221 */ /* 0x000fe20000010000 */
[----:B------:R-:W-:Y:S01]  /*1e80*/  FADD.FTZ R18, R18, R27 ;  /* 0x0000001b12127221 */ /* 0x000fe20000010000 */
[----:B------:R-:W-:Y:S01]  /*1e90*/  SHF.L.U32 R21, R21, 0x10, RZ ;  /* 0x0000001015157819 */ /* 0x000fe200000006ff */
[--C-:B------:R-:W-:Y:S01]  /*1ea0*/  FADD.FTZ R19, R17, R22.reuse ;  /* 0x0000001611137221 */ /* 0x100fe20000010000 */
[----:B------:R-:W-:Y:S01]  /*1eb0*/  PRMT R22, R7, 0x7632, R22 ;  /* 0x0000763207167816 */ /* 0x000fe20000000016 */
[----:B------:R-:W-:Y:S01]  /*1ec0*/  FFMA.FTZ R17, R17, R17, R20 ;  /* 0x0000001111117223 */ /* 0x000fe20000010014 */
[----:B------:R-:W-:Y:S01]  /*1ed0*/  SHF.L.U32 R20, R6, 0x10, RZ ;  /* 0x0000001006147819 */ /* 0x000fe200000006ff */
[----:B------:R-:W-:Y:S01]  /*1ee0*/  FADD.FTZ R18, R18, R19 ;  /* 0x0000001312127221 */ /* 0x000fe20000010000 */
[----:B------:R-:W-:Y:S01]  /*1ef0*/  FMUL.FTZ R19, R21, R21 ;  /* 0x0000001515137220 */ /* 0x000fe20000410000 */
[----:B------:R-:W-:Y:S01]  /*1f00*/  SHF.L.U32 R22, R22, 0x10, RZ ;  /* 0x0000001016167819 */ /* 0x000fe200000006ff */
[----:B------:R-:W-:Y:S01]  /*1f10*/  FADD.FTZ R16, R16, R17 ;  /* 0x0000001110107221 */ /* 0x000fe20000010000 */
[----:B------:R-:W-:Y:S01]  /*1f20*/  SHF.L.U32 R17, R7, 0x10, RZ ;  /* 0x0000001007117819 */ /* 0x000fe200000006ff */
[C---:B------:R-:W-:Y:S01]  /*1f30*/  FFMA.FTZ R19, R20.reuse, R20, R19 ;  /* 0x0000001414137223 */ /* 0x040fe20000010013 */
[----:B------:R-:W-:Y:S01]  /*1f40*/  FADD.FTZ R21, R20, R21 ;  /* 0x0000001514157221 */ /* 0x000fe20000010000 */
[----:B------:R-:W-:-:S02]  /*1f50*/  FMUL.FTZ R20, R22, R22 ;  /* 0x0000001616147220 */ /* 0x000fc40000410000 */
[----:B------:R-:W-:Y:S01]  /*1f60*/  FADD.FTZ R16, R16, R19 ;  /* 0x0000001310107221 */ /* 0x000fe20000010000 */
[C---:B------:R-:W-:Y:S01]  /*1f70*/  FADD.FTZ R19, R17.reuse, R22 ;  /* 0x0000001611137221 */ /* 0x040fe20000010000 */
[----:B------:R-:W-:Y:S01]  /*1f80*/  FADD.FTZ R18, R18, R21 ;  /* 0x0000001512127221 */ /* 0x000fe20000010000 */
        /* <DEDUP_REMOVED lines=24> */
[----:B------:R-:W-:Y:S01]  /*2110*/  ISETP.GT.AND P5, PT, R75, 0xf, PT ;  /* 0x0000000f4b00780c */ /* 0x000fe20003fa4270 */
[----:B------:R-:W2:-:S12]  /*2120*/  LDC R41, c[0x0][0xc] ;  /* 0x00000300ff297b82 */ /* 0x000e980000000800 */
[----:B0-----:R-:W-:Y:S01]  /*2130*/  @!P5 FADD.FTZ R18, R18, R17 ;  /* 0x000000111212d221 */ /* 0x001fe20000010000 */
[----:B-1----:R-:W-:Y:S01]  /*2140*/  @!P5 FADD.FTZ R16, R16, R19 ;  /* 0x000000131010d221 */ /* 0x002fe20000010000 */
[----:B------:R-:W-:-:S03]  /*2150*/  ISETP.NE.AND P5, PT, R75, RZ, PT ;  /* 0x000000ff4b00720c */ /* 0x000fc60003fa5270 */
[----:B------:R-:W-:Y:S02]  /*2160*/  MOV R42, R18 ;  /* 0x00000012002a7202 */ /* 0x000fe40000000f00 */
[----:B------:R-:W-:-:S08]  /*2170*/  MOV R43, R16 ;  /* 0x00000010002b7202 */ /* 0x000fd00000000f00 */
[----:B------:R0:W-:Y:S01]  /*2180*/  @!P5 STS.64 [R61+0x10], R42 ;  /* 0x0000102a3d00d388 */ /* 0x0001e20000000a00 */
[----:B------:R-:W-:Y:S01]  /*2190*/  BAR.SYNC.DEFER_BLOCKING 0x0 ;  /* 0x0000000000007b1d */ /* 0x000fe20000010000 */
[----:B------:R-:W-:Y:S02]  /*21a0*/  ISETP.NE.AND P5, PT, R74, RZ, PT ;  /* 0x000000ff4a00720c */ /* 0x000fe40003fa5270 */
[----:B------:R-:W-:-:S03]  /*21b0*/  PRMT R54, R8, 0x7632, R54 ;  /* 0x0000763208367816 */ /* 0x000fc60000000036 */
[----:B------:R-:W-:Y:S01]  /*21c0*/  BSSY B0, `(.L_x_2092) ;  /* 0x0000024000007945 */ /* 0x000fe20003800000 */
[----:B------:R-:W-:Y:S02]  /*21d0*/  PRMT R51, R9, 0x7632, R51 ;  /* 0x0000763209337816 */ /* 0x000fe40000000033 */
[----:B------:R-:W-:Y:S02]  /*21e0*/  PRMT R50, R10, 0x7632, R50 ;  /* 0x000076320a327816 */ /* 0x000fe40000000032 */
[----:B------:R-:W-:-:S03]  /*21f0*/  PRMT R49, R11, 0x7632, R49 ;  /* 0x000076320b317816 */ /* 0x000fc60000000031 */
[----:B0-2---:R-:W-:Y:S05]  /*2200*/  @P5 BRA `(.L_x_2093) ;  /* 0x00000000007c5947 */ /* 0x005fea0003800000 */
[----:B------:R-:W0:Y:S01]  /*2210*/  S2UR UR8, SR_CgaCtaId ;  /* 0x00000000000879c3 */ /* 0x000e220000008800 */
[----:B------:R-:W-:Y:S02]  /*2220*/  UMOV UR7, 0x400 ;  /* 0x0000040000077882 */ /* 0x000fe40000000000 */
[----:B0-----:R-:W-:-:S09]  /*2230*/  ULEA UR7, UR8, UR7, 0x18 ;  /* 0x0000000708077291 */ /* 0x001fd2000f8ec03f */
        /* <DEDUP_REMOVED lines=28> */
.L_x_2093:
[----:B------:R-:W-:Y:S05]  /*2400*/  BSYNC B0 ;  /* 0x0000000000007941 */ /* 0x000fea0003800000 */
.L_x_2092:
[----:B------:R-:W-:Y:S02]  /*2410*/  ISETP.GE.U32.AND P6, PT, R41, 0x2, PT ;  /* 0x000000022900780c */ /* 0x000fe40003fc6070 */
        /* <DEDUP_REMOVED lines=13> */
[----:B------:R-:W0:Y:S01]  /*24f0*/  S2R R26, SR_CTAID.Y ;  /* 0x00000000001a7919 */ /* 0x000e220000002600 */
[----:B------:R-:W1:Y:S01]  /*2500*/  LDC R25, c[0x0][0x10] ;  /* 0x00000400ff197b82 */ /* 0x000e620000000800 */
[----:B------:R-:W-:-:S07]  /*2510*/  ULOP3.LUT UR7, UR4, 0x1, URZ, 0xc0, !UPT ;  /* 0x0000000104077892 */ /* 0x000fce000f8ec03f */
[----:B------:R-:W2:Y:S08]  /*2520*/  LDC.64 R30, c[0x0][0x240] ;  /* 0x00009000ff1e7b82 */ /* 0x000eb00000000a00 */
[----:B------:R-:W3:Y:S01]  /*2530*/  LDC.64 R28, c[0x0][0x248] ;  /* 0x00009200ff1c7b82 */ /* 0x000ee20000000a00 */
[----:B-1----:R-:W-:-:S04]  /*2540*/  IMAD R32, R25, UR7, RZ ;  /* 0x0000000719207c24 */ /* 0x002fc8000f8e02ff */
[C---:B------:R-:W-:Y:S01]  /*2550*/  IMAD R27, R32.reuse, R41, RZ ;  /* 0x00000029201b7224 */ /* 0x040fe200078e02ff */
[----:B0-----:R-:W-:-:S03]  /*2560*/  IADD3 R32, R32, R26, RZ ;  /* 0x0000001a20207210 */ /* 0x001fc60007ffe0ff */
[----:B------:R-:W-:Y:S02]  /*2570*/  IMAD.SHL.U32 R27, R27, 0x2, RZ ;  /* 0x000000021b1b7824 */ /* 0x000fe400078e00ff */
[----:B--2---:R-:W-:-:S04]  /*2580*/  IMAD.WIDE.U32 R30, R32, 0x4, R30 ;  /* 0x00000004201e7825 */ /* 0x004fc800078e001e */
[----:B---3--:R-:W-:Y:S01]  /*2590*/  IMAD.WIDE R28, R27, 0x4, R28 ;  /* 0x000000041b1c7825 */ /* 0x008fe200078e021c */
[----:B------:R-:W-:Y:S06]  /*25a0*/  @P5 BRA `(.L_x_2095) ;  /* 0x0000000000505947 */ /* 0x000fec0003800000 */
[----:B------:R-:W-:Y:S01]  /*25b0*/  ULOP3.LUT UP0, URZ, UR4, 0x2, URZ, 0xc0, !UPT ;  /* 0x00000002043f7892 */ /* 0x000fe2000f80c03f */
[----:B------:R-:W-:Y:S01]  /*25c0*/  IMAD R32, R25, UR9, R26 ;  /* 0x0000000919207c24 */ /* 0x000fe2000f8e021a */
[----:B------:R-:W-:Y:S02]  /*25d0*/  UMOV UR7, 0xffffffff ;  /* 0xffffffff00077882 */ /* 0x000fe40000000000 */
[----:B------:R-:W-:Y:S01]  /*25e0*/  USEL UR7, UR7, 0x1, UP0 ;  /* 0x0000000107077887 */ /* 0x000fe20008000000 */
[----:B------:R-:W-:Y:S01]  /*25f0*/  IMAD.WIDE.U32 R32, R32, 0x8, R28 ;  /* 0x0000000820207825 */ /* 0x000fe200078e001c */
[----:B------:R-:W-:-:S04]  /*2600*/  PLOP3.LUT P6, PT, PT, PT, UP0, 0x40, 0x0 ;  /* 0x000000000000781c */ /* 0x000fc80003fce808 */
[----:B------:R-:W-:Y:S01]  /*2610*/  SEL R27, R41, RZ, P6 ;  /* 0x000000ff291b7207 */ /* 0x000fe20003000000 */
[----:B------:R0:W-:Y:S01]  /*2620*/  STG.E.64 desc[UR10][R32.64], R42 ;  /* 0x0000002a20007986 */ /* 0x0001e2000c101b0a */
[----:B------:R-:W-:Y:S02]  /*2630*/  MOV R52, UR7 ;  /* 0x0000000700347c02 */ /* 0x000fe40008000f00 */
[----:B------:R-:W-:Y:S01]  /*2640*/  ISETP.NE.AND P6, PT, R27, -0x1, PT ;  /* 0xffffffff1b00780c */ /* 0x000fe20003fc5270 */
[----:B------:R-:W-:Y:S06]  /*2650*/  MEMBAR.ALL.GPU ;  /* 0x0000000000007992 */ /* 0x000fec000000a000 */
[----:B------:R-:W-:-:S00]  /*2660*/  ERRBAR ;  /* 0x00000000000079ab */ /* 0x000fc00000000000 */
[----:B------:R-:W-:Y:S06]  /*2670*/  CGAERRBAR ;  /* 0x00000000000075ab */ /* 0x000fec0000000000 */
[----:B------:R0:W-:Y:S01]  /*2680*/  REDG.E.ADD.S32.STRONG.GPU desc[UR10][R30.64], R52 ;  /* 0x000000341e00798e */ /* 0x0001e2000c10e38a */
[----:B------:R-:W-:Y:S05]  /*2690*/  @!P6 BRA `(.L_x_2095) ;  /* 0x000000000014e947 */ /* 0x000fea0003800000 */
.L_x_2096:
[----:B0-----:R-:W2:Y:S04]  /*26a0*/  LDG.E.STRONG.GPU R32, desc[UR10][R30.64] ;  /* 0x0000000a1e207981 */ /* 0x001ea8000c1ef900 */
[----:B--2---:R-:W-:Y:S01]  /*26b0*/  CCTL.IVALL ;  /* 0x00000000ff00798f */ /* 0x004fe20002000000 */
[----:B------:R-:W-:Y:S05]  /*26c0*/  YIELD ;  /* 0x0000000000007946 */ /* 0x000fea0003800000 */
[----:B------:R-:W-:-:S13]  /*26d0*/  ISETP.NE.AND P6, PT, R32, R27, PT ;  /* 0x0000001b2000720c */ /* 0x000fda0003fc5270 */
[----:B------:R-:W-:Y:S05]  /*26e0*/  @P6 BRA `(.L_x_2096) ;  /* 0xfffffffc00ec6947 */ /* 0x000fea000383ffff */
.L_x_2095:
[----:B------:R-:W-:Y:S01]  /*26f0*/  ISETP.NE.AND P6, PT, R41, RZ, PT ;  /* 0x000000ff2900720c */ /* 0x000fe20003fc5270 */
[----:B------:R-:W-:Y:S05]  /*2700*/  WARPSYNC.ALL ;  /* 0x0000000000007948 */ /* 0x000fea0003800000 */
[----:B------:R-:W-:Y:S07]  /*2710*/  BAR.SYNC.DEFER_BLOCKING 0x0 ;  /* 0x0000000000007b1d */ /* 0x000fee0000010000 */
[----:B------:R-:W-:Y:S05]  /*2720*/  @!P6 BRA `(.L_x_2094) ;  /* 0x0000000c00fce947 */ /* 0x000fea0003800000 */
[----:B0-----:R-:W-:Y:S01]  /*2730*/  IADD3 R30, R41, -0x1, RZ ;  /* 0xffffffff291e7810 */ /* 0x001fe20007ffe0ff */
[----:B------:R-:W-:-:S03]  /*2740*/  HFMA2.MMA R27, -RZ, RZ, 0, 0 ;  /* 0x00000000ff1b7435 */ /* 0x000fc600000001ff */
[----:B------:R-:W-:-:S13]  /*2750*/  ISETP.GE.U32.AND P6, PT, R30, 0x3, PT ;  /* 0x000000031e00780c */ /* 0x000fda0003fc6070 */
[----:B------:R-:W-:Y:S05]  /*2760*/  @!P6 BRA `(.L_x_2097) ;  /* 0x0000000c007ce947 */ /* 0x000fea0003800000 */
[----:B------:R-:W-:Y:S02]  /*2770*/  LOP3.LUT R30, R41, 0x3, RZ, 0xc0, !PT ;  /* 0x00000003291e7812 */ /* 0x000fe400078ec0ff */
[----:B------:R-:W-:Y:S02]  /*2780*/  MOV R27, RZ ;  /* 0x000000ff001b7202 */ /* 0x000fe40000000f00 */
[----:B------:R-:W-:-:S04]  /*2790*/  IADD3 R30, -R30, R41, RZ ;  /* 0x000000291e1e7210 */ /* 0x000fc80007ffe1ff */
[C---:B------:R-:W-:Y:S02]  /*27a0*/  ISETP.GT.AND P6, PT, R30.reuse, RZ, PT ;  /* 0x000000ff1e00720c */ /* 0x040fe40003fc4270 */
[----:B------:R-:W-:-:S11]  /*27b0*/  R2UR UR7, R30 ;  /* 0x000000001e0772ca */ /* 0x000fd600000e0000 */
[----:B------:R-:W-:Y:S05]  /*27c0*/  @!P6 BRA `(.L_x_2098) ;  /* 0x0000000800e8e947 */ /* 0x000fea0003800000 */
[----:B------:R-:W-:Y:S02]  /*27d0*/  UISETP.GT.AND UP1, UPT, UR7, 0xc, UPT ;  /* 0x0000000c0700788c */ /* 0x000fe4000bf24270 */
[----:B------:R-:W-:-:S04]  /*27e0*/  UPLOP3.LUT UP0, UPT, UPT, UPT, UPT, 0x80, 0x0 ;  /* 0x000000000000789c */ /* 0x000fc80003f0f070 */
[----:B------:R-:W-:-:S13]  /*27f0*/  PLOP3.LUT P6, PT, PT, PT, UP1, 0x40, 0x0 ;  /* 0x000000000000781c */ /* 0x000fda0003fce818 */
[----:B------:R-:W-:Y:S05]  /*2800*/  @P6 BRA `(.L_x_2099) ;  /* 0x0000000400d46947 */ /* 0x000fea0003800000 */
[----:B------:R-:W-:-:S11]  /*2810*/  UPLOP3.LUT UP0, UPT, UPT, UPT, UPT, 0x40, 0x0 ;  /* 0x000000000000789c */ /* 0x000fd60003f0e870 */
.L_x_2100:
[----:B------:R-:W-:-:S13]  /*2820*/  ISETP.EQ.OR P6, PT, R27, UR9, P5 ;  /* 0x000000091b007c0c */ /* 0x000fda000afc2670 */
[----:B------:R-:W-:-:S04]  /*2830*/  @!P6 IMAD R30, R25, R27, R26 ;  /* 0x0000001b191ee224 */ /* 0x000fc800078e021a */
[----:B------:R-:W-:-:S06]  /*2840*/  @!P6 IMAD.WIDE.U32 R30, R30, 0x8, R28 ;  /* 0x000000081e1ee825 */ /* 0x000fcc00078e001c */
[----:B------:R-:W2:Y:S02]  /*2850*/  @!P6 LDG.E.64 R30, desc[UR10][R30.64] ;  /* 0x0000000a1e1ee981 */ /* 0x000ea4000c1e1b00 */
[----:B--2---:R-:W-:Y:S01]  /*2860*/  @!P6 FADD.FTZ R42, R42, R30 ;  /* 0x0000001e2a2ae221 */ /* 0x004fe20000010000 */
[----:B------:R-:W-:Y:S01]  /*2870*/  IADD3 R30, R27, 0x1, RZ ;  /* 0x000000011b1e7810 */ /* 0x000fe20007ffe0ff */
[----:B------:R-:W-:-:S03]  /*2880*/  @!P6 FADD.FTZ R43, R43, R31 ;  /* 0x0000001f2b2be221 */ /* 0x000fc60000010000 */
        /* <DEDUP_REMOVED lines=75> */
[----:B------:R-:W-:Y:S02]  /*2d40*/  VIADD R30, R27, 0xc ;  /* 0x0000000c1b1e7836 */ /* 0x000fe40000000000 */
        /* <DEDUP_REMOVED lines=26> */
[----:B------:R-:W-:Y:S01]  /*2ef0*/  UIADD3 UR7, UR7, -0x10, URZ ;  /* 0xfffffff007077890 */ /* 0x000fe2000fffe03f */
[----:B------:R-:W-:-:S03]  /*2f00*/  IADD3 R27, R27, 0x10, RZ ;  /* 0x000000101b1b7810 */ /* 0x000fc60007ffe0ff */
[----:B------:R-:W-:Y:S01]  /*2f10*/  UISETP.GT.AND UP1, UPT, UR7, 0xc, UPT ;  /* 0x0000000c0700788c */ /* 0x000fe2000bf24270 */
[----:B--2---:R-:W-:Y:S01]  /*2f20*/  @!P6 FADD.FTZ R42, R42, R30 ;  /* 0x0000001e2a2ae221 */ /* 0x004fe20000010000 */
[----:B------:R-:W-:-:S04]  /*2f30*/  @!P6 FADD.FTZ R43, R43, R31 ;  /* 0x0000001f2b2be221 */ /* 0x000fc80000010000 */
[----:B------:R-:W-:-:S13]  /*2f40*/  PLOP3.LUT P6, PT, PT, PT, UP1, 0x80, 0x0 ;  /* 0x000000000000781c */ /* 0x000fda0003fcf018 */
[----:B------:R-:W-:Y:S05]  /*2f50*/  @P6 BRA `(.L_x_2100) ;  /* 0xfffffff800306947 */ /* 0x000fea000383ffff */
.L_x_2099:
[----:B------:R-:W-:-:S06]  /*2f60*/  UISETP.GT.AND UP1, UPT, UR7, 0x4, UPT ;  /* 0x000000040700788c */ /* 0x000fcc000bf24270 */
[----:B------:R-:W-:-:S13]  /*2f70*/  PLOP3.LUT P6, PT, PT, PT, UP1, 0x40, 0x0 ;  /* 0x000000000000781c */ /* 0x000fda0003fce818 */
[----:B------:R-:W-:Y:S05]  /*2f80*/  @P6 BRA `(.L_x_2101) ;  /* 0x0000000000ec6947 */ /* 0x000fea0003800000 */
        /* <DEDUP_REMOVED lines=54> */
[----:B------:R-:W-:Y:S01]  /*32f0*/  IADD3 R27, R27, 0x4, RZ ;  /* 0x000000041b1b7810 */ /* 0x000fe20007ffe0ff */
[----:B------:R-:W-:Y:S02]  /*3300*/  UPLOP3.LUT UP0, UPT, UPT, UPT, UPT, 0x40, 0x0 ;  /* 0x000000000000789c */ /* 0x000fe40003f0e870 */
[----:B------:R-:W-:Y:S01]  /*3310*/  UIADD3 UR7, UR7, -0x4, URZ ;  /* 0xfffffffc07077890 */ /* 0x000fe2000fffe03f */
[----:B--2---:R-:W-:Y:S01]  /*3320*/  @!P6 FADD.FTZ R42, R42, R30 ;  /* 0x0000001e2a2ae221 */ /* 0x004fe20000010000 */
[----:B------:R-:W-:-:S10]  /*3330*/  @!P6 FADD.FTZ R43, R43, R31 ;  /* 0x0000001f2b2be221 */ /* 0x000fd40000010000 */
.L_x_2101:
[----:B------:R-:W-:-:S06]  /*3340*/  UISETP.NE.OR UP0, UPT, UR7, URZ, UP0 ;  /* 0x0000003f0700728c */ /* 0x000fcc0008705670 */
[----:B------:R-:W-:-:S13]  /*3350*/  PLOP3.LUT P6, PT, PT, PT, UP0, 0x80, 0x0 ;  /* 0x000000000000781c */ /* 0x000fda0003fcf008 */
[----:B------:R-:W-:Y:S05]  /*3360*/  @!P6 BRA `(.L_x_2097) ;  /* 0x00000000007ce947 */ /* 0x000fea0003800000 */
.L_x_2098:
        /* <DEDUP_REMOVED lines=27> */
[----:B--2---:R-:W-:Y:S01]  /*3520*/  @!P6 FADD.FTZ R42, R42, R30 ;  /* 0x0000001e2a2ae221 */ /* 0x004fe20000010000 */
[----:B------:R-:W-:-:S03]  /*3530*/  @!P6 FADD.FTZ R43, R43, R31 ;  /* 0x0000001f2b2be221 */ /* 0x000fc60000010000 */
[----:B------:R-:W-:-:S13]  /*3540*/  ISETP.NE.AND P6, PT, RZ, UR7, PT ;  /* 0x00000007ff007c0c */ /* 0x000fda000bfc5270 */
[----:B------:R-:W-:Y:S05]  /*3550*/  @P6 BRA `(.L_x_2098) ;  /* 0xfffffffc00846947 */ /* 0x000fea000383ffff */
.L_x_2097:
        /* <DEDUP_REMOVED lines=10> */
.L_x_2103:
[----:B------:R-:W-:Y:S05]  /*3600*/  BSYNC B0 ;  /* 0x0000000000007941 */ /* 0x000fea0003800000 */
.L_x_2102:
[----:B------:R-:W-:-:S13]  /*3610*/  ISETP.NE.AND P6, PT, R41, 0x1, PT ;  /* 0x000000012900780c */ /* 0x000fda0003fc5270 */
[----:B------:R-:W-:Y:S05]  /*3620*/  @!P6 BRA `(.L_x_2094) ;  /* 0x00000000003ce947 */ /* 0x000fea0003800000 */
[----:B------:R-:W-:-:S05]  /*3630*/  VIADD R30, R27, 0x1 ;  /* 0x000000011b1e7836 */ /* 0x000fca0000000000 */
        /* <DEDUP_REMOVED lines=14> */
.L_x_2094:
[----:B------:R-:W-:Y:S01]  /*3720*/  ULDC.64 UR14, c[0x0][0x218] ;  /* 0x00008600000e7ab9 */ /* 0x000fe20000000a00 */
[----:B------:R-:W-:Y:S01]  /*3730*/  P2R R25, PR, RZ, 0x1 ;  /* 0x00000001ff197803 */ /* 0x000fe20000000000 */
[----:B------:R-:W1:Y:S01]  /*3740*/  S2UR UR8, SR_CgaCtaId ;  /* 0x00000000000879c3 */ /* 0x000e620000008800 */
[----:B------:R-:W-:Y:S01]  /*3750*/  LOP3.LUT P0, RZ, R74, UR9, RZ, 0xfc, !PT ;  /* 0x000000094aff7c12 */ /* 0x000fe2000f80fcff */
[----:B------:R-:W-:Y:S01]  /*3760*/  UMOV UR7, 0x400 ;  /* 0x0000040000077882 */ /* 0x000fe20000000000 */
[----:B------:R-:W-:Y:S02]  /*3770*/  ISETP.EQ.U32.AND P6, PT, RZ, UR14, PT ;  /* 0x0000000eff007c0c */ /* 0x000fe4000bfc2070 */
[----:B------:R-:W-:Y:S02]  /*3780*/  IADD3 R4, R2, R4, RZ ;  /* 0x0000000402047210 */ /* 0x000fe40007ffe0ff */
[----:B------:R-:W-:Y:S02]  /*3790*/  ISETP.EQ.OR.EX P6, PT, RZ, UR15, P0, P6 ;  /* 0x0000000fff007c0c */ /* 0x000fe400087c2760 */
[----:B------:R-:W-:-:S02]  /*37a0*/  ISETP.NE.AND P0, PT, R25, RZ, PT ;  /* 0x000000ff1900720c */ /* 0x000fc40003f05270 */
[----:B------:R-:W-:-:S09]  /*37b0*/  MOV R25, UR6 ;  /* 0x0000000600197c02 */ /* 0x000fd20008000f00 */
[----:B------:R-:W2:Y:S01]  /*37c0*/  @!P6 LDC.64 R26, c[0x0][0x218] ;  /* 0x00008600ff1aeb82 */ /* 0x000ea20000000a00 */
[----:B-1----:R-:W-:-:S03]  /*37d0*/  ULEA UR7, UR8, UR7, 0x18 ;  /* 0x0000000708077291 */ /* 0x002fc6000f8ec03f */
[----:B------:R-:W-:-:S06]  /*37e0*/  ULDC UR8, c[0x0][0x2a4] ;  /* 0x0000a90000087ab9 */ /* 0x000fcc0000000800 */
[----:B------:R0:W-:Y:S02]  /*37f0*/  @!P5 STS.64 [UR7+0x78], R42 ;  /* 0x0000782aff00d988 */ /* 0x0001e40008000a07 */
[----:B0-----:R-:W-:Y:S01]  /*3800*/  @!P6 FMUL.FTZ R43, R43, UR8 ;  /* 0x000000082b2bec20 */ /* 0x001fe20008410000 */
[----:B--2---:R-:W-:-:S04]  /*3810*/  @!P6 IMAD.WIDE R26, R25, 0x8, R26 ;  /* 0x00000008191ae825 */ /* 0x004fc800078e021a */
[----:B------:R-:W-:-:S05]  /*3820*/  @!P6 FMUL.FTZ R42, R42, UR8 ;  /* 0x000000082a2aec20 */ /* 0x000fca0008410000 */
[----:B------:R-:W-:Y:S01]  /*3830*/  @!P6 STG.E.64 desc[UR10][R26.64], R42 ;  /* 0x0000002a1a00e986 */ /* 0x000fe2000c101b0a */
[----:B------:R-:W-:Y:S06]  /*3840*/  BAR.SYNC.DEFER_BLOCKING 0x0 ;  /* 0x0000000000007b1d */ /* 0x000fec0000010000 */
[----:B------:R-:W0:Y:S02]  /*3850*/  LDS.64 R26, [UR7+0x78] ;  /* 0x00007807ff1a7984 */ /* 0x000e240008000a00 */
[----:B0-----:R-:W-:-:S05]  /*3860*/  FMUL.FTZ R25, R26, UR8 ;  /* 0x000000081a197c20 */ /* 0x001fca0008410000 */
[----:B------:R-:W-:-:S13]  /*3870*/  R2UR UR7, R25 ;  /* 0x00000000190772ca */ /* 0x000fda00000e0000 */
[----:B------:R-:W-:-:S05]  /*3880*/  MOV R28, UR7 ;  /* 0x00000007001c7c02 */ /* 0x000fca0008000f00 */
[----:B------:R-:W-:-:S04]  /*3890*/  FMUL.FTZ R28, R28, UR7 ;  /* 0x000000071c1c7c20 */ /* 0x000fc80008410000 */
[----:B------:R-:W-:Y:S02]  /*38a0*/  FFMA.FTZ R28, R27, UR8, -R28 ;  /* 0x000000081b1c7c23 */ /* 0x000fe4000801081c */
[----:B------:R-:W0:Y:S03]  /*38b0*/  LDC.64 R26, c[0x0][0x228] ;  /* 0x00008a00ff1a7b82 */ /* 0x000e260000000a00 */
[----:B------:R-:W-:-:S13]  /*38c0*/  FSETP.GTU.FTZ.AND P5, PT, R28, RZ, PT ;  /* 0x000000ff1c00720b */ /* 0x000fda0003fbc000 */
[----:B------:R-:W-:Y:S01]  /*38d0*/  VOTEU.ANY UP0, P5 ;  /* 0x00000000003f7886 */ /* 0x000fe20002800100 */
[----:B------:R-:W-:-:S04]  /*38e0*/  PLOP3.LUT P5, PT, PT, PT, UP0, 0x80, 0x0 ;  /* 0x000000000000781c */ /* 0x000fc80003faf008 */
[----:B------:R-:W-:Y:S01]  /*38f0*/  @UP0 ULDC UR8, c[0x0][0x238] ;  /* 0x00008e0000080ab9 */ /* 0x000fe20000000800 */
[----:B0-----:R-:W-:-:S08]  /*3900*/  IMAD.WIDE R26, R4, 0x4, R26 ;  /* 0x00000004041a7825 */ /* 0x001fd000078e021a */
[----:B------:R-:W-:Y:S01]  /*3910*/  @P5 FADD.FTZ R25, R28, UR8 ;  /* 0x000000081c195e21 */ /* 0x000fe20008010000 */
[----:B------:R-:W2:Y:S01]  /*3920*/  LDG.E.64 R26, desc[UR10][R26.64] ;  /* 0x0000000a1a1a7981 */ /* 0x000ea2000c1e1b00 */
[----:B------:R-:W0:Y:S01]  /*3930*/  LDC.64 R28, c[0x0][0x230] ;  /* 0x00008c00ff1c7b82 */ /* 0x000e220000000a00 */
[----:B------:R-:W-:Y:S01]  /*3940*/  PLOP3.LUT P5, PT, PT, PT, UP0, 0x80, 0x0 ;  /* 0x000000000000781c */ /* 0x000fe20003faf008 */
[----:B------:R-:W-:-:S12]  /*3950*/  UMOV UR8, 0x3f800000 ;  /* 0x3f80000000087882 */ /* 0x000fd80000000000 */
[----:B------:R-:W1:Y:S01]  /*3960*/  @P5 MUFU.RSQ R25, R25 ;  /* 0x0000001900195308 */ /* 0x000e620000001400 */
[----:B------:R-:W-:Y:S01]  /*3970*/  PLOP3.LUT P5, PT, PT, PT, UP0, 0x80, 0x0 ;  /* 0x000000000000781c */ /* 0x000fe20003faf008 */
[----:B0-----:R-:W-:-:S06]  /*3980*/  IMAD.WIDE R28, R4, 0x4, R28 ;  /* 0x00000004041c7825 */ /* 0x001fcc00078e021c */
[----:B------:R-:W2:Y:S06]  /*3990*/  LDG.E.64 R28, desc[UR10][R28.64] ;  /* 0x0000000a1c1c7981 */ /* 0x000eac000c1e1b00 */
[----:B-1----:R-:W-:Y:S02]  /*39a0*/  @P5 R2UR UR8, R25 ;  /* 0x00000000190852ca */ /* 0x002fe400000e0000 */
[----:B------:R-:W-:Y:S02]  /*39b0*/  ISETP.NE.AND P6, PT, RZ, UR12, PT ;  /* 0x0000000cff007c0c */ /* 0x000fe4000bfc5270 */
[----:B------:R-:W-:-:S02]  /*39c0*/  SHF.L.U32 R13, R13, 0x10, RZ ;  /* 0x000000100d0d7819 */ /* 0x000fc400000006ff */
[----:B------:R-:W-:-:S03]  /*39d0*/  SHF.L.U32 R48, R48, 0x10, RZ ;  /* 0x0000001030307819 */ /* 0x000fc600000006ff */
[----:B------:R-:W-:Y:S02]  /*39e0*/  FADD.FTZ R13, R13, -UR7 ;  /* 0x800000070d0d7e21 */ /* 0x000fe40008010000 */
[----:B------:R-:W-:Y:S01]  /*39f0*/  FADD.FTZ R25, R48, -UR7 ;  /* 0x8000000730197e21 */ /* 0x000fe20008010000 */
[----:B------:R-:W-:Y:S01]  /*3a00*/  SHF.L.U32 R4, R8, 0x10, RZ ;  /* 0x0000001008047819 */ /* 0x000fe200000006ff */
[----:B------:R-:W-:Y:S01]  /*3a10*/  FMUL.FTZ R13, R13, UR8 ;  /* 0x000000080d0d7c20 */ /* 0x000fe20008410000 */
[----:B------:R-:W-:Y:S01]  /*3a20*/  SHF.L.U32 R8, R54, 0x10, RZ ;  /* 0x0000001036087819 */ /* 0x000fe200000006ff */
[----:B------:R-:W-:Y:S02]  /*3a30*/  FMUL.FTZ R25, R25, UR8 ;  /* 0x0000000819197c20 */ /* 0x000fe40008410000 */
[----:B------:R-:W-:Y:S02]  /*3a40*/  FADD.FTZ R4, R4, -UR7 ;  /* 0x8000000704047e21 */ /* 0x000fe40008010000 */
[----:B------:R-:W-:Y:S01]  /*3a50*/  FADD.FTZ R8, R8, -UR7 ;  /* 0x8000000708087e21 */ /* 0x000fe20008010000 */
[----:B--2---:R-:W-:Y:S01]  /*3a60*/  FFMA.FTZ R13, R26, R13, R28 ;  /* 0x0000000d1a0d7223 */ /* 0x004fe2000001001c */
        /* <DEDUP_REMOVED lines=12> */
.L_x_2104:
[----:B------:R-:W-:Y:S01]  /*3b30*/  LOP3.LUT P5, RZ, R3, 0x100, RZ, 0xc0, !PT ;  /* 0x0000010003ff7812 */ /* 0x000fe200078ac0ff */
[----:B------:R-:W-:-:S12]  /*3b40*/  BSSY B0, `(.L_x_2105) ;  /* 0x000000f000007945 */ /* 0x000fd80003800000 */
[----:B------:R-:W-:Y:S05]  /*3b50*/  @!P5 BRA `(.L_x_2106) ;  /* 0x000000000034d947 */ /* 0x000fea0003800000 */
[----:B------:R-:W-:Y:S01]  /*3b60*/  SHF.R.S32.HI R30, RZ, 0x1f, R0 ;  /* 0x0000001fff1e7819 */ /* 0x000fe20000011400 */
[----:B------:R-:W-:Y:S01]  /*3b70*/  ULDC.64 UR14, c[0x0][0x270] ;  /* 0x00009c00000e7ab9 */ /* 0x000fe20000000a00 */
[----:B------:R-:W-:Y:S02]  /*3b80*/  MOV R31, R45 ;  /* 0x0000002d001f7202 */ /* 0x000fe40000000f00 */
[----:B------:R-:W-:Y:S01]  /*3b90*/  F2FP.BF16.F32.PACK_AB R13, R25, R13 ;  /* 0x0000000d190d723e */ /* 0x000fe200000010ff */
[----:B------:R-:W-:Y:S01]  /*3ba0*/  IMAD R32, R30, UR14, RZ ;  /* 0x0000000e1e207c24 */ /* 0x000fe2000f8e02ff */
[----:B------:R-:W-:-:S03]  /*3bb0*/  MOV R30, R46 ;  /* 0x0000002e001e7202 */ /* 0x000fc60000000f00 */
[C---:B------:R-:W-:Y:S02]  /*3bc0*/  IMAD R32, R0.reuse, UR15, R32 ;  /* 0x0000000f00207c24 */ /* 0x040fe4000f8e0220 */
[----:B------:R-:W-:Y:S01]  /*3bd0*/  IMAD.WIDE.U32 R30, R0, UR14, R30 ;  /* 0x0000000e001e7c25 */ /* 0x000fe2000f8e001e */
[----:B------:R-:W-:-:S04]  /*3be0*/  ULDC.64 UR14, c[0x0][0x210] ;  /* 0x00008400000e7ab9 */ /* 0x000fc80000000a00 */
[----:B------:R-:W-:Y:S02]  /*3bf0*/  IADD3 R31, R31, R32, RZ ;  /* 0x000000201f1f7210 */ /* 0x000fe40007ffe0ff */
[----:B------:R-:W-:-:S04]  /*3c00*/  LEA R32, P5, R30, UR14, 0x1 ;  /* 0x0000000e1e207c11 */ /* 0x000fc8000f8a08ff */
[----:B------:R-:W-:-:S05]  /*3c10*/  LEA.HI.X R33, R30, UR15, R31, 0x1, P5 ;  /* 0x0000000f1e217c11 */ /* 0x000fca000a8f0c1f */
[----:B------:R0:W-:Y:S04]  /*3c20*/  STG.E desc[UR10][R32.64], R13 ;  /* 0x0000000d20007986 */ /* 0x0001e8000c10190a */
.L_x_2106:
[----:B------:R-:W-:Y:S05]  /*3c30*/  BSYNC B0 ;  /* 0x0000000000007941 */ /* 0x000fea0003800000 */
.L_x_2105:
[----:B------:R-:W-:Y:S01]  /*3c40*/  FMUL.FTZ R4, R4, UR8 ;  /* 0x0000000804047c20 */ /* 0x000fe20008410000 */
[----:B------:R-:W-:Y:S01]  /*3c50*/  FMUL.FTZ R8, R8, UR8 ;  /* 0x0000000808087c20 */ /* 0x000fe20008410000 */
[----:B0-----:R-:W-:Y:S02]  /*3c60*/  SHF.L.U32 R13, R9, 0x10, RZ ;  /* 0x00000010090d7819 */ /* 0x001fe400000006ff */
[----:B------:R-:W-:Y:S01]  /*3c70*/  SHF.L.U32 R51, R51, 0x10, RZ ;  /* 0x0000001033337819 */ /* 0x000fe200000006ff */
[----:B------:R-:W-:Y:S01]  /*3c80*/  FFMA.FTZ R4, R26, R4, R28 ;  /* 0x000000041a047223 */ /* 0x000fe2000001001c */
[----:B------:R-:W-:Y:S01]  /*3c90*/  SHF.L.U32 R10, R10, 0x10, RZ ;  /* 0x000000100a0a7819 */ /* 0x000fe200000006ff */
[----:B------:R-:W-:Y:S01]  /*3ca0*/  FFMA.FTZ R25, R27, R8, R29 ;  /* 0x000000081b197223 */ /* 0x000fe2000001001d */
[----:B------:R-:W-:Y:S01]  /*3cb0*/  SHF.L.U32 R50, R50, 0x10, RZ ;  /* 0x0000001032327819 */ /* 0x000fe200000006ff */
[----:B------:R-:W-:Y:S06]  /*3cc0*/  @!P6 BRA `(.L_x_2107) ;  /* 0x000000000028e947 */ /* 0x000fec0003800000 */
[----:B------:R-:W-:Y:S01]  /*3cd0*/  FMUL.FTZ R30, R4, -1.4426950216293334961 ;  /* 0xbfb8aa3b041e7820 */ /* 0x000fe20000410000 */
[----:B------:R-:W-:-:S03]  /*3ce0*/  FMUL.FTZ R8, R25, -1.4426950216293334961 ;  /* 0xbfb8aa3b19087820 */ /* 0x000fc60000410000 */
        /* <DEDUP_REMOVED lines=8> */
.L_x_2107:
[----:B------:R-:W-:Y:S01]  /*3d70*/  LOP3.LUT P5, RZ, R3, 0x80, RZ, 0xc0, !PT ;  /* 0x0000008003ff7812 */ /* 0x000fe200078ac0ff */
[----:B------:R-:W-:-:S12]  /*3d80*/  BSSY B0, `(.L_x_2108) ;  /* 0x000000f000007945 */ /* 0x000fd80003800000 */
[----:B------:R-:W-:Y:S05]  /*3d90*/  @!P5 BRA `(.L_x_2109) ;  /* 0x000000000034d947 */ /* 0x000fea0003800000 */
[----:B------:R-:W-:Y:S01]  /*3da0*/  SHF.R.S32.HI R8, RZ, 0x1f, R73 ;  /* 0x0000001fff087819 */ /* 0x000fe20000011449 */
[----:B------:R-:W-:Y:S01]  /*3db0*/  ULDC.64 UR14, c[0x0][0x270] ;  /* 0x00009c00000e7ab9 */ /* 0x000fe20000000a00 */
[----:B------:R-:W-:Y:S01]  /*3dc0*/  IMAD.MOV.U32 R9, RZ, RZ, R45 ;  /* 0x000000ffff097224 */ /* 0x000fe200078e002d */
[----:B------:R-:W-:Y:S02]  /*3dd0*/  F2FP.BF16.F32.PACK_AB R25, R25, R4 ;  /* 0x000000041919723e */ /* 0x000fe400000010ff */
        /* <DEDUP_REMOVED lines=9> */
.L_x_2109:
[----:B------:R-:W-:Y:S05]  /*3e70*/  BSYNC B0 ;  /* 0x0000000000007941 */ /* 0x000fea0003800000 */
.L_x_2108:
[----:B------:R-:W-:Y:S01]  /*3e80*/  FADD.FTZ R13, R13, -UR7 ;  /* 0x800000070d0d7e21 */ /* 0x000fe20008010000 */
[----:B------:R-:W-:Y:S01]  /*3e90*/  FADD.FTZ R51, R51, -UR7 ;  /* 0x8000000733337e21 */ /* 0x000fe20008010000 */
[----:B------:R-:W-:Y:S01]  /*3ea0*/  FADD.FTZ R4, R10, -UR7 ;  /* 0x800000070a047e21 */ /* 0x000fe20008010000 */
[----:B------:R-:W-:Y:S01]  /*3eb0*/  FADD.FTZ R10, R50, -UR7 ;  /* 0x80000007320a7e21 */ /* 0x000fe20008010000 */
[----:B------:R-:W-:Y:S01]  /*3ec0*/  FMUL.FTZ R13, R13, UR8 ;  /* 0x000000080d0d7c20 */ /* 0x000fe20008410000 */
[----:B------:R-:W-:Y:S01]  /*3ed0*/  FMUL.FTZ R8, R51, UR8 ;  /* 0x0000000833087c20 */ /* 0x000fe20008410000 */
[----:B------:R-:W-:Y:S01]  /*3ee0*/  FMUL.FTZ R4, R4, UR8 ;  /* 0x0000000804047c20 */ /* 0x000fe20008410000 */
[----:B------:R-:W-:Y:S01]  /*3ef0*/  FMUL.FTZ R10, R10, UR8 ;  /* 0x000000080a0a7c20 */ /* 0x000fe20008410000 */
[----:B------:R-:W-:Y:S01]  /*3f00*/  FFMA.FTZ R13, R26, R13, R28 ;  /* 0x0000000d1a0d7223 */ /* 0x000fe2000001001c */
[----:B0-----:R-:W-:Y:S01]  /*3f10*/  FFMA.FTZ R25, R27, R8, R29 ;  /* 0x000000081b197223 */ /* 0x001fe2000001001d */
        /* <DEDUP_REMOVED lines=11> */
.L_x_2110:
        /* <DEDUP_REMOVED lines=16> */
.L_x_2112:
[----:B------:R-:W-:Y:S05]  /*40d0*/  BSYNC B0 ;  /* 0x0000000000007941 */ /* 0x000fea0003800000 */
.L_x_2111:
[----:B0-----:R-:W-:Y:S01]  /*40e0*/  SHF.L.U32 R13, R11, 0x10, RZ ;  /* 0x000000100b0d7819 */ /* 0x001fe200000006ff */
[----:B------:R-:W-:Y:S01]  /*40f0*/  FFMA.FTZ R4, R26, R4, R28 ;  /* 0x000000041a047223 */ /* 0x000fe2000001001c */
[----:B------:R-:W-:Y:S01]  /*4100*/  SHF.L.U32 R49, R49, 0x10, RZ ;  /* 0x0000001031317819 */ /* 0x000fe200000006ff */
        /* <DEDUP_REMOVED lines=12> */
.L_x_2113:
        /* <DEDUP_REMOVED lines=16> */
.L_x_2115:
[----:B------:R-:W-:Y:S05]  /*42d0*/  BSYNC B0 ;  /* 0x0000000000007941 */ /* 0x000fea0003800000 */
.L_x_2114:
[----:B------:R-:W-:Y:S01]  /*42e0*/  FADD.FTZ R13, R13, -UR7 ;  /* 0x800000070d0d7e21 */ /* 0x000fe20008010000 */
[----:B------:R-:W-:Y:S01]  /*42f0*/  FADD.FTZ R49, R49, -UR7 ;  /* 0x8000000731317e21 */ /* 0x000fe20008010000 */
[----:B------:R-:W-:Y:S02]  /*4300*/  SHF.L.U32 R4, R12, 0x10, RZ ;  /* 0x000000100c047819 */ /* 0x000fe400000006ff */
[----:B------:R-:W-:Y:S01]  /*4310*/  SHF.L.U32 R12, R35, 0x10, RZ ;  /* 0x00000010230c7819 */ /* 0x000fe200000006ff */
[----:B------:R-:W-:Y:S01]  /*4320*/  FMUL.FTZ R13, R13, UR8 ;  /* 0x000000080d0d7c20 */ /* 0x000fe20008410000 */
[----:B------:R-:W-:Y:S01]  /*4330*/  FMUL.FTZ R30, R49, UR8 ;  /* 0x00000008311e7c20 */ /* 0x000fe20008410000 */
[----:B------:R-:W-:Y:S01]  /*4340*/  SHF.L.U32 R14, R14, 0x10, RZ ;  /* 0x000000100e0e7819 */ /* 0x000fe200000006ff */
[----:B------:R-:W-:Y:S01]  /*4350*/  FADD.FTZ R4, R4, -UR7 ;  /* 0x8000000704047e21 */ /* 0x000fe20008010000 */
[----:B------:R-:W-:Y:S01]  /*4360*/  SHF.L.U32 R34, R34, 0x10, RZ ;  /* 0x0000001022227819 */ /* 0x000fe200000006ff */
[----:B------:R-:W-:Y:S01]  /*4370*/  FADD.FTZ R12, R12, -UR7 ;  /* 0x800000070c0c7e21 */ /* 0x000fe20008010000 */
[----:B------:R-:W-:Y:S01]  /*4380*/  FFMA.FTZ R13, R26, R13, R28 ;  /* 0x0000000d1a0d7223 */ /* 0x000fe2000001001c */
[----:B------:R-:W-:Y:S01]  /*4390*/  FFMA.FTZ R30, R27, R30, R29 ;  /* 0x0000001e1b1e7223 */ /* 0x000fe2000001001d */
[----:B------:R-:W-:Y:S06]  /*43a0*/  @!P6 BRA `(.L_x_2116) ;  /* 0x000000000028e947 */ /* 0x000fec0003800000 */
        /* <DEDUP_REMOVED lines=10> */
.L_x_2116:
[----:B------:R-:W-:Y:S01]  /*4450*/  LOP3.LUT P5, RZ, R3, 0x10, RZ, 0xc0, !PT ;  /* 0x0000001003ff7812 */ /* 0x000fe200078ac0ff */
[----:B------:R-:W-:-:S12]  /*4460*/  BSSY B0, `(.L_x_2117) ;  /* 0x000000f000007945 */ /* 0x000fd80003800000 */
[----:B------:R-:W-:Y:S05]  /*4470*/  @!P5 BRA `(.L_x_2118) ;  /* 0x000000000034d947 */ /* 0x000fea0003800000 */
[----:B------:R-:W-:Y:S01]  /*4480*/  SHF.R.S32.HI R8, RZ, 0x1f, R70 ;  /* 0x0000001fff087819 */ /* 0x000fe20000011446 */
[----:B------:R-:W-:Y:S01]  /*4490*/  ULDC.64 UR14, c[0x0][0x270] ;  /* 0x00009c00000e7ab9 */ /* 0x000fe20000000a00 */
[----:B------:R-:W-:Y:S02]  /*44a0*/  MOV R9, R45 ;  /* 0x0000002d00097202 */ /* 0x000fe40000000f00 */
[----:B------:R-:W-:Y:S01]  /*44b0*/  F2FP.BF16.F32.PACK_AB R13, R30, R13 ;  /* 0x0000000d1e0d723e */ /* 0x000fe200000010ff */
[----:B0-----:R-:W-:Y:S01]  /*44c0*/  IMAD R11, R8, UR14, RZ ;  /* 0x0000000e080b7c24 */ /* 0x001fe2000f8e02ff */
        /* <DEDUP_REMOVED lines=8> */
.L_x_2118:
[----:B------:R-:W-:Y:S05]  /*4550*/  BSYNC B0 ;  /* 0x0000000000007941 */ /* 0x000fea0003800000 */
.L_x_2117:
[----:B------:R-:W-:Y:S01]  /*4560*/  FMUL.FTZ R9, R4, UR8 ;  /* 0x0000000804097c20 */ /* 0x000fe20008410000 */
[----:B------:R-:W-:Y:S01]  /*4570*/  FMUL.FTZ R12, R12, UR8 ;  /* 0x000000080c0c7c20 */ /* 0x000fe20008410000 */
[----:B------:R-:W-:Y:S01]  /*4580*/  FADD.FTZ R14, R14, -UR7 ;  /* 0x800000070e0e7e21 */ /* 0x000fe20008010000 */
[----:B------:R-:W-:Y:S01]  /*4590*/  FADD.FTZ R34, R34, -UR7 ;  /* 0x8000000722227e21 */ /* 0x000fe20008010000 */
[----:B------:R-:W-:Y:S01]  /*45a0*/  FFMA.FTZ R4, R26, R9, R28 ;  /* 0x000000091a047223 */ /* 0x000fe2000001001c */
[----:B-1----:R-:W-:Y:S01]  /*45b0*/  FFMA.FTZ R13, R27, R12, R29 ;  /* 0x0000000c1b0d7223 */ /* 0x002fe2000001001d */
        /* <DEDUP_REMOVED lines=11> */
.L_x_2119:
[----:B------:R-:W-:Y:S01]  /*4670*/  LOP3.LUT P5, RZ, R3, 0x8, RZ, 0xc0, !PT ;  /* 0x0000000803ff7812 */ /* 0x000fe200078ac0ff */
[----:B------:R-:W-:-:S12]  /*4680*/  BSSY B0, `(.L_x_2120) ;  /* 0x000000f000007945 */ /* 0x000fd80003800000 */
[----:B------:R-:W-:Y:S05]  /*4690*/  @!P5 BRA `(.L_x_2121) ;  /* 0x000000000034d947 */ /* 0x000fea0003800000 */
[----:B------:R-:W-:Y:S01]  /*46a0*/  SHF.R.S32.HI R8, RZ, 0x1f, R69 ;  /* 0x0000001fff087819 */ /* 0x000fe20000011445 */
[----:B------:R-:W-:Y:S01]  /*46b0*/  ULDC.64 UR14, c[0x0][0x270] ;  /* 0x00009c00000e7ab9 */ /* 0x000fe20000000a00 */
[----:B------:R-:W-:Y:S02]  /*46c0*/  MOV R9, R45 ;  /* 0x0000002d00097202 */ /* 0x000fe40000000f00 */
[----:B------:R-:W-:Y:S01]  /*46d0*/  F2FP.BF16.F32.PACK_AB R13, R13, R4 ;  /* 0x000000040d0d723e */ /* 0x000fe200000010ff */
[----:B0-----:R-:W-:Y:S02]  /*46e0*/  IMAD R10, R8, UR14, RZ ;  /* 0x0000000e080a7c24 */ /* 0x001fe4000f8e02ff */
[----:B------:R-:W-:Y:S02]  /*46f0*/  IMAD.MOV.U32 R8, RZ, RZ, R46 ;  /* 0x000000ffff087224 */ /* 0x000fe400078e002e */
[C---:B------:R-:W-:Y:S02]  /*4700*/  IMAD R11, R69.reuse, UR15, R10 ;  /* 0x0000000f450b7c24 */ /* 0x040fe4000f8e020a */
[----:B------:R-:W-:Y:S01]  /*4710*/  IMAD.WIDE.U32 R8, R69, UR14, R8 ;  /* 0x0000000e45087c25 */ /* 0x000fe2000f8e0008 */
[----:B------:R-:W-:-:S04]  /*4720*/  ULDC.64 UR14, c[0x0][0x210] ;  /* 0x00008400000e7ab9 */ /* 0x000fc80000000a00 */
[----:B------:R-:W-:Y:S02]  /*4730*/  IADD3 R11, R9, R11, RZ ;  /* 0x0000000b090b7210 */ /* 0x000fe40007ffe0ff */
[----:B------:R-:W-:-:S04]  /*4740*/  LEA R10, P5, R8, UR14, 0x1 ;  /* 0x0000000e080a7c11 */ /* 0x000fc8000f8a08ff */
[----:B------:R-:W-:-:S05]  /*4750*/  LEA.HI.X R11, R8, UR15, R11, 0x1, P5 ;  /* 0x0000000f080b7c11 */ /* 0x000fca000a8f0c0b */
[----:B------:R1:W-:Y:S04]  /*4760*/  STG.E desc[UR10][R10.64], R13 ;  /* 0x0000000d0a007986 */ /* 0x0003e8000c10190a */
.L_x_2121:
[----:B------:R-:W-:Y:S05]  /*4770*/  BSYNC B0 ;  /* 0x0000000000007941 */ /* 0x000fea0003800000 */
.L_x_2120:
[----:B------:R-:W-:Y:S01]  /*4780*/  FMUL.FTZ R9, R14, UR8 ;  /* 0x000000080e097c20 */ /* 0x000fe20008410000 */
[----:B------:R-:W-:Y:S01]  /*4790*/  FMUL.FTZ R34, R34, UR8 ;  /* 0x0000000822227c20 */ /* 0x000fe20008410000 */
[----:B------:R-:W-:Y:S02]  /*47a0*/  SHF.L.U32 R15, R15, 0x10, RZ ;  /* 0x000000100f0f7819 */ /* 0x000fe400000006ff */
[----:B------:R-:W-:Y:S01]  /*47b0*/  SHF.L.U32 R16, R16, 0x10, RZ ;  /* 0x0000001010107819 */ /* 0x000fe200000006ff */
[----:B------:R-:W-:Y:S01]  /*47c0*/  FFMA.FTZ R4, R26, R9, R28 ;  /* 0x000000091a047223 */ /* 0x000fe2000001001c */
[----:B------:R-:W-:Y:S01]  /*47d0*/  SHF.L.U32 R36, R36, 0x10, RZ ;  /* 0x0000001024247819 */ /* 0x000fe200000006ff */
[----:B-1----:R-:W-:Y:S01]  /*47e0*/  FFMA.FTZ R13, R27, R34, R29 ;  /* 0x000000221b0d7223 */ /* 0x002fe2000001001d */
[----:B------:R-:W-:Y:S01]  /*47f0*/  SHF.L.U32 R17, R17, 0x10, RZ ;  /* 0x0000001011117819 */ /* 0x000fe200000006ff */
        /* <DEDUP_REMOVED lines=11> */
.L_x_2122:
        /* <DEDUP_REMOVED lines=16> */
.L_x_2124:
[----:B------:R-:W-:Y:S05]  /*49b0*/  BSYNC B0 ;  /* 0x0000000000007941 */ /* 0x000fea0003800000 */
.L_x_2123:
[----:B------:R-:W-:Y:S01]  /*49c0*/  FADD.FTZ R15, R15, -UR7 ;  /* 0x800000070f0f7e21 */ /* 0x000fe20008010000 */
[----:B------:R-:W-:Y:S01]  /*49d0*/  FADD.FTZ R16, R16, -UR7 ;  /* 0x8000000710107e21 */ /* 0x000fe20008010000 */
[----:B-1----:R-:W-:Y:S01]  /*49e0*/  FADD.FTZ R13, R36, -UR7 ;  /* 0x80000007240d7e21 */ /* 0x002fe20008010000 */
[----:B------:R-:W-:Y:S01]  /*49f0*/  FADD.FTZ R4, R17, -UR7 ;  /* 0x8000000711047e21 */ /* 0x000fe20008010000 */
[----:B------:R-:W-:Y:S01]  /*4a00*/  FMUL.FTZ R15, R15, UR8 ;  /* 0x000000080f0f7c20 */ /* 0x000fe20008410000 */
[----:B------:R-:W-:Y:S01]  /*4a10*/  FMUL.FTZ R16, R16, UR8 ;  /* 0x0000000810107c20 */ /* 0x000fe20008410000 */
[----:B------:R-:W-:Y:S01]  /*4a20*/  FMUL.FTZ R13, R13, UR8 ;  /* 0x000000080d0d7c20 */ /* 0x000fe20008410000 */
[----:B------:R-:W-:Y:S01]  /*4a30*/  FMUL.FTZ R4, R4, UR8 ;  /* 0x0000000804047c20 */ /* 0x000fe20008410000 */
        /* <DEDUP_REMOVED lines=13> */
.L_x_2125:
        /* <DEDUP_REMOVED lines=16> */
.L_x_2127:
[----:B------:R-:W-:Y:S05]  /*4c10*/  BSYNC B0 ;  /* 0x0000000000007941 */ /* 0x000fea0003800000 */
.L_x_2126:
[----:B------:R-:W-:Y:S01]  /*4c20*/  SHF.L.U32 R37, R37, 0x10, RZ ;  /* 0x0000001025257819 */ /* 0x000fe200000006ff */
[----:B------:R-:W-:Y:S01]  /*4c30*/  FFMA.FTZ R13, R26, R13, R28 ;  /* 0x0000000d1a0d7223 */ /* 0x000fe2000001001c */
[----:B------:R-:W-:Y:S01]  /*4c40*/  SHF.L.U32 R18, R18, 0x10, RZ ;  /* 0x0000001012127819 */ /* 0x000fe200000006ff */
[----:B------:R-:W-:Y:S01]  /*4c50*/  FFMA.FTZ R4, R27, R4, R29 ;  /* 0x000000041b047223 */ /* 0x000fe2000001001d */
[----:B------:R-:W-:Y:S06]  /*4c60*/  @!P6 BRA `(.L_x_2128) ;  /* 0x000000000028e947 */ /* 0x000fec0003800000 */
        /* <DEDUP_REMOVED lines=10> */
.L_x_2128:
[----:B------:R-:W-:Y:S04]  /*4d10*/  BSSY B0, `(.L_x_2129) ;  /* 0x000000f000007945 */ /* 0x000fe80003800000 */
[----:B------:R-:W-:Y:S05]  /*4d20*/  @!P0 BRA `(.L_x_2130) ;  /* 0x0000000000348947 */ /* 0x000fea0003800000 */
[----:B------:R-:W-:Y:S01]  /*4d30*/  SHF.R.S32.HI R8, RZ, 0x1f, R66 ;  /* 0x0000001fff087819 */ /* 0x000fe20000011442 */
[----:B------:R-:W-:Y:S01]  /*4d40*/  ULDC.64 UR14, c[0x0][0x270] ;  /* 0x00009c00000e7ab9 */ /* 0x000fe20000000a00 */
[----:B------:R-:W-:Y:S02]  /*4d50*/  MOV R9, R45 ;  /* 0x0000002d00097202 */ /* 0x000fe40000000f00 */
[----:B------:R-:W-:Y:S01]  /*4d60*/  F2FP.BF16.F32.PACK_AB R13, R4, R13 ;  /* 0x0000000d040d723e */ /* 0x000fe200000010ff */
[----:B01----:R-:W-:Y:S01]  /*4d70*/  IMAD R11, R8, UR14, RZ ;  /* 0x0000000e080b7c24 */ /* 0x003fe2000f8e02ff */
[----:B------:R-:W-:-:S03]  /*4d80*/  MOV R8, R46 ;  /* 0x0000002e00087202 */ /* 0x000fc60000000f00 */
[C---:B------:R-:W-:Y:S02]  /*4d90*/  IMAD R11, R66.reuse, UR15, R11 ;  /* 0x0000000f420b7c24 */ /* 0x040fe4000f8e020b */
[----:B------:R-:W-:Y:S01]  /*4da0*/  IMAD.WIDE.U32 R8, R66, UR14, R8 ;  /* 0x0000000e42087c25 */ /* 0x000fe2000f8e0008 */
[----:B------:R-:W-:-:S03]  /*4db0*/  ULDC.64 UR14, c[0x0][0x210] ;  /* 0x00008400000e7ab9 */ /* 0x000fc60000000a00 */
[----:B------:R-:W-:Y:S01]  /*4dc0*/  IMAD.IADD R11, R9, 0x1, R11 ;  /* 0x00000001090b7824 */ /* 0x000fe200078e020b */
[----:B------:R-:W-:-:S04]  /*4dd0*/  LEA R10, P5, R8, UR14, 0x1 ;  /* 0x0000000e080a7c11 */ /* 0x000fc8000f8a08ff */
[----:B------:R-:W-:-:S05]  /*4de0*/  LEA.HI.X R11, R8, UR15, R11, 0x1, P5 ;  /* 0x0000000f080b7c11 */ /* 0x000fca000a8f0c0b */
[----:B------:R2:W-:Y:S04]  /*4df0*/  STG.E desc[UR10][R10.64], R13 ;  /* 0x0000000d0a007986 */ /* 0x0005e8000c10190a */
.L_x_2130:
[----:B------:R-:W-:Y:S05]  /*4e00*/  BSYNC B0 ;  /* 0x0000000000007941 */ /* 0x000fea0003800000 */
.L_x_2129:
        /* <DEDUP_REMOVED lines=23> */
.L_x_2131:
[----:B------:R-:W-:Y:S04]  /*4f80*/  BSSY B0, `(.L_x_2132) ;  /* 0x000000f000007945 */ /* 0x000fe80003800000 */
[----:B------:R-:W-:Y:S05]  /*4f90*/  @!P1 BRA `(.L_x_2133) ;  /* 0x0000000000349947 */ /* 0x000fea0003800000 */
[----:B------:R-:W-:Y:S01]  /*4fa0*/  SHF.R.S32.HI R8, RZ, 0x1f, R65 ;  /* 0x0000001fff087819 */ /* 0x000fe20000011441 */
[----:B------:R-:W-:Y:S01]  /*4fb0*/  ULDC.64 UR14, c[0x0][0x270] ;  /* 0x00009c00000e7ab9 */ /* 0x000fe20000000a00 */
[----:B------:R-:W-:Y:S02]  /*4fc0*/  MOV R9, R45 ;  /* 0x0000002d00097202 */ /* 0x000fe40000000f00 */
[----:B------:R-:W-:Y:S01]  /*4fd0*/  F2FP.BF16.F32.PACK_AB R37, R18, R37 ;  /* 0x000000251225723e */ /* 0x000fe200000010ff */
[----:B012---:R-:W-:Y:S01]  /*4fe0*/  IMAD R10, R8, UR14, RZ ;  /* 0x0000000e080a7c24 */ /* 0x007fe2000f8e02ff */
        /* <DEDUP_REMOVED lines=8> */
.L_x_2133:
[----:B------:R-:W-:Y:S05]  /*5070*/  BSYNC B0 ;  /* 0x0000000000007941 */ /* 0x000fea0003800000 */
.L_x_2132:
[----:B------:R-:W-:Y:S01]  /*5080*/  FMUL.FTZ R9, R4, UR8 ;  /* 0x0000000804097c20 */ /* 0x000fe20008410000 */
[----:B------:R-:W-:Y:S01]  /*5090*/  FMUL.FTZ R12, R12, UR8 ;  /* 0x000000080c0c7c20 */ /* 0x000fe20008410000 */
[----:B------:R-:W-:Y:S01]  /*50a0*/  FADD.FTZ R39, R39, -UR7 ;  /* 0x8000000727277e21 */ /* 0x000fe20008010000 */
[----:B------:R-:W-:Y:S01]  /*50b0*/  FADD.FTZ R20, R20, -UR7 ;  /* 0x8000000714147e21 */ /* 0x000fe20008010000 */
[----:B------:R-:W-:Y:S01]  /*50c0*/  FFMA.FTZ R4, R26, R9, R28 ;  /* 0x000000091a047223 */ /* 0x000fe2000001001c */
[----:B--2---:R-:W-:Y:S01]  /*50d0*/  FFMA.FTZ R13, R27, R12, R29 ;  /* 0x0000000c1b0d7223 */ /* 0x004fe2000001001d */
[----:B------:R-:W-:Y:S06]  /*50e0*/  @!P6 BRA `(.L_x_2134) ;  /* 0x000000000028e947 */ /* 0x000fec0003800000 */
[----:B------:R-:W-:Y:S01]  /*50f0*/  FMUL.FTZ R8, R4, -1.4426950216293334961 ;  /* 0xbfb8aa3b04087820 */ /* 0x000fe20000410000 */
[----:B01-3--:R-:W-:-:S05]  /*5100*/  FMUL.FTZ R10, R13, -1.4426950216293334961 ;  /* 0xbfb8aa3b0d0a7820 */ /* 0x00bfca0000410000 */
        /* <DEDUP_REMOVED lines=8> */
.L_x_2134:
[----:B------:R-:W-:Y:S04]  /*5190*/  BSSY B0, `(.L_x_2135) ;  /* 0x000000f000007945 */ /* 0x000fe80003800000 */
[----:B------:R-:W-:Y:S05]  /*51a0*/  @!P2 BRA `(.L_x_2136) ;  /* 0x000000000034a947 */ /* 0x000fea0003800000 */
[----:B------:R-:W-:Y:S01]  /*51b0*/  SHF.R.S32.HI R8, RZ, 0x1f, R64 ;  /* 0x0000001fff087819 */ /* 0x000fe20000011440 */
[----:B------:R-:W-:Y:S01]  /*51c0*/  ULDC.64 UR14, c[0x0][0x270] ;  /* 0x00009c00000e7ab9 */ /* 0x000fe20000000a00 */
[----:B------:R-:W-:Y:S02]  /*51d0*/  MOV R9, R45 ;  /* 0x0000002d00097202 */ /* 0x000fe40000000f00 */
[----:B------:R-:W-:Y:S01]  /*51e0*/  F2FP.BF16.F32.PACK_AB R13, R13, R4 ;  /* 0x000000040d0d723e */ /* 0x000fe200000010ff */
[----:B01-3--:R-:W-:Y:S01]  /*51f0*/  IMAD R11, R8, UR14, RZ ;  /* 0x0000000e080b7c24 */ /* 0x00bfe2000f8e02ff */
        /* <DEDUP_REMOVED lines=8> */
.L_x_2136:
[----:B------:R-:W-:Y:S05]  /*5280*/  BSYNC B0 ;  /* 0x0000000000007941 */ /* 0x000fea0003800000 */
.L_x_2135:
[----:B------:R-:W-:Y:S01]  /*5290*/  FMUL.FTZ R39, R39, UR8 ;  /* 0x0000000827277c20 */ /* 0x000fe20008410000 */
[----:B------:R-:W-:Y:S01]  /*52a0*/  FMUL.FTZ R20, R20, UR8 ;  /* 0x0000000814147c20 */ /* 0x000fe20008410000 */
[----:B------:R-:W-:Y:S02]  /*52b0*/  SHF.L.U32 R40, R40, 0x10, RZ ;  /* 0x0000001028287819 */ /* 0x000fe400000006ff */
[----:B------:R-:W-:Y:S01]  /*52c0*/  SHF.L.U32 R21, R21, 0x10, RZ ;  /* 0x0000001015157819 */ /* 0x000fe200000006ff */
[----:B------:R-:W-:Y:S01]  /*52d0*/  FFMA.FTZ R39, R26, R39, R28 ;  /* 0x000000271a277223 */ /* 0x000fe2000001001c */
[----:B0123--:R-:W-:Y:S01]  /*52e0*/  SHF.L.U32 R10, R5, 0x10, RZ ;  /* 0x00000010050a7819 */ /* 0x00ffe200000006ff */
[----:B------:R-:W-:Y:S01]  /*52f0*/  FFMA.FTZ R20, R27, R20, R29 ;  /* 0x000000141b147223 */ /* 0x000fe2000001001d */
[----:B------:R-:W-:Y:S01]  /*5300*/  SHF.L.U32 R22, R22, 0x10, RZ ;  /* 0x0000001016167819 */ /* 0x000fe200000006ff */
        /* <DEDUP_REMOVED lines=11> */
.L_x_2137:
        /* <DEDUP_REMOVED lines=9> */
[----:B------:R-:W-:-:S03]  /*5450*/  ULDC.64 UR14, c[0x0][0x210] ;  /* 0x00008400000e7ab9 */ /* 0x000fc60000000a00 */
[----:B------:R-:W-:Y:S01]  /*5460*/  IMAD.IADD R9, R5, 0x1, R9 ;  /* 0x0000000105097824 */ /* 0x000fe200078e0209 */
[----:B------:R-:W-:-:S04]  /*5470*/  LEA R8, P5, R4, UR14, 0x1 ;  /* 0x0000000e04087c11 */ /* 0x000fc8000f8a08ff */
[----:B------:R-:W-:-:S05]  /*5480*/  LEA.HI.X R9, R4, UR15, R9, 0x1, P5 ;  /* 0x0000000f04097c11 */ /* 0x000fca000a8f0c09 */
[----:B------:R0:W-:Y:S04]  /*5490*/  STG.E desc[UR10][R8.64], R39 ;  /* 0x0000002708007986 */ /* 0x0001e8000c10190a */
.L_x_2139:
[----:B------:R-:W-:Y:S05]  /*54a0*/  BSYNC B0 ;  /* 0x0000000000007941 */ /* 0x000fea0003800000 */
.L_x_2138:
        /* <DEDUP_REMOVED lines=21> */
.L_x_2140:
[----:B------:R-:W-:Y:S04]  /*5600*/  BSSY B0, `(.L_x_2141) ;  /* 0x000000e000007945 */ /* 0x000fe80003800000 */
[----:B------:R-:W-:Y:S05]  /*5610*/  @!P4 BRA `(.L_x_2142) ;  /* 0x000000000030c947 */ /* 0x000fea0003800000 */
[----:B------:R-:W-:Y:S01]  /*5620*/  ULDC.64 UR14, c[0x0][0x270] ;  /* 0x00009c00000e7ab9 */ /* 0x000fe20000000a00 */
[----:B------:R-:W-:Y:S01]  /*5630*/  MOV R4, R46 ;  /* 0x0000002e00047202 */ /* 0x000fe20000000f00 */
[----:B0-----:R-:W-:Y:S01]  /*5640*/  IMAD R9, R76, UR14, RZ ;  /* 0x0000000e4c097c24 */ /* 0x001fe2000f8e02ff */
        /* <DEDUP_REMOVED lines=9> */
.L_x_2142:
[----:B------:R-:W-:Y:S05]  /*56e0*/  BSYNC B0 ;  /* 0x0000000000007941 */ /* 0x000fea0003800000 */
.L_x_2141:
[----:B------:R-:W-:Y:S01]  /*56f0*/  ULDC.64 UR14, c[0x0][0x278] ;  /* 0x00009e00000e7ab9 */ /* 0x000fe20000000a00 */
[----:B------:R-:W-:Y:S01]  /*5700*/  FFMA.FTZ R13, R26, R13, R28 ;  /* 0x0000000d1a0d7223 */ /* 0x000fe2000001001c */
        /* <DEDUP_REMOVED lines=12> */
.L_x_2143:
[----:B------:R-:W-:Y:S01]  /*57d0*/  ISETP.GE.U32.AND P5, PT, R56, UR14, PT ;  /* 0x0000000e38007c0c */ /* 0x000fe2000bfa6070 */
[----:B------:R-:W-:Y:S01]  /*57e0*/  BSSY B0, `(.L_x_2144) ;  /* 0x0000016000007945 */ /* 0x000fe20003800000 */
[----:B------:R-:W-:Y:S02]  /*57f0*/  SHF.L.U32 R4, R6, 0x10, RZ ;  /* 0x0000001006047819 */ /* 0x000fe400000006ff */
[----:B------:R-:W-:Y:S02]  /*5800*/  ISETP.GE.AND.EX P5, PT, R60, UR15, PT, P5 ;  /* 0x0000000f3c007c0c */ /* 0x000fe4000bfa6350 */
[----:B------:R-:W-:Y:S01]  /*5810*/  SHF.L.U32 R23, R23, 0x10, RZ ;  /* 0x0000001017177819 */ /* 0x000fe200000006ff */
[----:B------:R-:W-:Y:S01]  /*5820*/  FADD.FTZ R4, R4, -UR7 ;  /* 0x8000000704047e21 */ /* 0x000fe20008010000 */
[----:B------:R-:W-:-:S03]  /*5830*/  ISETP.GT.U32.OR P5, PT, R74, 0x17f, P5 ;  /* 0x0000017f4a00780c */ /* 0x000fc60002fa4470 */
[----:B------:R-:W-:Y:S01]  /*5840*/  FADD.FTZ R23, R23, -UR7 ;  /* 0x8000000717177e21 */ /* 0x000fe20008010000 */
[----:B-1----:R-:W-:-:S03]  /*5850*/  FMUL.FTZ R11, R4, UR8 ;  /* 0x00000008040b7c20 */ /* 0x002fc60008410000 */
[----:B------:R-:W-:-:S06]  /*5860*/  FMUL.FTZ R6, R23, UR8 ;  /* 0x0000000817067c20 */ /* 0x000fcc0008410000 */
[----:B------:R-:W-:Y:S05]  /*5870*/  @P5 BRA `(.L_x_2145) ;  /* 0x0000000000305947 */ /* 0x000fea0003800000 */
        /* <DEDUP_REMOVED lines=12> */
.L_x_2145:
[----:B------:R-:W-:Y:S05]  /*5940*/  BSYNC B0 ;  /* 0x0000000000007941 */ /* 0x000fea0003800000 */
.L_x_2144:
[----:B------:R-:W-:Y:S01]  /*5950*/  SHF.L.U32 R10, R7, 0x10, RZ ;  /* 0x00000010070a7819 */ /* 0x000fe200000006ff */
[----:B------:R-:W-:Y:S01]  /*5960*/  FFMA.FTZ R11, R26, R11, R28 ;  /* 0x0000000b1a0b7223 */ /* 0x000fe2000001001c */
[----:B------:R-:W-:Y:S01]  /*5970*/  SHF.L.U32 R24, R24, 0x10, RZ ;  /* 0x0000001018187819 */ /* 0x000fe200000006ff */
[----:B01----:R-:W-:Y:S01]  /*5980*/  FFMA.FTZ R8, R27, R6, R29 ;  /* 0x000000061b087223 */ /* 0x003fe2000001001d */
        /* <DEDUP_REMOVED lines=11> */
.L_x_2146:
[----:B------:R-:W-:Y:S01]  /*5a40*/  ISETP.GE.U32.AND P5, PT, R55, UR14, PT ;  /* 0x0000000e37007c0c */ /* 0x000fe2000bfa6070 */
[----:B------:R-:W-:Y:S01]  /*5a50*/  FADD.FTZ R4, R10, -UR7 ;  /* 0x800000070a047e21 */ /* 0x000fe20008010000 */
[----:B------:R-:W-:Y:S01]  /*5a60*/  FADD.FTZ R24, R24, -UR7 ;  /* 0x8000000718187e21 */ /* 0x000fe20008010000 */
[----:B------:R-:W-:Y:S01]  /*5a70*/  BSSY B0, `(.L_x_2147) ;  /* 0x0000014000007945 */ /* 0x000fe20003800000 */
[----:B------:R-:W-:Y:S01]  /*5a80*/  ISETP.GE.AND.EX P5, PT, R59, UR15, PT, P5 ;  /* 0x0000000f3b007c0c */ /* 0x000fe2000bfa6350 */
[----:B------:R-:W-:Y:S01]  /*5a90*/  FMUL.FTZ R5, R4, UR8 ;  /* 0x0000000804057c20 */ /* 0x000fe20008410000 */
[----:B------:R-:W-:Y:S02]  /*5aa0*/  FMUL.FTZ R24, R24, UR8 ;  /* 0x0000000818187c20 */ /* 0x000fe40008410000 */
[----:B------:R-:W-:Y:S01]  /*5ab0*/  ISETP.GT.U32.OR P5, PT, R74, 0x17f, P5 ;  /* 0x0000017f4a00780c */ /* 0x000fe20002fa4470 */
[----:B------:R-:W-:Y:S01]  /*5ac0*/  FFMA.FTZ R26, R26, R5, R28 ;  /* 0x000000051a1a7223 */ /* 0x000fe2000001001c */
[----:B------:R-:W-:-:S11]  /*5ad0*/  FFMA.FTZ R27, R27, R24, R29 ;  /* 0x000000181b1b7223 */ /* 0x000fd6000001001d */
        /* <DEDUP_REMOVED lines=13> */
.L_x_2148:
[----:B------:R-:W-:Y:S05]  /*5bb0*/  BSYNC B0 ;  /* 0x0000000000007941 */ /* 0x000fea0003800000 */
.L_x_2147:
        /* <DEDUP_REMOVED lines=11> */
.L_x_2149:
[----:B------:R-:W-:Y:S01]  /*5c70*/  ISETP.GE.U32.AND P5, PT, R57, UR14, PT ;  /* 0x0000000e39007c0c */ /* 0x000fe2000bfa6070 */
[----:B------:R-:W-:Y:S03]  /*5c80*/  BSSY B0, `(.L_x_2150) ;  /* 0x0000010000007945 */ /* 0x000fe60003800000 */
[----:B------:R-:W-:-:S04]  /*5c90*/  ISETP.GE.AND.EX P5, PT, R58, UR15, PT, P5 ;  /* 0x0000000f3a007c0c */ /* 0x000fc8000bfa6350 */
[----:B------:R-:W-:-:S13]  /*5ca0*/  ISETP.GT.U32.OR P5, PT, R74, 0x17f, P5 ;  /* 0x0000017f4a00780c */ /* 0x000fda0002fa4470 */
[----:B------:R-:W-:Y:S05]  /*5cb0*/  @P5 BRA `(.L_x_2151) ;  /* 0x0000000000305947 */ /* 0x000fea0003800000 */
[----:B------:R-:W-:Y:S01]  /*5cc0*/  ULDC.64 UR14, c[0x0][0x270] ;  /* 0x00009c00000e7ab9 */ /* 0x000fe20000000a00 */
[----:B0-----:R-:W-:Y:S01]  /*5cd0*/  MOV R6, R46 ;  /* 0x0000002e00067202 */ /* 0x001fe20000000f00 */
        /* <DEDUP_REMOVED lines=10> */
.L_x_2151:
[----:B------:R-:W-:Y:S05]  /*5d80*/  BSYNC B0 ;  /* 0x0000000000007941 */ /* 0x000fea0003800000 */
.L_x_2150:
[----:B------:R-:W-:Y:S01]  /*5d90*/  ULDC UR7, c[0x0][0x10] ;  /* 0x0000040000077ab9 */ /* 0x000fe20000000800 */
[----:B------:R-:W-:Y:S02]  /*5da0*/  UIADD3 UR4, UR4, 0x1, URZ ;  /* 0x0000000104047890 */ /* 0x000fe4000fffe03f */
[----:B------:R-:W-:-:S04]  /*5db0*/  UIADD3 UR6, UR7, UR6, URZ ;  /* 0x0000000607067290 */ /* 0x000fc8000fffe03f */
[----:B------:R-:W-:-:S06]  /*5dc0*/  UISETP.GE.AND UP0, UPT, UR6, UR5, UPT ;  /* 0x000000050600728c */ /* 0x000fcc000bf06270 */
[----:B------:R-:W-:-:S13]  /*5dd0*/  PLOP3.LUT P5, PT, PT, PT, UP0, 0x40, 0x0 ;  /* 0x000000000000781c */ /* 0x000fda0003fae808 */
[----:B------:R-:W-:Y:S05]  /*5de0*/  @P5 BRA `(.L_x_2152) ;  /* 0xffffffa800145947 */ /* 0x000fea000383ffff */
[----:B------:R-:W-:Y:S05]  /*5df0*/  EXIT ;  /* 0x000000000000794d */ /* 0x000fea0003800000 */
.L_x_2153:
        /* <DEDUP_REMOVED lines=16> */
.L_x_3281:


//--------------------- .text._Z35group_norm_nhwc_fwd_one_pass_kernelI11Bf16IOBf16WLi64ELi24ELi384EEv26Group_norm_nhwc_fwd_params --------------------------
	.section	.text._Z35group_norm_nhwc_fwd_one_pass_kernelI11Bf16IOBf16WLi64ELi24ELi384EEv26Group_norm_nhwc_fwd_params,"ax",@progbits
	.align	128
        .global         _Z35group_norm_nhwc_fwd_one_pass_kernelI11Bf16IOBf16WLi64ELi24ELi384EEv26Group_norm_nhwc_fwd_params
        .type           _Z35group_norm_nhwc_fwd_one_pass_kernelI11Bf16IOBf16WLi64ELi24ELi384EEv26Group_norm_nhwc_fwd_params,@function
        .size           _Z35group_norm_nhwc_fwd_one_pass_kernelI11Bf16IOBf16WLi64ELi24ELi384EEv26Group_norm_nhwc_fwd_params,(.L_x_3282 - _Z35group_norm_nhwc_fwd_one_pass_kernelI11Bf16IOBf16WLi64ELi24ELi384EEv26Group_norm_nhwc_fwd_params)
        .other          _Z35group_norm_nhwc_fwd_one_pass_kernelI11Bf16IOBf16WLi64ELi24ELi384EEv26Group_norm_nhwc_fwd_params,@"STO_CUDA_ENTRY STV_DEFAULT"
_Z35group_norm_nhwc_fwd_one_pass_kernelI11Bf16IOBf16WLi64ELi24ELi384EEv26Group_norm_nhwc_fwd_params:
.text._Z35group_norm_nhwc_fwd_one_pass_kernelI11Bf16IOBf16WLi64ELi24ELi384EEv26Group_norm_nhwc_fwd_params:
        /* <DEDUP_REMOVED lines=31> */
.L_x_2169:
        /* <DEDUP_REMOVED lines=145> */
.L_x_2155:
[----:B------:R-:W-:Y:S05]  /*0b00*/  BSYNC B0 ;  /* 0x0000000000007941 */ /* 0x000fea0003800000 */
.L_x_2154:
[----:B------:R-:W1:Y:S02]  /*0b10*/  LDC R12, c[0x0][0xc] ;  /* 0x00000300ff0c7b82 */ /* 0x000e640000000800 */
[----:B-1----:R-:W-:-:S13]  /*0b20*/  ISETP.GE.U32.AND P1, PT, R12, 0x2, PT ;  /* 0x000000020c00780c */ /* 0x002fda0003f26070 */
[----:B------:R-:W-:Y:S05]  /*0b30*/  @!P1 BRA `(.L_x_2156) ;  /* 0x0000000800709947 */ /* 0x000fea0003800000 */
[----:B------:R-:W-:Y:S05]  /*0b40*/  @P2 BRA `(.L_x_2157) ;  /* 0x0000000000742947 */ /* 0x000fea0003800000 */
[----:B------:R-:W1:Y:S01]  /*0b50*/  LDC R15, c[0x0][0x10] ;  /* 0x00000400ff0f7b82 */ /* 0x000e620000000800 */
[----:B------:R-:W2:Y:S01]  /*0b60*/  S2R R10, SR_CTAID.Y ;  /* 0x00000000000a7919 */ /* 0x000ea20000002600 */
[C---:B------:R-:W-:Y:S02]  /*0b70*/  LOP3.LUT R11, R17.reuse, 0x1, RZ, 0xc0, !PT ;  /* 0x00000001110b7812 */ /* 0x040fe400078ec0ff */
[----:B------:R-:W-:-:S04]  /*0b80*/  LOP3.LUT P1, RZ, R17, 0x2, RZ, 0xc0, !PT ;  /* 0x0000000211ff7812 */ /* 0x000fc8000782c0ff */
[----:B------:R-:W3:Y:S08]  /*0b90*/  LDC.64 R8, c[0x0][0x248] ;  /* 0x00009200ff087b82 */ /* 0x000ef00000000a00 */
[----:B------:R-:W4:Y:S01]  /*0ba0*/  LDC.64 R6, c[0x0][0x240] ;  /* 0x00009000ff067b82 */ /* 0x000f220000000a00 */
[----:B-1----:R-:W-:-:S04]  /*0bb0*/  IMAD R11, R11, R15, RZ ;  /* 0x0000000f0b0b7224 */ /* 0x002fc800078e02ff */
[----:B------:R-:W-:-:S05]  /*0bc0*/  IMAD R13, R11, R12, RZ ;  /* 0x0000000c0b0d7224 */ /* 0x000fca00078e02ff */
[----:B------:R-:W-:Y:S01]  /*0bd0*/  SHF.L.U32 R13, R13, 0x1, RZ ;  /* 0x000000010d0d7819 */ /* 0x000fe200000006ff */
[----:B--2---:R-:W-:Y:S01]  /*0be0*/  IMAD R15, R15, UR7, R10 ;  /* 0x000000070f0f7c24 */ /* 0x004fe2000f8e020a */
[----:B------:R-:W-:-:S03]  /*0bf0*/  IADD3 R11, R11, R10, RZ ;  /* 0x0000000a0b0b7210 */ /* 0x000fc60007ffe0ff */
[----:B---3--:R-:W-:Y:S01]  /*0c00*/  IMAD.WIDE R8, R13, 0x4, R8 ;  /* 0x000000040d087825 */ /* 0x008fe200078e0208 */
[----:B------:R-:W-:-:S03]  /*0c10*/  MOV R13, 0xffffffff ;  /* 0xffffffff000d7802 */ /* 0x000fc60000000f00 */
[----:B----4-:R-:W-:Y:S01]  /*0c20*/  IMAD.WIDE.U32 R6, R11, 0x4, R6 ;  /* 0x000000040b067825 */ /* 0x010fe200078e0006 */
[----:B------:R-:W-:Y:S02]  /*0c30*/  SEL R11, R12, RZ, !P1 ;  /* 0x000000ff0c0b7207 */ /* 0x000fe40004800000 */
[----:B------:R-:W-:Y:S01]  /*0c40*/  SEL R13, R13, 0x1, P1 ;  /* 0x000000010d0d7807 */ /* 0x000fe20000800000 */
[----:B------:R-:W-:Y:S01]  /*0c50*/  IMAD.WIDE.U32 R8, R15, 0x8, R8 ;  /* 0x000000080f087825 */ /* 0x000fe200078e0008 */
[----:B------:R-:W-:-:S04]  /*0c60*/  ISETP.NE.AND P1, PT, R11, -0x1, PT ;  /* 0xffffffff0b00780c */ /* 0x000fc80003f25270 */
[----:B------:R1:W-:Y:S01]  /*0c70*/  STG.E.64 desc[UR8][R8.64], R4 ;  /* 0x0000000408007986 */ /* 0x0003e2000c101b08 */
[----:B------:R-:W-:Y:S06]  /*0c80*/  MEMBAR.ALL.GPU ;  /* 0x0000000000007992 */ /* 0x000fec000000a000 */
[----:B------:R-:W-:-:S00]  /*0c90*/  ERRBAR ;  /* 0x00000000000079ab */ /* 0x000fc00000000000 */
[----:B------:R-:W-:Y:S06]  /*0ca0*/  CGAERRBAR ;  /* 0x00000000000075ab */ /* 0x000fec0000000000 */
[----:B------:R1:W-:Y:S01]  /*0cb0*/  REDG.E.ADD.S32.STRONG.GPU desc[UR8][R6.64], R13 ;  /* 0x0000000d0600798e */ /* 0x0003e2000c10e388 */
[----:B------:R-:W-:Y:S05]  /*0cc0*/  @!P1 BRA `(.L_x_2157) ;  /* 0x0000000000149947 */ /* 0x000fea0003800000 */
.L_x_2158:
[----:B-1----:R-:W2:Y:S04]  /*0cd0*/  LDG.E.STRONG.GPU R8, desc[UR8][R6.64] ;  /* 0x0000000806087981 */ /* 0x002ea8000c1ef900 */
[----:B--2---:R-:W-:Y:S01]  /*0ce0*/  CCTL.IVALL ;  /* 0x00000000ff00798f */ /* 0x004fe20002000000 */
[----:B------:R-:W-:Y:S05]  /*0cf0*/  YIELD ;  /* 0x0000000000007946 */ /* 0x000fea0003800000 */
[----:B------:R-:W-:-:S13]  /*0d00*/  ISETP.NE.AND P1, PT, R8, R11, PT ;  /* 0x0000000b0800720c */ /* 0x000fda0003f25270 */
[----:B------:R-:W-:Y:S05]  /*0d10*/  @P1 BRA `(.L_x_2158) ;  /* 0xfffffffc00ec1947 */ /* 0x000fea000383ffff */
.L_x_2157:
[----:B------:R-:W-:Y:S01]  /*0d20*/  ISETP.NE.AND P1, PT, R12, RZ, PT ;  /* 0x000000ff0c00720c */ /* 0x000fe20003f25270 */
[----:B------:R-:W-:Y:S05]  /*0d30*/  WARPSYNC.ALL ;  /* 0x0000000000007948 */ /* 0x000fea0003800000 */
[----:B------:R-:W-:Y:S07]  /*0d40*/  BAR.SYNC.DEFER_BLOCKING 0x0 ;  /* 0x0000000000007b1d */ /* 0x000fee0000010000 */
[----:B------:R-:W-:Y:S05]  /*0d50*/  @!P1 BRA `(.L_x_2156) ;  /* 0x0000000400e89947 */ /* 0x000fea0003800000 */
[----:B-1----:R-:W-:Y:S01]  /*0d60*/  IADD3 R6, R12, -0x1, RZ ;  /* 0xffffffff0c067810 */ /* 0x002fe20007ffe0ff */
[----:B------:R-:W-:-:S03]  /*0d70*/  HFMA2.MMA R13, -RZ, RZ, 0, 0 ;  /* 0x00000000ff0d7435 */ /* 0x000fc600000001ff */
[----:B------:R-:W-:-:S13]  /*0d80*/  ISETP.GE.U32.AND P1, PT, R6, 0x3, PT ;  /* 0x000000030600780c */ /* 0x000fda0003f26070 */
[----:B------:R-:W-:Y:S05]  /*0d90*/  @!P1 BRA `(.L_x_2159) ;  /* 0x0000000400089947 */ /* 0x000fea0003800000 */
[----:B------:R-:W-:Y:S02]  /*0da0*/  LOP3.LUT R7, R12, 0x3, RZ, 0xc0, !PT ;  /* 0x000000030c077812 */ /* 0x000fe400078ec0ff */
[----:B------:R-:W-:Y:S02]  /*0db0*/  MOV R13, RZ ;  /* 0x000000ff000d7202 */ /* 0x000fe40000000f00 */
[----:B------:R-:W-:-:S07]  /*0dc0*/  IADD3 R14, -R7, R12, RZ ;  /* 0x0000000c070e7210 */ /* 0x000fce0007ffe1ff */
.L_x_2160:
[----:B------:R-:W-:-:S13]  /*0dd0*/  ISETP.EQ.OR P4, PT, R13, UR7, P2 ;  /* 0x000000070d007c0c */ /* 0x000fda0009782670 */
[----:B------:R-:W1:Y:S01]  /*0de0*/  @!P4 LDC R8, c[0x0][0x10] ;  /* 0x00000400ff08cb82 */ /* 0x000e620000000800 */
        /* <DEDUP_REMOVED lines=41> */
[-C--:B-1----:R-:W-:Y:S02]  /*1080*/  @!P4 IMAD R15, R15, R23.reuse, R11 ;  /* 0x000000170f0fc224 */ /* 0x082fe400078e020b */
        /* <DEDUP_REMOVED lines=19> */
.L_x_2159:
        /* <DEDUP_REMOVED lines=19> */
.L_x_2162:
[----:B------:R-:W-:Y:S05]  /*12f0*/  BSYNC B0 ;  /* 0x0000000000007941 */ /* 0x000fea0003800000 */
.L_x_2161:
        /* <DEDUP_REMOVED lines=16> */
[-C--:B--2---:R-:W-:Y:S02]  /*1400*/  @!P1 IMAD R13, R13, R23.reuse, R14 ;  /* 0x000000170d0d9224 */ /* 0x084fe400078e020e */
        /* <DEDUP_REMOVED lines=15> */
.L_x_2156:
[----:B------:R-:W-:Y:S01]  /*1500*/  ULDC.64 UR12, c[0x0][0x218] ;  /* 0x00008600000c7ab9 */ /* 0x000fe20000000a00 */
[----:B------:R-:W-:Y:S01]  /*1510*/  LOP3.LUT P1, RZ, R20, UR7, RZ, 0xfc, !PT ;  /* 0x0000000714ff7c12 */ /* 0x000fe2000f82fcff */
[----:B------:R-:W2:Y:S01]  /*1520*/  S2UR UR6, SR_CgaCtaId ;  /* 0x00000000000679c3 */ /* 0x000ea20000008800 */
[----:B------:R-:W-:Y:S01]  /*1530*/  ISETP.EQ.U32.AND P3, PT, RZ, UR12, PT ;  /* 0x0000000cff007c0c */ /* 0x000fe2000bf62070 */
[----:B------:R-:W-:Y:S01]  /*1540*/  UMOV UR5, 0x400 ;  /* 0x0000040000057882 */ /* 0x000fe20000000000 */
[----:B------:R-:W-:Y:S02]  /*1550*/  IADD3 R3, R22, R3, RZ ;  /* 0x0000000316037210 */ /* 0x000fe40007ffe0ff */
[----:B------:R-:W-:-:S03]  /*1560*/  ISETP.EQ.OR.EX P1, PT, RZ, UR13, P1, P3 ;  /* 0x0000000dff007c0c */ /* 0x000fc60008f22730 */
[----:B------:R-:W3:Y:S08]  /*1570*/  LDC.64 R10, c[0x0][0x228] ;  /* 0x00008a00ff0a7b82 */ /* 0x000ef00000000a00 */
[----:B-1----:R-:W1:Y:S08]  /*1580*/  LDC.64 R6, c[0x0][0x230] ;  /* 0x00008c00ff067b82 */ /* 0x002e700000000a00 */
[----:B------:R-:W4:Y:S01]  /*1590*/  @!P1 LDC.64 R12, c[0x0][0x218] ;  /* 0x00008600ff0c9b82 */ /* 0x000f220000000a00 */
[----:B--2---:R-:W-:-:S03]  /*15a0*/  ULEA UR5, UR6, UR5, 0x18 ;  /* 0x0000000506057291 */ /* 0x004fc6000f8ec03f */
[----:B------:R-:W-:Y:S02]  /*15b0*/  ULDC UR6, c[0x0][0x2a4] ;  /* 0x0000a90000067ab9 */ /* 0x000fe40000000800 */
[----:B------:R-:W-:Y:S01]  /*15c0*/  @!P1 FMUL.FTZ R9, R5, UR6 ;  /* 0x0000000605099c20 */ /* 0x000fe20008410000 */
[----:B------:R-:W-:Y:S01]  /*15d0*/  @!P1 FMUL.FTZ R8, R4, UR6 ;  /* 0x0000000604089c20 */ /* 0x000fe20008410000 */
[C---:B---3--:R-:W-:Y:S02]  /*15e0*/  IMAD.WIDE R10, R3.reuse, 0x2, R10 ;  /* 0x00000002030a7825 */ /* 0x048fe400078e020a */
[----:B------:R-:W-:Y:S02]  /*15f0*/  @!P2 STS.64 [UR5+0x78], R4 ;  /* 0x00007804ff00a988 */ /* 0x000fe40008000a05 */
[----:B-1----:R-:W-:-:S04]  /*1600*/  IMAD.WIDE R6, R3, 0x2, R6 ;  /* 0x0000000203067825 */ /* 0x002fc800078e0206 */
[----:B----4-:R-:W-:-:S05]  /*1610*/  @!P1 IMAD.WIDE R12, R21, 0x8, R12 ;  /* 0x00000008150c9825 */ /* 0x010fca00078e020c */
[----:B------:R-:W-:Y:S01]  /*1620*/  @!P1 STG.E.64 desc[UR8][R12.64], R8 ;  /* 0x000000080c009986 */ /* 0x000fe2000c101b08 */
[----:B------:R-:W-:Y:S06]  /*1630*/  BAR.SYNC.DEFER_BLOCKING 0x0 ;  /* 0x0000000000007b1d */ /* 0x000fec0000010000 */
[----:B------:R-:W2:Y:S04]  /*1640*/  LDG.E.U16 R23, desc[UR8][R10.64+0x2] ;  /* 0x000002080a177981 */ /* 0x000ea8000c1e1500 */
[----:B------:R-:W3:Y:S04]  /*1650*/  LDG.E.U16 R29, desc[UR8][R6.64+0x2] ;  /* 0x00000208061d7981 */ /* 0x000ee8000c1e1500 */
[----:B------:R-:W4:Y:S04]  /*1660*/  LDG.E.U16 R3, desc[UR8][R10.64] ;  /* 0x000000080a037981 */ /* 0x000f28000c1e1500 */
[----:B------:R1:W5:Y:S04]  /*1670*/  LDG.E.U16 R28, desc[UR8][R6.64] ;  /* 0x00000008061c7981 */ /* 0x000368000c1e1500 */
[----:B------:R-:W0:Y:S02]  /*1680*/  LDS.64 R14, [UR5+0x78] ;  /* 0x00007805ff0e7984 */ /* 0x000e240008000a00 */
[----:B0-----:R-:W-:-:S04]  /*1690*/  FMUL.FTZ R14, R14, UR6 ;  /* 0x000000060e0e7c20 */ /* 0x001fc80008410000 */
[----:B------:R-:W-:-:S04]  /*16a0*/  FMUL.FTZ R4, R14, R14 ;  /* 0x0000000e0e047220 */ /* 0x000fc80000410000 */
[----:B------:R-:W-:-:S05]  /*16b0*/  FFMA.FTZ R4, R15, UR6, -R4 ;  /* 0x000000060f047c23 */ /* 0x000fca0008010804 */
[----:B------:R-:W-:-:S13]  /*16c0*/  FSETP.GTU.FTZ.AND P1, PT, R4, RZ, PT ;  /* 0x000000ff0400720b */ /* 0x000fda0003f3c000 */
[----:B------:R-:W0:Y:S01]  /*16d0*/  @P1 LDC R5, c[0x0][0x238] ;  /* 0x00008e00ff051b82 */ /* 0x000e220000000800 */
[----:B------:R-:W-:Y:S02]  /*16e0*/  PRMT R9, R2, 0x7632, R9 ;  /* 0x0000763202097816 */ /* 0x000fe40000000009 */
[----:B-1----:R-:W-:Y:S02]  /*16f0*/  PRMT R6, R0, 0x7632, R6 ;  /* 0x0000763200067816 */ /* 0x002fe40000000006 */
[----:B------:R-:W-:Y:S02]  /*1700*/  SHF.L.U32 R7, R9, 0x10, RZ ;  /* 0x0000001009077819 */ /* 0x000fe400000006ff */
[----:B------:R-:W-:Y:S01]  /*1710*/  SHF.L.U32 R9, R6, 0x10, RZ ;  /* 0x0000001006097819 */ /* 0x000fe200000006ff */
[----:B0-----:R-:W-:Y:S01]  /*1720*/  @P1 FADD.FTZ R8, R4, R5 ;  /* 0x0000000504081221 */ /* 0x001fe20000010000 */
[----:B------:R-:W-:-:S06]  /*1730*/  MOV R4, 0x3f800000 ;  /* 0x3f80000000047802 */ /* 0x000fcc0000000f00 */
[----:B------:R-:W0:Y:S01]  /*1740*/  @P1 MUFU.RSQ R4, R8 ;  /* 0x0000000800041308 */ /* 0x000e220000001400 */
[----:B------:R-:W-:Y:S02]  /*1750*/  ISETP.NE.AND P1, PT, RZ, UR10, PT ;  /* 0x0000000aff007c0c */ /* 0x000fe4000bf25270 */
[----:B------:R-:W-:Y:S02]  /*1760*/  SHF.L.U32 R5, R2, 0x10, RZ ;  /* 0x0000001002057819 */ /* 0x000fe400000006ff */
[----:B------:R-:W-:Y:S01]  /*1770*/  SHF.L.U32 R11, R0, 0x10, RZ ;  /* 0x00000010000b7819 */ /* 0x000fe200000006ff */
[C---:B------:R-:W-:Y:S01]  /*1780*/  FADD.FTZ R7, -R14.reuse, R7 ;  /* 0x000000070e077221 */ /* 0x040fe20000010100 */
[----:B------:R-:W-:Y:S01]  /*1790*/  FADD.FTZ R9, -R14, R9 ;  /* 0x000000090e097221 */ /* 0x000fe20000010100 */
[--C-:B------:R-:W-:Y:S02]  /*17a0*/  FADD.FTZ R5, R5, -R14.reuse ;  /* 0x8000000e05057221 */ /* 0x100fe40000010000 */
[----:B------:R-:W-:Y:S01]  /*17b0*/  FADD.FTZ R11, R11, -R14 ;  /* 0x8000000e0b0b7221 */ /* 0x000fe20000010000 */
[-C--:B0-----:R-:W-:Y:S01]  /*17c0*/  FMUL.FTZ R7, R7, R4.reuse ;  /* 0x0000000407077220 */ /* 0x081fe20000410000 */
[-C--:B------:R-:W-:Y:S01]  /*17d0*/  FMUL.FTZ R9, R9, R4.reuse ;  /* 0x0000000409097220 */ /* 0x080fe20000410000 */
[-C--:B------:R-:W-:Y:S01]  /*17e0*/  FMUL.FTZ R2, R5, R4.reuse ;  /* 0x0000000405027220 */ /* 0x080fe20000410000 */
[----:B------:R-:W-:Y:S01]  /*17f0*/  FMUL.FTZ R0, R11, R4 ;  /* 0x000000040b007220 */ /* 0x000fe20000410000 */
[----:B--2---:R-:W-:-:S02]  /*1800*/  SHF.L.U32 R6, R23, 0x10, RZ ;  /* 0x0000001017067819 */ /* 0x004fc400000006ff */
[----:B---3--:R-:W-:Y:S02]  /*1810*/  SHF.L.U32 R29, R29, 0x10, RZ ;  /* 0x000000101d1d7819 */ /* 0x008fe400000006ff */
[----:B----4-:R-:W-:-:S03]  /*1820*/  SHF.L.U32 R3, R3, 0x10, RZ ;  /* 0x0000001003037819 */ /* 0x010fc600000006ff */
[--C-:B------:R-:W-:Y:S01]  /*1830*/  FFMA.FTZ R8, R6, R7, R29.reuse ;  /* 0x0000000706087223 */ /* 0x100fe2000001001d */
[----:B-----5:R-:W-:Y:S01]  /*1840*/  SHF.L.U32 R28, R28, 0x10, RZ ;  /* 0x000000101c1c7819 */ /* 0x020fe200000006ff */
[----:B------:R-:W-:Y:S01]  /*1850*/  FFMA.FTZ R7, R6, R9, R29 ;  /* 0x0000000906077223 */ /* 0x000fe2000001001d */
[----:B------:R-:W-:-:S03]  /*1860*/  IADD3 R6, R18, 0x20, RZ ;  /* 0x0000002012067810 */ /* 0x000fc60007ffe0ff */
[C-C-:B------:R-:W-:Y:S01]  /*1870*/  FFMA.FTZ R0, R3.reuse, R0, R28.reuse ;  /* 0x0000000003007223 */ /* 0x140fe2000001001c */
        /* <DEDUP_REMOVED lines=12> */
.L_x_2163:
        /* <DEDUP_REMOVED lines=15> */
.L_x_2165:
[----:B------:R-:W-:Y:S05]  /*1a30*/  BSYNC B0 ;  /* 0x0000000000007941 */ /* 0x000fea0003800000 */
.L_x_2164:
        /* <DEDUP_REMOVED lines=11> */
.L_x_2166:
        /* <DEDUP_REMOVED lines=19> */
.L_x_2168:
[----:B------:R-:W-:Y:S05]  /*1c20*/  BSYNC B0 ;  /* 0x0000000000007941 */ /* 0x000fea0003800000 */
.L_x_2167:
[----:B------:R-:W1:Y:S01]  /*1c30*/  LDC R0, c[0x0][0x10] ;  /* 0x00000400ff007b82 */ /* 0x000e620000000800 */
[----:B------:R-:W-:Y:S02]  /*1c40*/  IADD3 R17, R17, 0x1, RZ ;  /* 0x0000000111117810 */ /* 0x000fe40007ffe0ff */
[----:B-1----:R-:W-:-:S04]  /*1c50*/  IADD3 R21, R0, R21, RZ ;  /* 0x0000001500157210 */ /* 0x002fc80007ffe0ff */
[----:B------:R-:W-:-:S13]  /*1c60*/  ISETP.GE.AND P1, PT, R21, UR4, PT ;  /* 0x0000000415007c0c */ /* 0x000fda000bf26270 */
[----:B------:R-:W-:Y:S05]  /*1c70*/  @!P1 BRA `(.L_x_2169) ;  /* 0xffffffe4005c9947 */ /* 0x000fea000383ffff */
[----:B------:R-:W-:Y:S05]  /*1c80*/  EXIT ;  /* 0x000000000000794d */ /* 0x000fea0003800000 */
.L_x_2170:
        /* <DEDUP_REMOVED lines=15> */
.L_x_3282:


//--------------------- .text._Z35group_norm_nhwc_fwd_one_pass_kernelI11Bf16IOBf16WLi128ELi24ELi384EEv26Group_norm_nhwc_fwd_params --------------------------
	.section	.text._Z35group_norm_nhwc_fwd_one_pass_kernelI11Bf16IOBf16WLi128ELi24ELi384EEv26Group_norm_nhwc_fwd_params,"ax",@progbits
	.align	128
        .global         _Z35group_norm_nhwc_fwd_one_pass_kernelI11Bf16IOBf16WLi128ELi24ELi384EEv26Group_norm_nhwc_fwd_params
        .type           _Z35group_norm_nhwc_fwd_one_pass_kernelI11Bf16IOBf16WLi128ELi24ELi384EEv26Group_norm_nhwc_fwd_params,@function
        .size           _Z35group_norm_nhwc_fwd_one_pass_kernelI11Bf16IOBf16WLi128ELi24ELi384EEv26Group_norm_nhwc_fwd_params,(.L_x_3283 - _Z35group_norm_nhwc_fwd_one_pass_kernelI11Bf16IOBf16WLi128ELi24ELi384EEv26Group_norm_nhwc_fwd_params)
        .other          _Z35group_norm_nhwc_fwd_one_pass_kernelI11Bf16IOBf16WLi128ELi24ELi384EEv26Group_norm_nhwc_fwd_params,@"STO_CUDA_ENTRY STV_DEFAULT"
_Z35group_norm_nhwc_fwd_one_pass_kernelI11Bf16IOBf16WLi128ELi24ELi384EEv26Group_norm_nhwc_fwd_params:
.text._Z35group_norm_nhwc_fwd_one_pass_kernelI11Bf16IOBf16WLi128ELi24ELi384EEv26Group_norm_nhwc_fwd_params:
        /* <DEDUP_REMOVED lines=29> */
.L_x_2192:
[----:B0-----:R-:W0:Y:S01]  /*01d0*/  LDC R6, c[0x0][0x288] ;  /* 0x0000a200ff067b82 */ /* 0x001e220000000800 */
[----:B-1----:R-:W-:Y:S01]  /*01e0*/  IABS R10, R21 ;  /* 0x00000015000a7213 */ /* 0x002fe20000000000 */
[----:B------:R-:W-:Y:S01]  /*01f0*/  ULDC.64 UR14, c[0x0][0x278] ;  /* 0x00009e00000e7ab9 */ /* 0x000fe20000000a00 */
[----:B------:R-:W-:Y:S01]  /*0200*/  ULDC.64 UR12, c[0x0][0x280] ;  /* 0x0000a000000c7ab9 */ /* 0x000fe20000000a00 */
[----:B------:R-:W-:-:S04]  /*0210*/  IADD3 R15, R20, 0x60, RZ ;  /* 0x00000060140f7810 */ /* 0x000fc80007ffe0ff */
[----:B--2---:R-:W-:Y:S02]  /*0220*/  SHF.R.S32.HI R17, RZ, 0x1f, R15 ;  /* 0x0000001fff117819 */ /* 0x004fe4000001140f */
[----:B0--3--:R-:W-:-:S04]  /*0230*/  IABS R8, R6 ;  /* 0x0000000600087213 */ /* 0x009fc80000000000 */
[----:B------:R-:W0:Y:S08]  /*0240*/  I2F.RP R7, R8 ;  /* 0x0000000800077306 */ /* 0x000e300000209400 */
[----:B0-----:R-:W0:Y:S02]  /*0250*/  MUFU.RCP R7, R7 ;  /* 0x0000000700077308 */ /* 0x001e240000001000 */
[----:B0-----:R-:W-:-:S06]  /*0260*/  IADD3 R4, R7, 0xffffffe, RZ ;  /* 0x0ffffffe07047810 */ /* 0x001fcc0007ffe0ff */
[----:B------:R0:W1:Y:S02]  /*0270*/  F2I.FTZ.U32.TRUNC.NTZ R5, R4 ;  /* 0x0000000400057305 */ /* 0x000064000021f000 */
[----:B0-----:R-:W-:Y:S02]  /*0280*/  MOV R4, RZ ;  /* 0x000000ff00047202 */ /* 0x001fe40000000f00 */
[----:B-1----:R-:W-:-:S05]  /*0290*/  IADD3 R9, RZ, -R5, RZ ;  /* 0x80000005ff097210 */ /* 0x002fca0007ffe0ff */
[----:B------:R-:W-:-:S04]  /*02a0*/  IMAD R9, R9, R8, RZ ;  /* 0x0000000809097224 */ /* 0x000fc800078e02ff */
[----:B------:R-:W-:Y:S01]  /*02b0*/  IMAD.HI.U32 R5, R5, R9, R4 ;  /* 0x0000000905057227 */ /* 0x000fe200078e0004 */
[----:B------:R-:W-:Y:S02]  /*02c0*/  MOV R9, R10 ;  /* 0x0000000a00097202 */ /* 0x000fe40000000f00 */
[----:B------:R-:W-:Y:S01]  /*02d0*/  LOP3.LUT R4, R21, R6, RZ, 0x3c, !PT ;  /* 0x0000000615047212 */ /* 0x000fe200078e3cff */
[----:B------:R-:W0:Y:S02]  /*02e0*/  @P0 LDC.64 R10, c[0x0][0x270] ;  /* 0x00009c00ff0a0b82 */ /* 0x000e240000000a00 */
[----:B------:R-:W-:Y:S01]  /*02f0*/  IMAD.HI.U32 R13, R5, R9, RZ ;  /* 0x00000009050d7227 */ /* 0x000fe200078e00ff */
[----:B------:R-:W-:-:S04]  /*0300*/  ISETP.GE.AND P3, PT, R4, RZ, PT ;  /* 0x000000ff0400720c */ /* 0x000fc80003f66270 */
[----:B------:R-:W-:-:S05]  /*0310*/  IADD3 R5, -R13, RZ, RZ ;  /* 0x000000ff0d057210 */ /* 0x000fca0007ffe1ff */
[----:B------:R-:W-:-:S05]  /*0320*/  IMAD R5, R8, R5, R9 ;  /* 0x0000000508057224 */ /* 0x000fca00078e0209 */
[----:B------:R-:W-:-:S13]  /*0330*/  ISETP.GT.U32.AND P2, PT, R8, R5, PT ;  /* 0x000000050800720c */ /* 0x000fda0003f44070 */
[-C--:B------:R-:W-:Y:S02]  /*0340*/  @!P2 IADD3 R5, R5, -R8.reuse, RZ ;  /* 0x800000080505a210 */ /* 0x080fe40007ffe0ff */
[----:B------:R-:W-:Y:S02]  /*0350*/  @!P2 IADD3 R13, R13, 0x1, RZ ;  /* 0x000000010d0da810 */ /* 0x000fe40007ffe0ff */
[----:B------:R-:W-:Y:S01]  /*0360*/  ISETP.GE.U32.AND P1, PT, R5, R8, PT ;  /* 0x000000080500720c */ /* 0x000fe20003f26070 */
[----:B------:R-:W-:Y:S01]  /*0370*/  IMAD.WIDE.U32 R4, R3, -0x55555555, RZ ;  /* 0xaaaaaaab03047825 */ /* 0x000fe200078e00ff */
[----:B------:R-:W-:Y:S02]  /*0380*/  ISETP.NE.AND P2, PT, R6, RZ, PT ;  /* 0x000000ff0600720c */ /* 0x000fe40003f45270 */
[----:B------:R-:W-:Y:S02]  /*0390*/  SHF.R.S32.HI R4, RZ, 0x1f, R19 ;  /* 0x0000001fff047819 */ /* 0x000fe40000011413 */
[----:B------:R-:W-:-:S05]  /*03a0*/  SHF.R.U32.HI R8, RZ, 0x3, R5 ;  /* 0x00000003ff087819 */ /* 0x000fca0000011605 */
[----:B------:R-:W-:Y:S02]  /*03b0*/  IMAD R8, R8, -0xc, R3 ;  /* 0xfffffff408087824 */ /* 0x000fe400078e0203 */
[----:B------:R-:W-:Y:S02]  /*03c0*/  @P1 IADD3 R13, R13, 0x1, RZ ;  /* 0x000000010d0d1810 */ /* 0x000fe40007ffe0ff */
[----:B------:R-:W-:Y:S02]  /*03d0*/  ISETP.GE.U32.AND P1, PT, R19, UR14, PT ;  /* 0x0000000e13007c0c */ /* 0x000fe4000bf26070 */
[----:B------:R-:W-:Y:S02]  /*03e0*/  @!P3 IADD3 R13, -R13, RZ, RZ ;  /* 0x000000ff0d0db210 */ /* 0x000fe40007ffe1ff */
[----:B------:R-:W-:Y:S02]  /*03f0*/  @!P2 LOP3.LUT R13, RZ, R6, RZ, 0x33, !PT ;  /* 0x00000006ff0da212 */ /* 0x000fe400078e33ff */
[----:B------:R-:W-:-:S02]  /*0400*/  ISETP.GE.AND.EX P1, PT, R4, UR15, PT, P1 ;  /* 0x0000000f04007c0c */ /* 0x000fc4000bf26310 */
[----:B------:R-:W-:Y:S02]  /*0410*/  IADD3 R5, -R13, RZ, RZ ;  /* 0x000000ff0d057210 */ /* 0x000fe40007ffe1ff */
[----:B------:R-:W-:Y:S02]  /*0420*/  ISETP.GT.U32.OR P1, PT, R3, 0x17f, P1 ;  /* 0x0000017f0300780c */ /* 0x000fe40000f24470 */
[----:B------:R-:W-:Y:S01]  /*0430*/  SHF.L.U32 R22, R8, 0x1, RZ ;  /* 0x0000000108167819 */ /* 0x000fe200000006ff */
[----:B------:R-:W-:Y:S01]  /*0440*/  IMAD R5, R6, R5, R21 ;  /* 0x0000000506057224 */ /* 0x000fe200078e0215 */
[----:B------:R-:W-:Y:S01]  /*0450*/  SHF.R.S32.HI R8, RZ, 0x1f, R13 ;  /* 0x0000001fff087819 */ /* 0x000fe2000001140d */
[----:B------:R-:W1:Y:S01]  /*0460*/  @P0 LDC.64 R6, c[0x0][0x220] ;  /* 0x00008800ff060b82 */ /* 0x000e620000000a00 */
[----:B------:R-:W-:Y:S01]  /*0470*/  SHF.R.S32.HI R12, RZ, 0x1f, R22 ;  /* 0x0000001fff0c7819 */ /* 0x000fe20000011416 */
        /* <DEDUP_REMOVED lines=10> */
[----:B------:R-:W-:-:S03]  /*0520*/  IMAD.WIDE.U32 R22, R13, UR12, R22 ;  /* 0x0000000c0d167c25 */ /* 0x000fc6000f8e0016 */
[----:B------:R-:W-:Y:S01]  /*0530*/  ISETP.GE.AND.EX P2, PT, R16, UR15, PT, P2 ;  /* 0x0000000f10007c0c */ /* 0x000fe2000bf46320 */
[----:B------:R-:W-:Y:S01]  /*0540*/  @P0 IMAD R13, R20, R11, R12 ;  /* 0x0000000b140d0224 */ /* 0x000fe200078e020c */
[----:B------:R-:W-:Y:S02]  /*0550*/  IADD3 R25, R23, R25, RZ ;  /* 0x0000001917197210 */ /* 0x000fe40007ffe0ff */
[----:B------:R-:W-:Y:S02]  /*0560*/  @P0 MOV R24, R22 ;  /* 0x0000001600180202 */ /* 0x000fe40000000f00 */
[----:B------:R-:W-:-:S03]  /*0570*/  ISETP.GT.U32.OR P2, PT, R3, 0x17f, P2 ;  /* 0x0000017f0300780c */ /* 0x000fc60001744470 */
[----:B------:R-:W-:Y:S02]  /*0580*/  @P0 IMAD.WIDE.U32 R26, R20, R10, R24 ;  /* 0x0000000a141a0225 */ /* 0x000fe400078e0018 */
[----:B------:R-:W0:Y:S03]  /*0590*/  @!P1 LDC.64 R10, c[0x0][0x220] ;  /* 0x00008800ff0a9b82 */ /* 0x000e260000000a00 */
[----:B------:R-:W-:Y:S02]  /*05a0*/  @P0 IADD3 R13, R27, R13, RZ ;  /* 0x0000000d1b0d0210 */ /* 0x000fe40007ffe0ff */
[----:B-1----:R-:W-:Y:S01]  /*05b0*/  @P0 LEA R12, P3, R26, R6, 0x1 ;  /* 0x000000061a0c0211 */ /* 0x002fe200078608ff */
[----:B--2---:R-:W-:Y:S01]  /*05c0*/  @!P1 IMAD R6, R4, R8, RZ ;  /* 0x0000000804069224 */ /* 0x004fe200078e02ff */
[----:B------:R-:W-:Y:S02]  /*05d0*/  @!P1 MOV R27, R25 ;  /* 0x00000019001b9202 */ /* 0x000fe40000000f00 */
[----:B------:R-:W-:Y:S01]  /*05e0*/  @P0 LEA.HI.X R13, R26, R7, R13, 0x1, P3 ;  /* 0x000000071a0d0211 */ /* 0x000fe200018f0c0d */
[----:B------:R-:W-:Y:S01]  /*05f0*/  @!P1 IMAD R7, R19, R9, R6 ;  /* 0x0000000913079224 */ /* 0x000fe200078e0206 */
[----:B------:R-:W-:-:S02]  /*0600*/  @!P1 MOV R26, R22 ;  /* 0x00000016001a9202 */ /* 0x000fc40000000f00 */
[----:B------:R-:W-:Y:S02]  /*0610*/  ISETP.GE.U32.AND P3, PT, R15, UR14, PT ;  /* 0x0000000e0f007c0c */ /* 0x000fe4000bf66070 */
        /* <DEDUP_REMOVED lines=128> */
.L_x_2172:
[----:B------:R-:W-:Y:S05]  /*0e20*/  BSYNC B0 ;  /* 0x0000000000007941 */ /* 0x000fea0003800000 */
.L_x_2171:
        /* <DEDUP_REMOVED lines=29> */
.L_x_2175:
[----:B--2---:R-:W2:Y:S04]  /*1000*/  LDG.E.STRONG.GPU R11, desc[UR8][R8.64] ;  /* 0x00000008080b7981 */ /* 0x004ea8000c1ef900 */
[----:B--2---:R-:W-:Y:S01]  /*1010*/  CCTL.IVALL ;  /* 0x00000000ff00798f */ /* 0x004fe20002000000 */
[----:B------:R-:W-:Y:S05]  /*1020*/  YIELD ;  /* 0x0000000000007946 */ /* 0x000fea0003800000 */
[----:B------:R-:W-:-:S13]  /*1030*/  ISETP.NE.AND P1, PT, R11, R28, PT ;  /* 0x0000001c0b00720c */ /* 0x000fda0003f25270 */
[----:B------:R-:W-:Y:S05]  /*1040*/  @P1 BRA `(.L_x_2175) ;  /* 0xfffffffc00ec1947 */ /* 0x000fea000383ffff */
.L_x_2174:
        /* <DEDUP_REMOVED lines=11> */
.L_x_2177:
        /* <DEDUP_REMOVED lines=63> */
.L_x_2176:
        /* <DEDUP_REMOVED lines=19> */
.L_x_2179:
[----:B------:R-:W-:Y:S05]  /*1620*/  BSYNC B0 ;  /* 0x0000000000007941 */ /* 0x000fea0003800000 */
.L_x_2178:
        /* <DEDUP_REMOVED lines=32> */
.L_x_2173:
        /* <DEDUP_REMOVED lines=25> */
[----:B------:R-:W2:Y:S04]  /*19c0*/  LDG.E.U16 R5, desc[UR8][R10.64+0x2] ;  /* 0x000002080a057981 */ /* 0x000ea8000c1e1500 */
[----:B0-----:R-:W3:Y:S04]  /*19d0*/  LDG.E.U16 R12, desc[UR8][R8.64+0x2] ;  /* 0x00000208080c7981 */ /* 0x001ee8000c1e1500 */
[----:B------:R-:W4:Y:S04]  /*19e0*/  LDG.E.U16 R11, desc[UR8][R10.64] ;  /* 0x000000080a0b7981 */ /* 0x000f28000c1e1500 */
[----:B------:R0:W5:Y:S01]  /*19f0*/  LDG.E.U16 R10, desc[UR8][R8.64] ;  /* 0x00000008080a7981 */ /* 0x000162000c1e1500 */
[----:B------:R-:W-:-:S02]  /*1a00*/  PRMT R26, R6, 0x7632, R26 ;  /* 0x00007632061a7816 */ /* 0x000fc4000000001a */
[C---:B------:R-:W-:Y:S02]  /*1a10*/  PRMT R27, R16.reuse, 0x7632, R27 ;  /* 0x00007632101b7816 */ /* 0x040fe4000000001b */
[----:B------:R-:W-:Y:S02]  /*1a20*/  SHF.L.U32 R13, R16, 0x10, RZ ;  /* 0x00000010100d7819 */ /* 0x000fe400000006ff */
[----:B------:R-:W-:Y:S02]  /*1a30*/  SHF.L.U32 R16, R26, 0x10, RZ ;  /* 0x000000101a107819 */ /* 0x000fe400000006ff */
[----:B------:R-:W-:Y:S01]  /*1a40*/  SHF.L.U32 R14, R14, 0x10, RZ ;  /* 0x000000100e0e7819 */ /* 0x000fe200000006ff */
[----:B0-----:R-:W0:Y:S01]  /*1a50*/  LDS.64 R8, [UR5+0x78] ;  /* 0x00007805ff087984 */ /* 0x001e220008000a00 */
[----:B------:R-:W-:Y:S02]  /*1a60*/  SHF.L.U32 R26, R17, 0x10, RZ ;  /* 0x00000010111a7819 */ /* 0x000fe400000006ff */
[----:B------:R-:W-:-:S02]  /*1a70*/  SHF.L.U32 R27, R27, 0x10, RZ ;  /* 0x000000101b1b7819 */ /* 0x000fc400000006ff */
[----:B------:R-:W-:Y:S02]  /*1a80*/  ISETP.NE.AND P4, PT, RZ, UR10, PT ;  /* 0x0000000aff007c0c */ /* 0x000fe4000bf85270 */
[----:B------:R-:W-:-:S04]  /*1a90*/  ISETP.GE.U32.AND P2, PT, R19, UR12, PT ;  /* 0x0000000c13007c0c */ /* 0x000fc8000bf46070 */
[----:B------:R-:W-:-:S04]  /*1aa0*/  ISETP.GE.AND.EX P2, PT, R4, UR13, PT, P2 ;  /* 0x0000000d04007c0c */ /* 0x000fc8000bf46320 */
[----:B------:R-:W-:Y:S01]  /*1ab0*/  ISETP.GT.U32.OR P2, PT, R3, 0x17f, P2 ;  /* 0x0000017f0300780c */ /* 0x000fe20001744470 */
[----:B0-----:R-:W-:Y:S01]  /*1ac0*/  FMUL.FTZ R15, R8, UR6 ;  /* 0x00000006080f7c20 */ /* 0x001fe20008410000 */
[----:B------:R-:W-:-:S03]  /*1ad0*/  MOV R8, 0x3f800000 ;  /* 0x3f80000000087802 */ /* 0x000fc60000000f00 */
[C---:B------:R-:W-:Y:S01]  /*1ae0*/  FMUL.FTZ R28, R15.reuse, R15 ;  /* 0x0000000f0f1c7220 */ /* 0x040fe20000410000 */
[----:B------:R-:W-:Y:S01]  /*1af0*/  FADD.FTZ R27, -R15, R27 ;  /* 0x0000001b0f1b7221 */ /* 0x000fe20000010100 */
[--C-:B------:R-:W-:Y:S02]  /*1b00*/  FADD.FTZ R26, R26, -R15.reuse ;  /* 0x8000000f1a1a7221 */ /* 0x100fe40000010000 */
[----:B------:R-:W-:Y:S01]  /*1b10*/  FFMA.FTZ R28, R9, UR6, -R28 ;  /* 0x00000006091c7c23 */ /* 0x000fe2000801081c */
[----:B------:R-:W-:Y:S02]  /*1b20*/  SHF.L.U32 R9, R6, 0x10, RZ ;  /* 0x0000001006097819 */ /* 0x000fe400000006ff */
[----:B------:R-:W-:Y:S01]  /*1b30*/  PRMT R6, R17, 0x7632, R6 ;  /* 0x0000763211067816 */ /* 0x000fe20000000006 */
[--C-:B------:R-:W-:Y:S01]  /*1b40*/  FADD.FTZ R17, R13, -R15.reuse ;  /* 0x8000000f0d117221 */ /* 0x100fe20000010000 */
[----:B------:R-:W-:Y:S01]  /*1b50*/  FSETP.GTU.FTZ.AND P1, PT, R28, RZ, PT ;  /* 0x000000ff1c00720b */ /* 0x000fe20003f3c000 */
[----:B------:R-:W-:Y:S01]  /*1b60*/  FADD.FTZ R9, R9, -R15 ;  /* 0x8000000f09097221 */ /* 0x000fe20000010000 */
[----:B------:R-:W-:-:S11]  /*1b70*/  SHF.L.U32 R6, R6, 0x10, RZ ;  /* 0x0000001006067819 */ /* 0x000fd600000006ff */
[----:B------:R-:W0:Y:S02]  /*1b80*/  @P1 LDC R29, c[0x0][0x238] ;  /* 0x00008e00ff1d1b82 */ /* 0x000e240000000800 */
[----:B0-----:R-:W-:Y:S01]  /*1b90*/  @P1 FADD.FTZ R29, R28, R29 ;  /* 0x0000001d1c1d1221 */ /* 0x001fe20000010000 */
[----:B------:R-:W-:Y:S01]  /*1ba0*/  SHF.L.U32 R28, R7, 0x10, RZ ;  /* 0x00000010071c7819 */ /* 0x000fe200000006ff */
[C---:B------:R-:W-:Y:S02]  /*1bb0*/  FADD.FTZ R7, -R15.reuse, R16 ;  /* 0x000000100f077221 */ /* 0x040fe40000010100 */
[----:B------:R0:W1:Y:S02]  /*1bc0*/  @P1 MUFU.RSQ R8, R29 ;  /* 0x0000001d00081308 */ /* 0x0000640000001400 */
[----:B------:R-:W-:Y:S01]  /*1bd0*/  FADD.FTZ R16, R28, -R15 ;  /* 0x8000000f1c107221 */ /* 0x000fe20000010000 */
[C---:B0-----:R-:W-:Y:S01]  /*1be0*/  FADD.FTZ R29, -R15.reuse, R14 ;  /* 0x0000000e0f1d7221 */ /* 0x041fe20000010100 */
[----:B------:R-:W-:Y:S01]  /*1bf0*/  FADD.FTZ R15, -R15, R6 ;  /* 0x000000060f0f7221 */ /* 0x000fe20000010100 */
[----:B-1----:R-:W-:-:S02]  /*1c00*/  FMUL.FTZ R7, R7, R8 ;  /* 0x0000000807077220 */ /* 0x002fc40000410000 */
[-C--:B------:R-:W-:Y:S01]  /*1c10*/  FMUL.FTZ R29, R29, R8.reuse ;  /* 0x000000081d1d7220 */ /* 0x080fe20000410000 */
[-C--:B------:R-:W-:Y:S01]  /*1c20*/  FMUL.FTZ R27, R27, R8.reuse ;  /* 0x000000081b1b7220 */ /* 0x080fe20000410000 */
[-C--:B------:R-:W-:Y:S01]  /*1c30*/  FMUL.FTZ R15, R15, R8.reuse ;  /* 0x000000080f0f7220 */ /* 0x080fe20000410000 */
[-C--:B------:R-:W-:Y:S01]  /*1c40*/  FMUL.FTZ R16, R16, R8.reuse ;  /* 0x0000000810107220 */ /* 0x080fe20000410000 */
[-C--:B------:R-:W-:Y:S01]  /*1c50*/  FMUL.FTZ R17, R17, R8.reuse ;  /* 0x0000000811117220 */ /* 0x080fe20000410000 */
[----:B------:R-:W-:Y:S01]  /*1c60*/  FMUL.FTZ R9, R9, R8 ;  /* 0x0000000809097220 */ /* 0x000fe20000410000 */
[----:B--2---:R-:W-:Y:S02]  /*1c70*/  SHF.L.U32 R13, R5, 0x10, RZ ;  /* 0x00000010050d7819 */ /* 0x004fe400000006ff */
[----:B---3--:R-:W-:-:S05]  /*1c80*/  SHF.L.U32 R12, R12, 0x10, RZ ;  /* 0x000000100c0c7819 */ /* 0x008fca00000006ff */
[C-C-:B------:R-:W-:Y:S01]  /*1c90*/  FFMA.FTZ R28, R13.reuse, R7, R12.reuse ;  /* 0x000000070d1c7223 */ /* 0x140fe2000001000c */
[C-C-:B------:R-:W-:Y:S01]  /*1ca0*/  FFMA.FTZ R5, R13.reuse, R29, R12.reuse ;  /* 0x0000001d0d057223 */ /* 0x140fe2000001000c */
[C-C-:B------:R-:W-:Y:S01]  /*1cb0*/  FFMA.FTZ R6, R13.reuse, R27, R12.reuse ;  /* 0x0000001b0d067223 */ /* 0x140fe2000001000c */
[----:B------:R-:W-:Y:S01]  /*1cc0*/  FFMA.FTZ R7, R13, R15, R12 ;  /* 0x0000000f0d077223 */ /* 0x000fe2000001000c */
[----:B------:R-:W-:Y:S01]  /*1cd0*/  IADD3 R12, R20, 0x40, RZ ;  /* 0x00000040140c7810 */ /* 0x000fe20007ffe0ff */
[----:B------:R-:W-:Y:S01]  /*1ce0*/  FMUL.FTZ R27, R26, R8 ;  /* 0x000000081a1b7220 */ /* 0x000fe20000410000 */
[----:B------:R-:W-:Y:S02]  /*1cf0*/  IADD3 R13, R20, 0x60, RZ ;  /* 0x00000060140d7810 */ /* 0x000fe40007ffe0ff */
[----:B------:R-:W-:Y:S02]  /*1d00*/  ISETP.GE.U32.AND P3, PT, R12, UR12, PT ;  /* 0x0000000c0c007c0c */ /* 0x000fe4000bf66070 */
[----:B------:R-:W-:-:S02]  /*1d10*/  ISETP.GE.U32.AND P1, PT, R13, UR12, PT ;  /* 0x0000000c0d007c0c */ /* 0x000fc4000bf26070 */
[----:B------:R-:W-:Y:S02]  /*1d20*/  SHF.R.S32.HI R14, RZ, 0x1f, R12 ;  /* 0x0000001fff0e7819 */ /* 0x000fe4000001140c */
[----:B------:R-:W-:Y:S02]  /*1d30*/  SHF.R.S32.HI R15, RZ, 0x1f, R13 ;  /* 0x0000001fff0f7819 */ /* 0x000fe4000001140d */
[----:B----4-:R-:W-:Y:S02]  /*1d40*/  SHF.L.U32 R11, R11, 0x10, RZ ;  /* 0x000000100b0b7819 */ /* 0x010fe400000006ff */
[----:B-----5:R-:W-:Y:S02]  /*1d50*/  SHF.L.U32 R10, R10, 0x10, RZ ;  /* 0x000000100a0a7819 */ /* 0x020fe400000006ff */
[----:B------:R-:W-:Y:S02]  /*1d60*/  ISETP.GE.AND.EX P3, PT, R14, UR13, PT, P3 ;  /* 0x0000000d0e007c0c */ /* 0x000fe4000bf66330 */
[----:B------:R-:W-:Y:S01]  /*1d70*/  ISETP.GE.AND.EX P1, PT, R15, UR13, PT, P1 ;  /* 0x0000000d0f007c0c */ /* 0x000fe2000bf26310 */
[--C-:B------:R-:W-:Y:S01]  /*1d80*/  FFMA.FTZ R26, R11, R27, R10.reuse ;  /* 0x0000001b0b1a7223 */ /* 0x100fe2000001000a */
[----:B------:R-:W-:Y:S01]  /*1d90*/  ISETP.GT.U32.OR P3, PT, R3, 0x17f, P3 ;  /* 0x0000017f0300780c */ /* 0x000fe20001f64470 */
[--C-:B------:R-:W-:Y:S01]  /*1da0*/  FFMA.FTZ R16, R11, R16, R10.reuse ;  /* 0x000000100b107223 */ /* 0x100fe2000001000a */
[----:B------:R-:W-:Y:S01]  /*1db0*/  ISETP.GT.U32.OR P1, PT, R3, 0x17f, P1 ;  /* 0x0000017f0300780c */ /* 0x000fe20000f24470 */
[C-C-:B------:R-:W-:Y:S01]  /*1dc0*/  FFMA.FTZ R17, R11.reuse, R17, R10.reuse ;  /* 0x000000110b117223 */ /* 0x140fe2000001000a */
[----:B------:R-:W-:Y:S01]  /*1dd0*/  FFMA.FTZ R27, R11, R9, R10 ;  /* 0x000000090b1b7223 */ /* 0x000fe2000001000a */
[----:B------:R-:W-:Y:S10]  /*1de0*/  @!P4 BRA `(.L_x_2180) ;  /* 0x000000000028c947 */ /* 0x000ff40003800000 */
        /* <DEDUP_REMOVED lines=10> */
.L_x_2180:
        /* <DEDUP_REMOVED lines=14> */
.L_x_2182:
[----:B------:R-:W-:Y:S05]  /*1f70*/  BSYNC B0 ;  /* 0x0000000000007941 */ /* 0x000fea0003800000 */
.L_x_2181:
        /* <DEDUP_REMOVED lines=11> */
.L_x_2183:
[----:B------:R-:W-:Y:S04]  /*2030*/  BSSY B0, `(.L_x_2184) ;  /* 0x000000e000007945 */ /* 0x000fe80003800000 */
[----:B------:R-:W-:Y:S05]  /*2040*/  @P2 BRA `(.L_x_2185) ;  /* 0x0000000000302947 */ /* 0x000fea0003800000 */
[----:B------:R-:W-:Y:S01]  /*2050*/  ULDC.64 UR12, c[0x0][0x270] ;  /* 0x00009c00000c7ab9 */ /* 0x000fe20000000a00 */
[----:B------:R-:W-:Y:S01]  /*2060*/  MOV R8, R22 ;  /* 0x0000001600087202 */ /* 0x000fe20000000f00 */
[----:B------:R-:W-:Y:S01]  /*2070*/  IMAD R4, R4, UR12, RZ ;  /* 0x0000000c04047c24 */ /* 0x000fe2000f8e02ff */
[----:B------:R-:W-:Y:S02]  /*2080*/  MOV R9, R25 ;  /* 0x0000001900097202 */ /* 0x000fe40000000f00 */
[----:B------:R-:W-:Y:S01]  /*2090*/  F2FP.BF16.F32.PACK_AB R5, R5, R16 ;  /* 0x000000100505723e */ /* 0x000fe200000010ff */
[C---:B0-----:R-:W-:Y:S02]  /*20a0*/  IMAD R11, R19.reuse, UR13, R4 ;  /* 0x0000000d130b7c24 */ /* 0x041fe4000f8e0204 */
[----:B------:R-:W-:Y:S01]  /*20b0*/  IMAD.WIDE.U32 R8, R19, UR12, R8 ;  /* 0x0000000c13087c25 */ /* 0x000fe2000f8e0008 */
[----:B------:R-:W-:Y:S02]  /*20c0*/  ULDC.64 UR12, c[0x0][0x210] ;  /* 0x00008400000c7ab9 */ /* 0x000fe40000000a00 */
[----:B------:R-:W-:-:S02]  /*20d0*/  LEA R10, P2, R8, UR12, 0x1 ;  /* 0x0000000c080a7c11 */ /* 0x000fc4000f8408ff */
[----:B------:R-:W-:-:S04]  /*20e0*/  IADD3 R11, R9, R11, RZ ;  /* 0x0000000b090b7210 */ /* 0x000fc80007ffe0ff */
[----:B------:R-:W-:-:S05]  /*20f0*/  LEA.HI.X R11, R8, UR13, R11, 0x1, P2 ;  /* 0x0000000d080b7c11 */ /* 0x000fca00090f0c0b */
[----:B------:R1:W-:Y:S02]  /*2100*/  STG.E desc[UR8][R10.64], R5 ;  /* 0x000000050a007986 */ /* 0x0003e4000c101908 */
.L_x_2185:
[----:B------:R-:W-:Y:S05]  /*2110*/  BSYNC B0 ;  /* 0x0000000000007941 */ /* 0x000fea0003800000 */
.L_x_2184:
[----:B------:R-:W-:Y:S05]  /*2120*/  @!P4 BRA `(.L_x_2186) ;  /* 0x000000000028c947 */ /* 0x000fea0003800000 */
[----:B------:R-:W-:Y:S01]  /*2130*/  FMUL.FTZ R4, R17, -1.4426950216293334961 ;  /* 0xbfb8aa3b11047820 */ /* 0x000fe20000410000 */
[----:B------:R-:W-:-:S05]  /*2140*/  FMUL.FTZ R9, R6, -1.4426950216293334961 ;  /* 0xbfb8aa3b06097820 */ /* 0x000fca0000410000 */
[----:B------:R-:W1:Y:S08]  /*2150*/  MUFU.EX2 R4, R4 ;  /* 0x0000000400047308 */ /* 0x000e700000000800 */
[----:B------:R-:W0:Y:S01]  /*2160*/  MUFU.EX2 R9, R9 ;  /* 0x0000000900097308 */ /* 0x000e220000000800 */
[----:B-1----:R-:W-:-:S07]  /*2170*/  FADD.FTZ R5, R4, 1 ;  /* 0x3f80000004057421 */ /* 0x002fce0000010000 */
[----:B------:R-:W1:Y:S01]  /*2180*/  MUFU.RCP R8, R5 ;  /* 0x0000000500087308 */ /* 0x000e620000001000 */
[----:B0-----:R-:W-:-:S07]  /*2190*/  FADD.FTZ R10, R9, 1 ;  /* 0x3f800000090a7421 */ /* 0x001fce0000010000 */
[----:B------:R-:W0:Y:S01]  /*21a0*/  MUFU.RCP R11, R10 ;  /* 0x0000000a000b7308 */ /* 0x000e220000001000 */
[----:B-1----:R-:W-:Y:S01]  /*21b0*/  FMUL.FTZ R17, R17, R8 ;  /* 0x0000000811117220 */ /* 0x002fe20000410000 */
[----:B0-----:R-:W-:-:S07]  /*21c0*/  FMUL.FTZ R6, R6, R11 ;  /* 0x0000000b06067220 */ /* 0x001fce0000410000 */
.L_x_2186:
[----:B------:R-:W-:Y:S04]  /*21d0*/  BSSY B0, `(.L_x_2187) ;  /* 0x000000e000007945 */ /* 0x000fe80003800000 */
[----:B------:R-:W-:Y:S05]  /*21e0*/  @P3 BRA `(.L_x_2188) ;  /* 0x0000000000303947 */ /* 0x000fea0003800000 */
[----:B------:R-:W-:Y:S01]  /*21f0*/  ULDC.64 UR12, c[0x0][0x270] ;  /* 0x00009c00000c7ab9 */ /* 0x000fe20000000a00 */
[----:B------:R-:W-:Y:S01]  /*2200*/  MOV R4, R22 ;  /* 0x0000001600047202 */ /* 0x000fe20000000f00 */
[----:B------:R-:W-:Y:S01]  /*2210*/  IMAD R9, R14, UR12, RZ ;  /* 0x0000000c0e097c24 */ /* 0x000fe2000f8e02ff */
        /* <DEDUP_REMOVED lines=9> */
.L_x_2188:
[----:B------:R-:W-:Y:S05]  /*22b0*/  BSYNC B0 ;  /* 0x0000000000007941 */ /* 0x000fea0003800000 */
.L_x_2187:
        /* <DEDUP_REMOVED lines=11> */
.L_x_2189:
[----:B------:R-:W-:Y:S04]  /*2370*/  BSSY B0, `(.L_x_2190) ;  /* 0x000000e000007945 */ /* 0x000fe80003800000 */
[----:B------:R-:W-:Y:S05]  /*2380*/  @P1 BRA `(.L_x_2191) ;  /* 0x0000000000301947 */ /* 0x000fea0003800000 */
[----:B------:R-:W-:Y:S01]  /*2390*/  ULDC.64 UR12, c[0x0][0x270] ;  /* 0x00009c00000c7ab9 */ /* 0x000fe20000000a00 */
[----:B------:R-:W-:Y:S01]  /*23a0*/  MOV R4, R22 ;  /* 0x0000001600047202 */ /* 0x000fe20000000f00 */
[----:B------:R-:W-:Y:S01]  /*23b0*/  IMAD R6, R15, UR12, RZ ;  /* 0x0000000c0f067c24 */ /* 0x000fe2000f8e02ff */
[----:B-1----:R-:W-:Y:S02]  /*23c0*/  MOV R5, R25 ;  /* 0x0000001900057202 */ /* 0x002fe40000000f00 */
[----:B------:R-:W-:Y:S01]  /*23d0*/  F2FP.BF16.F32.PACK_AB R7, R7, R26 ;  /* 0x0000001a0707723e */ /* 0x000fe200000010ff */
[----:B------:R-:W-:-:S04]  /*23e0*/  IMAD.WIDE.U32 R4, R13, UR12, R4 ;  /* 0x0000000c0d047c25 */ /* 0x000fc8000f8e0004 */
[----:B------:R-:W-:Y:S01]  /*23f0*/  IMAD R13, R13, UR13, R6 ;  /* 0x0000000d0d0d7c24 */ /* 0x000fe2000f8e0206 */
[----:B------:R-:W-:Y:S02]  /*2400*/  ULDC.64 UR12, c[0x0][0x210] ;  /* 0x00008400000c7ab9 */ /* 0x000fe40000000a00 */
[----:B--2---:R-:W-:Y:S02]  /*2410*/  LEA R8, P1, R4, UR12, 0x1 ;  /* 0x0000000c04087c11 */ /* 0x004fe4000f8208ff */
[----:B------:R-:W-:-:S04]  /*2420*/  IADD3 R13, R5, R13, RZ ;  /* 0x0000000d050d7210 */ /* 0x000fc80007ffe0ff */
[----:B------:R-:W-:-:S05]  /*2430*/  LEA.HI.X R9, R4, UR13, R13, 0x1, P1 ;  /* 0x0000000d04097c11 */ /* 0x000fca00088f0c0d */
[----:B------:R3:W-:Y:S02]  /*2440*/  STG.E desc[UR8][R8.64], R7 ;  /* 0x0000000708007986 */ /* 0x0007e4000c101908 */
.L_x_2191:
[----:B------:R-:W-:Y:S05]  /*2450*/  BSYNC B0 ;  /* 0x0000000000007941 */ /* 0x000fea0003800000 */
.L_x_2190:
[----:B------:R-:W4:Y:S01]  /*2460*/  LDC R4, c[0x0][0x10] ;  /* 0x00000400ff047b82 */ /* 0x000f220000000800 */
[----:B------:R-:W-:Y:S02]  /*2470*/  IADD3 R0, R0, 0x1, RZ ;  /* 0x0000000100007810 */ /* 0x000fe40007ffe0ff */
[----:B----4-:R-:W-:-:S04]  /*2480*/  IADD3 R21, R4, R21, RZ ;  /* 0x0000001504157210 */ /* 0x010fc80007ffe0ff */
[----:B------:R-:W-:-:S13]  /*2490*/  ISETP.GE.AND P1, PT, R21, UR4, PT ;  /* 0x0000000415007c0c */ /* 0x000fda000bf26270 */
[----:B------:R-:W-:Y:S05]  /*24a0*/  @!P1 BRA `(.L_x_2192) ;  /* 0xffffffdc00489947 */ /* 0x000fea000383ffff */
[----:B------:R-:W-:Y:S05]  /*24b0*/  EXIT ;  /* 0x000000000000794d */ /* 0x000fea0003800000 */
.L_x_2193:
        /* <DEDUP_REMOVED lines=12> */
.L_x_3283:


//--------------------- .text._Z35group_norm_nhwc_fwd_one_pass_kernelI11Bf16IOBf16WLi256ELi24ELi384EEv26Group_norm_nhwc_fwd_params --------------------------
	.section	.text._Z35group_norm_nhwc_fwd_one_pass_kernelI11Bf16IOBf16WLi256ELi24ELi384EEv26Group_norm_nhwc_fwd_params,"ax",@progbits
	.align	128
        .global         _Z35group_norm_nhwc_fwd_one_pass_kernelI11Bf16IOBf16WLi256ELi24ELi384EEv26Group_norm_nhwc_fwd_params
        .type           _Z35group_norm_nhwc_fwd_one_pass_kernelI11Bf16IOBf16WLi256ELi24ELi384EEv26Group_norm_nhwc_fwd_params,@function
        .size           _Z35group_norm_nhwc_fwd_one_pass_kernelI11Bf16IOBf16WLi256ELi24ELi384EEv26Group_norm_nhwc_fwd_params,(.L_x_3284 - _Z35group_norm_nhwc_fwd_one_pass_kernelI11Bf16IOBf16WLi256ELi24ELi384EEv26Group_norm_nhwc_fwd_params)
        .other          _Z35group_norm_nhwc_fwd_one_pass_kernelI11Bf16IOBf16WLi256ELi24ELi384EEv26Group_norm_nhwc_fwd_params,@"STO_CUDA_ENTRY STV_DEFAULT"
_Z35group_norm_nhwc_fwd_one_pass_kernelI11Bf16IOBf16WLi256ELi24ELi384EEv26Group_norm_nhwc_fwd_params:
.text._Z35group_norm_nhwc_fwd_one_pass_kernelI11Bf16IOBf16WLi256ELi24ELi384EEv26Group_norm_nhwc_fwd_params:
        /* <DEDUP_REMOVED lines=38> */
.L_x_2227:
[----:B------:R-:W0:Y:S01]  /*0260*/  LDC R15, c[0x0][0x288] ;  /* 0x0000a200ff0f7b82 */ /* 0x000e220000000800 */
[----:B------:R-:W-:Y:S01]  /*0270*/  ULDC.64 UR14, c[0x0][0x278] ;  /* 0x00009e00000e7ab9 */ /* 0x000fe20000000a00 */
[----:B--2---:R-:W-:Y:S01]  /*0280*/  SHF.R.S32.HI R23, RZ, 0x1f, R29 ;  /* 0x0000001fff177819 */ /* 0x004fe2000001141d */
[----:B------:R-:W-:Y:S01]  /*0290*/  ULDC.64 UR12, c[0x0][0x280] ;  /* 0x0000a000000c7ab9 */ /* 0x000fe20000000a00 */
[----:B------:R-:W-:Y:S02]  /*02a0*/  ISETP.GE.U32.AND P4, PT, R29, UR14, PT ;  /* 0x0000000e1d007c0c */ /* 0x000fe4000bf86070 */
[----:B------:R-:W-:Y:S02]  /*02b0*/  SHF.R.S32.HI R19, RZ, 0x1f, R30 ;  /* 0x0000001fff137819 */ /* 0x000fe4000001141e */
[----:B------:R-:W-:Y:S01]  /*02c0*/  ISETP.GE.AND.EX P4, PT, R23, UR15, PT, P4 ;  /* 0x0000000f17007c0c */ /* 0x000fe2000bf86340 */
[----:B-1----:R-:W1:Y:S01]  /*02d0*/  @P0 LDC.64 R20, c[0x0][0x220] ;  /* 0x00008800ff140b82 */ /* 0x002e620000000a00 */
[----:B------:R-:W-:-:S02]  /*02e0*/  SHF.R.S32.HI R17, RZ, 0x1f, R31 ;  /* 0x0000001fff117819 */ /* 0x000fc4000001141f */
[----:B------:R-:W-:Y:S02]  /*02f0*/  ISETP.GT.U32.OR P4, PT, R2, 0x17f, P4 ;  /* 0x0000017f0200780c */ /* 0x000fe40002784470 */
[----:B------:R-:W-:Y:S02]  /*0300*/  SHF.R.S32.HI R45, RZ, 0x1f, R33 ;  /* 0x0000001fff2d7819 */ /* 0x000fe40000011421 */
[----:B0--34-:R-:W-:-:S04]  /*0310*/  IABS R11, R15 ;  /* 0x0000000f000b7213 */ /* 0x019fc80000000000 */
        /* <DEDUP_REMOVED lines=20> */
[----:B------:R-:W-:Y:S01]  /*0460*/  @P1 VIADD R9, R9, 0x1 ;  /* 0x0000000109091836 */ /* 0x000fe20000000000 */
[----:B------:R-:W-:-:S04]  /*0470*/  ISETP.GE.U32.AND P1, PT, R30, UR14, PT ;  /* 0x0000000e1e007c0c */ /* 0x000fc8000bf26070 */
[----:B------:R-:W-:Y:S02]  /*0480*/  MOV R11, R9 ;  /* 0x00000009000b7202 */ /* 0x000fe40000000f00 */
[----:B------:R-:W-:Y:S02]  /*0490*/  ISETP.GE.AND.EX P1, PT, R19, UR15, PT, P1 ;  /* 0x0000000f13007c0c */ /* 0x000fe4000bf26310 */
[----:B------:R-:W-:Y:S02]  /*04a0*/  @!P3 IADD3 R11, -R11, RZ, RZ ;  /* 0x000000ff0b0bb210 */ /* 0x000fe40007ffe1ff */
[----:B------:R-:W-:Y:S02]  /*04b0*/  @!P2 LOP3.LUT R11, RZ, R15, RZ, 0x33, !PT ;  /* 0x0000000fff0ba212 */ /* 0x000fe400078e33ff */
[----:B------:R-:W-:Y:S02]  /*04c0*/  ISETP.GT.U32.OR P1, PT, R2, 0x17f, P1 ;  /* 0x0000017f0200780c */ /* 0x000fe40000f24470 */
[----:B------:R-:W-:-:S02]  /*04d0*/  IADD3 R9, -R11, RZ, RZ ;  /* 0x000000ff0b097210 */ /* 0x000fc40007ffe1ff */
[----:B------:R-:W-:Y:S02]  /*04e0*/  SHF.R.S32.HI R0, RZ, 0x1f, R11 ;  /* 0x0000001fff007819 */ /* 0x000fe4000001140b */
[----:B------:R-:W-:Y:S01]  /*04f0*/  ISETP.GE.U32.AND P3, PT, R31, UR14, PT ;  /* 0x0000000e1f007c0c */ /* 0x000fe2000bf66070 */
[----:B------:R-:W-:Y:S01]  /*0500*/  IMAD R36, R15, R9, R6 ;  /* 0x000000090f247224 */ /* 0x000fe200078e0206 */
[----:B------:R-:W-:Y:S01]  /*0510*/  SHF.R.S32.HI R15, RZ, 0x1f, R43 ;  /* 0x0000001fff0f7819 */ /* 0x000fe2000001142b */
[----:B------:R-:W2:Y:S01]  /*0520*/  @!P4 LDC.64 R8, c[0x0][0x270] ;  /* 0x00009c00ff08cb82 */ /* 0x000ea20000000a00 */
[----:B------:R-:W-:Y:S01]  /*0530*/  IMAD R0, R0, UR12, RZ ;  /* 0x0000000c00007c24 */ /* 0x000fe2000f8e02ff */
[----:B------:R-:W-:Y:S01]  /*0540*/  ISETP.GE.AND.EX P3, PT, R17, UR15, PT, P3 ;  /* 0x0000000f11007c0c */ /* 0x000fe2000bf66330 */
[----:B------:R-:W-:Y:S02]  /*0550*/  IMAD R36, R36, 0x18, RZ ;  /* 0x0000001824247824 */ /* 0x000fe400078e02ff */
        /* <DEDUP_REMOVED lines=24> */
[----:B------:R-:W-:-:S02]  /*06e0*/  @!P4 IADD3 R0, R9, R37, RZ ;  /* 0x000000250900c210 */ /* 0x000fc40007ffe0ff */
[C---:B---3--:R-:W-:Y:S01]  /*06f0*/  @!P4 LEA R14, P5, R8.reuse, R14, 0x1 ;  /* 0x0000000e080ec211 */ /* 0x048fe200078a08ff */
[----:B--2---:R-:W-:Y:S01]  /*0700*/  @!P1 IMAD R19, R19, R10, RZ ;  /* 0x0000000a13139224 */ /* 0x004fe200078e02ff */
[----:B------:R-:W-:Y:S02]  /*0710*/  ISETP.GE.AND.EX P2, PT, R25, UR15, PT, P2 ;  /* 0x0000000f19007c0c */ /* 0x000fe4000bf46320 */
[----:B------:R-:W-:Y:S01]  /*0720*/  @!P4 LEA.HI.X R15, R8, R15, R0, 0x1, P5 ;  /* 0x0000000f080fc211 */ /* 0x000fe200028f0c00 */
[----:B------:R-:W-:Y:S01]  /*0730*/  @!P1 IMAD R19, R30, R11, R19 ;  /* 0x0000000b1e139224 */ /* 0x000fe200078e0213 */
[----:B------:R-:W-:Y:S02]  /*0740*/  ISETP.GE.U32.AND P5, PT, R33, UR14, PT ;  /* 0x0000000e21007c0c */ /* 0x000fe4000bfa6070 */
[----:B------:R-:W-:Y:S02]  /*0750*/  @!P1 MOV R8, R48 ;  /* 0x0000003000089202 */ /* 0x000fe40000000f00 */
[----:B------:R-:W-:-:S02]  /*0760*/  @!P1 MOV R9, R51 ;  /* 0x0000003300099202 */ /* 0x000fc40000000f00 */
[----:B------:R-:W-:Y:S02]  /*0770*/  ISETP.GT.U32.OR P2, PT, R2, 0x17f, P2 ;  /* 0x0000017f0200780c */ /* 0x000fe40001744470 */
[----:B------:R-:W-:Y:S01]  /*0780*/  ISETP.GE.AND.EX P5, PT, R45, UR15, PT, P5 ;  /* 0x0000000f2d007c0c */ /* 0x000fe2000bfa6350 */
[----:B------:R-:W-:Y:S01]  /*0790*/  @!P1 IMAD.WIDE.U32 R10, R30, R10, R8 ;  /* 0x0000000a1e0a9225 */ /* 0x000fe200078e0008 */
[----:B------:R-:W-:Y:S02]  /*07a0*/  MOV R37, RZ ;  /* 0x000000ff00257202 */ /* 0x000fe40000000f00 */
[----:B------:R-:W-:Y:S02]  /*07b0*/  ISETP.GT.U32.OR P5, PT, R2, 0x17f, P5 ;  /* 0x0000017f0200780c */ /* 0x000fe40002fa4470 */
[----:B------:R-:W-:Y:S02]  /*07c0*/  @!P1 IADD3 R0, R11, R19, RZ ;  /* 0x000000130b009210 */ /* 0x000fe40007ffe0ff */
[----:B------:R-:W2:Y:S01]  /*07d0*/  @!P3 LDC.64 R18, c[0x0][0x220] ;  /* 0x00008800ff12bb82 */ /* 0x000ea20000000a00 */
[----:B0-----:R-:W-:Y:S01]  /*07e0*/  @!P1 LEA R26, P6, R10, R26, 0x1 ;  /* 0x0000001a0a1a9211 */ /* 0x001fe200078c08ff */
[----:B------:R0:W3:Y:S01]  /*07f0*/  @!P4 LDG.E R37, desc[UR8][R14.64] ;  /* 0x000000080e25c981 */ /* 0x0000e2000c1e1900 */
[----:B------:R-:W-:Y:S01]  /*0800*/  SHF.R.S32.HI R39, RZ, 0x1f, R34 ;  /* 0x0000001fff277819 */ /* 0x000fe20000011422 */
[----:B------:R-:W-:Y:S01]  /*0810*/  @!P3 IMAD.MOV.U32 R22, RZ, RZ, R48 ;  /* 0x000000ffff16b224 */ /* 0x000fe200078e0030 */
[----:B------:R-:W-:-:S02]  /*0820*/  ISETP.GE.U32.AND P4, PT, R34, UR14, PT ;  /* 0x0000000e22007c0c */ /* 0x000fc4000bf86070 */
[----:B------:R-:W-:Y:S01]  /*0830*/  @!P1 LEA.HI.X R27, R10, R27, R0, 0x1, P6 ;  /* 0x0000001b0a1b9211 */ /* 0x000fe200030f0c00 */
[----:B------:R-:W4:Y:S01]  /*0840*/  @!P2 LDC.64 R8, c[0x0][0x270] ;  /* 0x00009c00ff08ab82 */ /* 0x000f220000000a00 */
[----:B------:R-:W-:Y:S01]  /*0850*/  @!P3 MOV R23, R51 ;  /* 0x000000330017b202 */ /* 0x000fe20000000f00 */
[-C--:B-1----:R-:W-:Y:S01]  /*0860*/  @!P3 IMAD R0, R17, R12.reuse, RZ ;  /* 0x0000000c1100b224 */ /* 0x082fe200078e02ff */
[----:B------:R-:W-:Y:S02]  /*0870*/  ISETP.GE.AND.EX P4, PT, R39, UR15, PT, P4 ;  /* 0x0000000f27007c0c */ /* 0x000fe4000bf86340 */
[----:B------:R-:W-:Y:S01]  /*0880*/  SHF.R.S32.HI R41, RZ, 0x1f, R35 ;  /* 0x0000001fff297819 */ /* 0x000fe20000011423 */
[----:B------:R-:W-:Y:S01]  /*0890*/  @!P3 IMAD R47, R31, R13, R0 ;  /* 0x0000000d1f2fb224 */ /* 0x000fe200078e0200 */
[----:B------:R-:W-:Y:S01]  /*08a0*/  ISETP.GE.U32.AND P6, PT, R35, UR14, PT ;  /* 0x0000000e23007c0c */ /* 0x000fe2000bfc6070 */
[----:B------:R-:W1:Y:S01]  /*08b0*/  @!P5 LDC.64 R10, c[0x0][0x270] ;  /* 0x00009c00ff0adb82 */ /* 0x000e620000000a00 */
[----:B------:R-:W-:Y:S01]  /*08c0*/  @!P3 IMAD.WIDE.U32 R22, R31, R12, R22 ;  /* 0x0000000c1f16b225 */ /* 0x000fe200078e0016 */
[----:B------:R-:W-:-:S02]  /*08d0*/  ISETP.GT.U32.OR P4, PT, R2, 0x17f, P4 ;  /* 0x0000017f0200780c */ /* 0x000fc40002784470 */
[----:B------:R-:W-:Y:S02]  /*08e0*/  MOV R38, RZ ;  /* 0x000000ff00267202 */ /* 0x000fe40000000f00 */
[----:B------:R-:W-:Y:S02]  /*08f0*/  ISETP.GE.AND.EX P6, PT, R41, UR15, PT, P6 ;  /* 0x0000000f29007c0c */ /* 0x000fe4000bfc6360 */
[----:B------:R-:W5:Y:S01]  /*0900*/  @!P2 LDC.64 R12, c[0x0][0x220] ;  /* 0x00008800ff0cab82 */ /* 0x000f620000000a00 */
[----:B------:R-:W-:Y:S01]  /*0910*/  @!P3 IADD3 R23, R23, R47, RZ ;  /* 0x0000002f1717b210 */ /* 0x000fe20007ffe0ff */
[----:B------:R1:W3:Y:S01]  /*0920*/  @!P1 LDG.E R38, desc[UR8][R26.64] ;  /* 0x000000081a269981 */ /* 0x0002e2000c1e1900 */
[----:B------:R-:W-:Y:S02]  /*0930*/  ISETP.GT.U32.OR P6, PT, R2, 0x17f, P6 ;  /* 0x0000017f0200780c */ /* 0x000fe400037c4470 */
[----:B--2---:R-:W-:Y:S01]  /*0940*/  @!P3 LEA R24, P1, R22, R18, 0x1 ;  /* 0x000000121618b211 */ /* 0x004fe200078208ff */
[----:B----4-:R-:W-:-:S02]  /*0950*/  @!P2 IMAD R18, R25, R8, RZ ;  /* 0x000000081912a224 */ /* 0x010fc400078e02ff */
[----:B0-----:R-:W0:Y:S01]  /*0960*/  @!P5 LDC.64 R14, c[0x0][0x220] ;  /* 0x00008800ff0edb82 */ /* 0x001e220000000a00 */
[----:B------:R-:W-:Y:S02]  /*0970*/  @!P3 LEA.HI.X R25, R22, R19, R23, 0x1, P1 ;  /* 0x000000131619b211 */ /* 0x000fe400008f0c17 */
[----:B------:R-:W-:Y:S02]  /*0980*/  @!P2 MOV R22, R48 ;  /* 0x000000300016a202 */ /* 0x000fe40000000f00 */
[----:B------:R-:W-:-:S03]  /*0990*/  @!P2 MOV R23, R51 ;  /* 0x000000330017a202 */ /* 0x000fc60000000f00 */
        /* <DEDUP_REMOVED lines=31> */
[----:B------:R-:W-:-:S03]  /*0b90*/  @!P6 MOV R12, R48 ;  /* 0x00000030000ce202 */ /* 0x000fc60000000f00 */
[----:B------:R-:W-:Y:S01]  /*0ba0*/  @!P6 IMAD.MOV.U32 R13, RZ, RZ, R51 ;  /* 0x000000ffff0de224 */ /* 0x000fe200078e0033 */
[----:B------:R-:W-:Y:S01]  /*0bb0*/  @!P4 IADD3 R17, R17, R21, RZ ;  /* 0x000000151111c210 */ /* 0x000fe20007ffe0ff */
[C---:B------:R-:W-:Y:S01]  /*0bc0*/  @!P6 IMAD R19, R35.reuse, R19, R20 ;  /* 0x000000132313e224 */ /* 0x040fe200078e0214 */
[----:B------:R-:W-:Y:S01]  /*0bd0*/  @!P4 LEA R8, P1, R16, R8, 0x1 ;  /* 0x000000081008c211 */ /* 0x000fe200078208ff */
[----:B------:R-:W-:-:S03]  /*0be0*/  @!P6 IMAD.WIDE.U32 R12, R35, R18, R12 ;  /* 0x00000012230ce225 */ /* 0x000fc600078e000c */
[----:B------:R-:W-:Y:S02]  /*0bf0*/  @!P4 LEA.HI.X R9, R16, R9, R17, 0x1, P1 ;  /* 0x000000091009c211 */ /* 0x000fe400008f0c11 */
[----:B------:R-:W-:Y:S02]  /*0c00*/  @!P6 IADD3 R13, R13, R19, RZ ;  /* 0x000000130d0de210 */ /* 0x000fe40007ffe0ff */
[C---:B-1----:R-:W-:Y:S01]  /*0c10*/  @!P6 LEA R10, P1, R12.reuse, R10, 0x1 ;  /* 0x0000000a0c0ae211 */ /* 0x042fe200078208ff */
[----:B------:R4:W2:Y:S01]  /*0c20*/  @!P4 LDG.E R45, desc[UR8][R8.64] ;  /* 0x00000008082dc981 */ /* 0x0008a2000c1e1900 */
        /* <DEDUP_REMOVED lines=40> */
[----:B------:R-:W-:Y:S02]  /*0eb0*/  IMAD.U32 R12, R44, 0x10000, RZ ;  /* 0x000100002c0c7824 */ /* 0x000fe400078e00ff */
[----:B------:R-:W-:Y:S01]  /*0ec0*/  FADD.FTZ R8, R8, R11 ;  /* 0x0000000b08087221 */ /* 0x000fe20000010000 */
[----:B------:R-:W-:Y:S01]  /*0ed0*/  FADD.FTZ R18, R15, R18 ;  /* 0x000000120f127221 */ /* 0x000fe20000010000 */
[----:B------:R-:W-:Y:S01]  /*0ee0*/  FADD.FTZ R9, R9, R10 ;  /* 0x0000000a09097221 */ /* 0x000fe20000010000 */
[----:B------:R-:W-:Y:S01]  /*0ef0*/  FMUL.FTZ R13, R17, R17 ;  /* 0x00000011110d7220 */ /* 0x000fe20000410000 */
[----:B------:R-:W-:Y:S01]  /*0f00*/  FFMA.FTZ R15, R15, R15, R14 ;  /* 0x0000000f0f0f7223 */ /* 0x000fe2000001000e */
[C---:B------:R-:W-:Y:S01]  /*0f10*/  FADD.FTZ R10, R12.reuse, R17 ;  /* 0x000000110c0a7221 */ /* 0x040fe20000010000 */
[----:B------:R-:W-:Y:S01]  /*0f20*/  FADD.FTZ R9, R9, R18 ;  /* 0x0000001209097221 */ /* 0x000fe20000010000 */
[----:B------:R-:W-:Y:S01]  /*0f30*/  FFMA.FTZ R13, R12, R12, R13 ;  /* 0x0000000c0c0d7223 */ /* 0x000fe2000001000d */
[----:B------:R-:W-:Y:S01]  /*0f40*/  FADD.FTZ R8, R8, R15 ;  /* 0x0000000f08087221 */ /* 0x000fe20000010000 */
[----:B------:R-:W-:-:S04]  /*0f50*/  PRMT R11, R45, 0x7632, R11 ;  /* 0x000076322d0b7816 */ /* 0x000fc8000000000b */
[----:B------:R-:W-:Y:S01]  /*0f60*/  SHF.L.U32 R12, R11, 0x10, RZ ;  /* 0x000000100b0c7819 */ /* 0x000fe200000006ff */
[----:B------:R-:W-:Y:S01]  /*0f70*/  FADD.FTZ R9, R9, R10 ;  /* 0x0000000a09097221 */ /* 0x000fe20000010000 */
[----:B------:R-:W-:Y:S02]  /*0f80*/  SHF.L.U32 R11, R45, 0x10, RZ ;  /* 0x000000102d0b7819 */ /* 0x000fe400000006ff */
[----:B------:R-:W-:Y:S01]  /*0f90*/  PRMT R14, R46, 0x7632, R14 ;  /* 0x000076322e0e7816 */ /* 0x000fe2000000000e */
[----:B------:R-:W-:Y:S01]  /*0fa0*/  FMUL.FTZ R10, R12, R12 ;  /* 0x0000000c0c0a7220 */ /* 0x000fe20000410000 */
[----:B------:R-:W-:Y:S02]  /*0fb0*/  FADD.FTZ R8, R8, R13 ;  /* 0x0000000d08087221 */ /* 0x000fe40000010000 */
[----:B------:R-:W-:Y:S01]  /*0fc0*/  SHF.L.U32 R13, R14, 0x10, RZ ;  /* 0x000000100e0d7819 */ /* 0x000fe200000006ff */
[C---:B------:R-:W-:Y:S01]  /*0fd0*/  FADD.FTZ R12, R11.reuse, R12 ;  /* 0x0000000c0b0c7221 */ /* 0x040fe20000010000 */
[----:B------:R-:W-:Y:S01]  /*0fe0*/  FFMA.FTZ R11, R11, R11, R10 ;  /* 0x0000000b0b0b7223 */ /* 0x000fe2000001000a */
[----:B------:R-:W-:-:S02]  /*0ff0*/  SHF.L.U32 R10, R46, 0x10, RZ ;  /* 0x000000102e0a7819 */ /* 0x000fc400000006ff */
        /* <DEDUP_REMOVED lines=70> */
.L_x_2195:
[----:B------:R-:W-:Y:S05]  /*1460*/  BSYNC B0 ;  /* 0x0000000000007941 */ /* 0x000fea0003800000 */
.L_x_2194:
        /* <DEDUP_REMOVED lines=20> */
[----:B------:R-:W-:Y:S02]  /*15b0*/  SHF.L.U32 R23, R23, 0x1, RZ ;  /* 0x0000000117177819 */ /* 0x000fe400000006ff */
[----:B--2---:R-:W-:-:S03]  /*15c0*/  IADD3 R13, R13, R12, RZ ;  /* 0x0000000c0d0d7210 */ /* 0x004fc60007ffe0ff */
[----:B---3--:R-:W-:-:S04]  /*15d0*/  IMAD.WIDE R10, R23, 0x4, R10 ;  /* 0x00000004170a7825 */ /* 0x008fc800078e020a */
[----:B------:R-:W-:Y:S01]  /*15e0*/  IMAD R23, R24, UR7, R12 ;  /* 0x0000000718177c24 */ /* 0x000fe2000f8e020c */
[----:B------:R-:W-:Y:S01]  /*15f0*/  MOV R12, 0xffffffff ;  /* 0xffffffff000c7802 */ /* 0x000fe20000000f00 */
[----:B----4-:R-:W-:Y:S01]  /*1600*/  IMAD.WIDE.U32 R8, R13, 0x4, R8 ;  /* 0x000000040d087825 */ /* 0x010fe200078e0008 */
[----:B------:R-:W-:-:S03]  /*1610*/  SEL R13, R22, RZ, !P1 ;  /* 0x000000ff160d7207 */ /* 0x000fc60004800000 */
[----:B------:R-:W-:Y:S01]  /*1620*/  IMAD.WIDE.U32 R10, R23, 0x8, R10 ;  /* 0x00000008170a7825 */ /* 0x000fe200078e000a */
[----:B------:R-:W-:Y:S02]  /*1630*/  SEL R23, R12, 0x1, P1 ;  /* 0x000000010c177807 */ /* 0x000fe40000800000 */
[----:B------:R-:W-:Y:S02]  /*1640*/  ISETP.NE.AND P1, PT, R13, -0x1, PT ;  /* 0xffffffff0d00780c */ /* 0x000fe40003f25270 */
[----:B------:R1:W-:Y:S01]  /*1650*/  STG.E.64 desc[UR8][R10.64], R26 ;  /* 0x0000001a0a007986 */ /* 0x0003e2000c101b08 */
[----:B------:R-:W-:Y:S06]  /*1660*/  MEMBAR.ALL.GPU ;  /* 0x0000000000007992 */ /* 0x000fec000000a000 */
[----:B------:R-:W-:-:S00]  /*1670*/  ERRBAR ;  /* 0x00000000000079ab */ /* 0x000fc00000000000 */
[----:B------:R-:W-:Y:S06]  /*1680*/  CGAERRBAR ;  /* 0x00000000000075ab */ /* 0x000fec0000000000 */
[----:B------:R1:W-:Y:S01]  /*1690*/  REDG.E.ADD.S32.STRONG.GPU desc[UR8][R8.64], R23 ;  /* 0x000000170800798e */ /* 0x0003e2000c10e388 */
[----:B------:R-:W-:Y:S05]  /*16a0*/  @!P1 BRA `(.L_x_2197) ;  /* 0x0000000000149947 */ /* 0x000fea0003800000 */
.L_x_2198:
[----:B-1----:R-:W2:Y:S04]  /*16b0*/  LDG.E.STRONG.GPU R10, desc[UR8][R8.64] ;  /* 0x00000008080a7981 */ /* 0x002ea8000c1ef900 */
[----:B--2---:R-:W-:Y:S01]  /*16c0*/  CCTL.IVALL ;  /* 0x00000000ff00798f */ /* 0x004fe20002000000 */
[----:B------:R-:W-:Y:S05]  /*16d0*/  YIELD ;  /* 0x0000000000007946 */ /* 0x000fea0003800000 */
[----:B------:R-:W-:-:S13]  /*16e0*/  ISETP.NE.AND P1, PT, R10, R13, PT ;  /* 0x0000000d0a00720c */ /* 0x000fda0003f25270 */
[----:B------:R-:W-:Y:S05]  /*16f0*/  @P1 BRA `(.L_x_2198) ;  /* 0xfffffffc00ec1947 */ /* 0x000fea000383ffff */
.L_x_2197:
        /* <DEDUP_REMOVED lines=11> */
.L_x_2200:
        /* <DEDUP_REMOVED lines=12> */
[C---:B------:R-:W-:Y:S01]  /*1870*/  VIADD R10, R23.reuse, 0x1 ;  /* 0x00000001170a7836 */ /* 0x040fe20000000000 */
[----:B------:R-:W-:-:S04]  /*1880*/  IADD3 R12, R23, 0x2, RZ ;  /* 0x00000002170c7810 */ /* 0x000fc80007ffe0ff */
        /* <DEDUP_REMOVED lines=49> */
.L_x_2199:
        /* <DEDUP_REMOVED lines=19> */
.L_x_2202:
[----:B------:R-:W-:Y:S05]  /*1cd0*/  BSYNC B0 ;  /* 0x0000000000007941 */ /* 0x000fea0003800000 */
.L_x_2201:
        /* <DEDUP_REMOVED lines=32> */
.L_x_2196:
[----:B------:R-:W-:Y:S01]  /*1ee0*/  ULDC.64 UR12, c[0x0][0x218] ;  /* 0x00008600000c7ab9 */ /* 0x000fe20000000a00 */
[----:B------:R-:W-:Y:S01]  /*1ef0*/  LOP3.LUT P1, RZ, R2, UR7, RZ, 0xfc, !PT ;  /* 0x0000000702ff7c12 */ /* 0x000fe2000f82fcff */
[----:B------:R-:W2:Y:S01]  /*1f00*/  S2UR UR6, SR_CgaCtaId ;  /* 0x00000000000679c3 */ /* 0x000ea20000008800 */
[----:B------:R-:W-:Y:S01]  /*1f10*/  ISETP.EQ.U32.AND P2, PT, RZ, UR12, PT ;  /* 0x0000000cff007c0c */ /* 0x000fe2000bf42070 */
[----:B------:R-:W-:Y:S01]  /*1f20*/  UMOV UR5, 0x400 ;  /* 0x0000040000057882 */ /* 0x000fe20000000000 */
[----:B------:R-:W-:Y:S01]  /*1f30*/  IADD3 R25, R43, R36, RZ ;  /* 0x000000242b197210 */ /* 0x000fe20007ffe0ff */
[----:B------:R-:W-:Y:S01]  /*1f40*/  ULDC.64 UR14, c[0x0][0x278] ;  /* 0x00009e00000e7ab9 */ /* 0x000fe20000000a00 */
        /* <DEDUP_REMOVED lines=12> */
[----:B------:R1:W-:Y:S01]  /*2010*/  @!P1 STG.E.64 desc[UR8][R22.64], R8 ;  /* 0x0000000816009986 */ /* 0x0003e2000c101b08 */
[----:B------:R-:W-:Y:S06]  /*2020*/  BAR.SYNC.DEFER_BLOCKING 0x0 ;  /* 0x0000000000007b1d */ /* 0x000fec0000010000 */
[----:B------:R-:W2:Y:S04]  /*2030*/  LDG.E.U16 R36, desc[UR8][R12.64] ;  /* 0x000000080c247981 */ /* 0x000ea8000c1e1500 */
[----:B------:R3:W4:Y:S04]  /*2040*/  LDG.E.U16 R47, desc[UR8][R12.64+0x2] ;  /* 0x000002080c2f7981 */ /* 0x000728000c1e1500 */
[----:B------:R-:W5:Y:S04]  /*2050*/  LDG.E.U16 R52, desc[UR8][R24.64] ;  /* 0x0000000818347981 */ /* 0x000f68000c1e1500 */
[----:B------:R0:W5:Y:S01]  /*2060*/  LDG.E.U16 R53, desc[UR8][R24.64+0x2] ;  /* 0x0000020818357981 */ /* 0x000162000c1e1500 */
[----:B------:R-:W-:Y:S01]  /*2070*/  ISETP.NE.AND P6, PT, RZ, UR10, PT ;  /* 0x0000000aff007c0c */ /* 0x000fe2000bfc5270 */
[----:B-1----:R-:W-:Y:S01]  /*2080*/  IMAD.U32 R9, R0, 0x10000, RZ ;  /* 0x0001000000097824 */ /* 0x002fe200078e00ff */
[----:B------:R-:W-:Y:S01]  /*2090*/  SHF.L.U32 R21, R21, 0x10, RZ ;  /* 0x0000001015157819 */ /* 0x000fe200000006ff */
[----:B------:R-:W1:Y:S01]  /*20a0*/  LDS.64 R10, [UR5+0x78] ;  /* 0x00007805ff0a7984 */ /* 0x000e620008000a00 */
[----:B------:R-:W-:Y:S01]  /*20b0*/  SHF.L.U32 R37, R37, 0x10, RZ ;  /* 0x0000001025257819 */ /* 0x000fe200000006ff */
[----:B------:R-:W-:Y:S01]  /*20c0*/  IMAD.U32 R16, R16, 0x10000, RZ ;  /* 0x0001000010107824 */ /* 0x000fe200078e00ff */
[----:B---3--:R-:W-:-:S02]  /*20d0*/  SHF.L.U32 R13, R38, 0x10, RZ ;  /* 0x00000010260d7819 */ /* 0x008fc400000006ff */
[----:B------:R-:W-:Y:S02]  /*20e0*/  SHF.L.U32 R19, R19, 0x10, RZ ;  /* 0x0000001013137819 */ /* 0x000fe400000006ff */
[----:B------:R-:W-:Y:S02]  /*20f0*/  SHF.L.U32 R23, R40, 0x10, RZ ;  /* 0x0000001028177819 */ /* 0x000fe400000006ff */
[----:B0-----:R-:W-:Y:S02]  /*2100*/  SHF.L.U32 R25, R18, 0x10, RZ ;  /* 0x0000001012197819 */ /* 0x001fe400000006ff */
        /* <DEDUP_REMOVED lines=10> */
[----:B------:R-:W-:-:S04]  /*21b0*/  ISETP.GE.AND.EX P2, PT, R12, UR15, PT, P2 ;  /* 0x0000000f0c007c0c */ /* 0x000fc8000bf46320 */
[----:B------:R-:W-:Y:S01]  /*21c0*/  ISETP.GT.U32.OR P2, PT, R2, 0x17f, P2 ;  /* 0x0000017f0200780c */ /* 0x000fe20001744470 */
[----:B-1----:R-:W-:-:S04]  /*21d0*/  FMUL.FTZ R10, R10, UR6 ;  /* 0x000000060a0a7c20 */ /* 0x002fc80008410000 */
[C---:B------:R-:W-:Y:S01]  /*21e0*/  FMUL.FTZ R8, R10.reuse, R10 ;  /* 0x0000000a0a087220 */ /* 0x040fe20000410000 */
[--C-:B------:R-:W-:Y:S01]  /*21f0*/  FADD.FTZ R9, R9, -R10.reuse ;  /* 0x8000000a09097221 */ /* 0x100fe20000010000 */
[C---:B------:R-:W-:Y:S01]  /*2200*/  FADD.FTZ R21, -R10.reuse, R21 ;  /* 0x000000150a157221 */ /* 0x040fe20000010100 */
[----:B------:R-:W-:Y:S01]  /*2210*/  FADD.FTZ R37, R37, -R10 ;  /* 0x8000000a25257221 */ /* 0x000fe20000010000 */
[----:B------:R-:W-:Y:S01]  /*2220*/  FFMA.FTZ R11, R11, UR6, -R8 ;  /* 0x000000060b0b7c23 */ /* 0x000fe20008010808 */
[----:B------:R-:W-:Y:S01]  /*2230*/  MOV R8, 0x3f800000 ;  /* 0x3f80000000087802 */ /* 0x000fe20000000f00 */
[--C-:B------:R-:W-:Y:S01]  /*2240*/  FADD.FTZ R13, R13, -R10.reuse ;  /* 0x8000000a0d0d7221 */ /* 0x100fe20000010000 */
[C---:B------:R-:W-:Y:S01]  /*2250*/  FADD.FTZ R19, -R10.reuse, R19 ;  /* 0x000000130a137221 */ /* 0x040fe20000010100 */
[--C-:B------:R-:W-:Y:S01]  /*2260*/  FADD.FTZ R23, R23, -R10.reuse ;  /* 0x8000000a17177221 */ /* 0x100fe20000010000 */
[----:B------:R-:W-:Y:S01]  /*2270*/  FSETP.GTU.FTZ.AND P1, PT, R11, RZ, PT ;  /* 0x000000ff0b00720b */ /* 0x000fe20003f3c000 */
[C---:B------:R-:W-:Y:S01]  /*2280*/  FADD.FTZ R25, -R10.reuse, R25 ;  /* 0x000000190a197221 */ /* 0x040fe20000010100 */
[--C-:B------:R-:W-:Y:S01]  /*2290*/  FADD.FTZ R27, R27, -R10.reuse ;  /* 0x8000000a1b1b7221 */ /* 0x100fe20000010000 */
[----:B------:R-:W-:Y:S01]  /*22a0*/  FADD.FTZ R17, -R10, R17 ;  /* 0x000000110a117221 */ /* 0x000fe20000010100 */
[----:B------:R-:W-:Y:S01]  /*22b0*/  FADD.FTZ R44, R44, -R10 ;  /* 0x8000000a2c2c7221 */ /* 0x000fe20000010000 */
[C---:B------:R-:W-:Y:S01]  /*22c0*/  FADD.FTZ R14, -R10.reuse, R14 ;  /* 0x0000000e0a0e7221 */ /* 0x040fe20000010100 */
[--C-:B------:R-:W-:Y:S01]  /*22d0*/  FADD.FTZ R45, R45, -R10.reuse ;  /* 0x8000000a2d2d7221 */ /* 0x100fe20000010000 */
[----:B------:R-:W-:Y:S01]  /*22e0*/  FADD.FTZ R15, -R10, R15 ;  /* 0x0000000f0a0f7221 */ /* 0x000fe20000010100 */
[----:B------:R-:W-:-:S05]  /*22f0*/  FADD.FTZ R46, R46, -R10 ;  /* 0x8000000a2e2e7221 */ /* 0x000fca0000010000 */
[----:B------:R-:W0:Y:S02]  /*2300*/  @P1 LDC R22, c[0x0][0x238] ;  /* 0x00008e00ff161b82 */ /* 0x000e240000000800 */
[----:B0-----:R-:W-:Y:S01]  /*2310*/  @P1 FADD.FTZ R22, R11, R22 ;  /* 0x000000160b161221 */ /* 0x001fe20000010000 */
[----:B------:R-:W-:-:S03]  /*2320*/  SHF.L.U32 R11, R20, 0x10, RZ ;  /* 0x00000010140b7819 */ /* 0x000fc600000006ff */
[----:B------:R-:W0:Y:S01]  /*2330*/  @P1 MUFU.RSQ R8, R22 ;  /* 0x0000001600081308 */ /* 0x000e220000001400 */
[----:B------:R-:W-:Y:S01]  /*2340*/  ISETP.GE.U32.AND P1, PT, R29, UR14, PT ;  /* 0x0000000e1d007c0c */ /* 0x000fe2000bf26070 */
[C---:B------:R-:W-:Y:S01]  /*2350*/  FADD.FTZ R11, -R10.reuse, R11 ;  /* 0x0000000b0a0b7221 */ /* 0x040fe20000010100 */
[----:B------:R-:W-:Y:S02]  /*2360*/  FADD.FTZ R10, -R10, R16 ;  /* 0x000000100a0a7221 */ /* 0x000fe40000010100 */
[----:B------:R-:W-:-:S04]  /*2370*/  ISETP.GE.AND.EX P1, PT, R0, UR15, PT, P1 ;  /* 0x0000000f00007c0c */ /* 0x000fc8000bf26310 */
[----:B------:R-:W-:Y:S01]  /*2380*/  ISETP.GT.U32.OR P1, PT, R2, 0x17f, P1 ;  /* 0x0000017f0200780c */ /* 0x000fe20000f24470 */
[-C--:B0-----:R-:W-:Y:S01]  /*2390*/  FMUL.FTZ R9, R9, R8.reuse ;  /* 0x0000000809097220 */ /* 0x081fe20000410000 */
        /* <DEDUP_REMOVED lines=14> */
[----:B--2---:R-:W-:-:S02]  /*2480*/  SHF.L.U32 R36, R36, 0x10, RZ ;  /* 0x0000001024247819 */ /* 0x004fc400000006ff */
[----:B----4-:R-:W-:Y:S02]  /*2490*/  SHF.L.U32 R47, R47, 0x10, RZ ;  /* 0x000000102f2f7819 */ /* 0x010fe400000006ff */
[----:B-----5:R-:W-:Y:S02]  /*24a0*/  SHF.L.U32 R52, R52, 0x10, RZ ;  /* 0x0000001034347819 */ /* 0x020fe400000006ff */
[----:B------:R-:W-:Y:S01]  /*24b0*/  SHF.L.U32 R16, R53, 0x10, RZ ;  /* 0x0000001035107819 */ /* 0x000fe200000006ff */
[----:B------:R-:W-:Y:S02]  /*24c0*/  FMUL.FTZ R53, R44, R8 ;  /* 0x000000082c357220 */ /* 0x000fe40000410000 */
[----:B------:R-:W-:Y:S02]  /*24d0*/  FFMA.FTZ R22, R36, R9, R52 ;  /* 0x0000000924167223 */ /* 0x000fe40000010034 */
        /* <DEDUP_REMOVED lines=12> */
.L_x_2203:
        /* <DEDUP_REMOVED lines=14> */
.L_x_2205:
[----:B------:R-:W-:Y:S05]  /*2680*/  BSYNC B0 ;  /* 0x0000000000007941 */ /* 0x000fea0003800000 */
.L_x_2204:
        /* <DEDUP_REMOVED lines=13> */
.L_x_2206:
        /* <DEDUP_REMOVED lines=14> */
.L_x_2208:
[----:B------:R-:W-:Y:S05]  /*2840*/  BSYNC B0 ;  /* 0x0000000000007941 */ /* 0x000fea0003800000 */
.L_x_2207:
        /* <DEDUP_REMOVED lines=13> */
.L_x_2209:
[----:B------:R-:W-:Y:S04]  /*2920*/  BSSY B0, `(.L_x_2210) ;  /* 0x000000e000007945 */ /* 0x000fe80003800000 */
[----:B------:R-:W-:Y:S05]  /*2930*/  @P2 BRA `(.L_x_2211) ;  /* 0x0000000000302947 */ /* 0x000fea0003800000 */
[----:B------:R-:W-:Y:S01]  /*2940*/  ULDC.64 UR12, c[0x0][0x270] ;  /* 0x00009c00000c7ab9 */ /* 0x000fe20000000a00 */
[----:B------:R-:W-:Y:S01]  /*2950*/  MOV R8, R48 ;  /* 0x0000003000087202 */ /* 0x000fe20000000f00 */
[----:B01----:R-:W-:Y:S01]  /*2960*/  IMAD R11, R12, UR12, RZ ;  /* 0x0000000c0c0b7c24 */ /* 0x003fe2000f8e02ff */
        /* <DEDUP_REMOVED lines=9> */
.L_x_2211:
[----:B------:R-:W-:Y:S05]  /*2a00*/  BSYNC B0 ;  /* 0x0000000000007941 */ /* 0x000fea0003800000 */
.L_x_2210:
[----:B------:R-:W-:Y:S01]  /*2a10*/  SHF.R.S32.HI R8, RZ, 0x1f, R31 ;  /* 0x0000001fff087819 */ /* 0x000fe2000001141f */
[C---:B------:R-:W-:Y:S01]  /*2a20*/  FFMA.FTZ R23, R36.reuse, R23, R52 ;  /* 0x0000001724177223 */ /* 0x040fe20000010034 */
[----:B------:R-:W-:Y:S01]  /*2a30*/  SHF.R.S32.HI R18, RZ, 0x1f, R32 ;  /* 0x0000001fff127819 */ /* 0x000fe20000011420 */
[C-C-:B------:R-:W-:Y:S01]  /*2a40*/  FFMA.FTZ R27, R36.reuse, R27, R52.reuse ;  /* 0x0000001b241b7223 */ /* 0x140fe20000010034 */
[----:B------:R-:W-:Y:S01]  /*2a50*/  SHF.R.S32.HI R0, RZ, 0x1f, R33 ;  /* 0x0000001fff007819 */ /* 0x000fe20000011421 */
[C-C-:B------:R-:W-:Y:S01]  /*2a60*/  FFMA.FTZ R53, R36.reuse, R53, R52.reuse ;  /* 0x0000003524357223 */ /* 0x140fe20000010034 */
[----:B------:R-:W-:Y:S01]  /*2a70*/  ISETP.GE.U32.AND P5, PT, R31, UR14, PT ;  /* 0x0000000e1f007c0c */ /* 0x000fe2000bfa6070 */
[----:B------:R-:W-:Y:S01]  /*2a80*/  FFMA.FTZ R45, R36, R45, R52 ;  /* 0x0000002d242d7223 */ /* 0x000fe20000010034 */
[----:B------:R-:W-:Y:S01]  /*2a90*/  ISETP.GE.U32.AND P1, PT, R32, UR14, PT ;  /* 0x0000000e20007c0c */ /* 0x000fe2000bf26070 */
[--C-:B------:R-:W-:Y:S01]  /*2aa0*/  FFMA.FTZ R22, R47, R17, R16.reuse ;  /* 0x000000112f167223 */ /* 0x100fe20000010010 */
[----:B------:R-:W-:Y:S01]  /*2ab0*/  ISETP.GE.U32.AND P2, PT, R33, UR14, PT ;  /* 0x0000000e21007c0c */ /* 0x000fe2000bf46070 */
[C-C-:B------:R-:W-:Y:S01]  /*2ac0*/  FFMA.FTZ R14, R47.reuse, R14, R16.reuse ;  /* 0x0000000e2f0e7223 */ /* 0x140fe20000010010 */
[----:B------:R-:W-:Y:S01]  /*2ad0*/  ISETP.GE.U32.AND P3, PT, R34, UR14, PT ;  /* 0x0000000e22007c0c */ /* 0x000fe2000bf66070 */
[--C-:B------:R-:W-:Y:S01]  /*2ae0*/  FFMA.FTZ R12, R47, R15, R16.reuse ;  /* 0x0000000f2f0c7223 */ /* 0x100fe20000010010 */
[----:B------:R-:W-:Y:S01]  /*2af0*/  ISETP.GE.U32.AND P4, PT, R35, UR14, PT ;  /* 0x0000000e23007c0c */ /* 0x000fe2000bf86070 */
[C---:B--2---:R-:W-:Y:S01]  /*2b00*/  FFMA.FTZ R13, R47.reuse, R20, R16 ;  /* 0x000000142f0d7223 */ /* 0x044fe20000010010 */
[----:B------:R-:W-:Y:S01]  /*2b10*/  ISETP.GE.AND.EX P5, PT, R8, UR15, PT, P5 ;  /* 0x0000000f08007c0c */ /* 0x000fe2000bfa6350 */
[----:B------:R-:W-:Y:S01]  /*2b20*/  FFMA.FTZ R36, R36, R46, R52 ;  /* 0x0000002e24247223 */ /* 0x000fe20000010034 */
        /* <DEDUP_REMOVED lines=21> */
.L_x_2212:
[----:B------:R-:W-:Y:S04]  /*2c80*/  BSSY B0, `(.L_x_2213) ;  /* 0x000000e000007945 */ /* 0x000fe80003800000 */
[----:B------:R-:W-:Y:S05]  /*2c90*/  @P5 BRA `(.L_x_2214) ;  /* 0x0000000000305947 */ /* 0x000fea0003800000 */
[----:B------:R-:W-:Y:S01]  /*2ca0*/  ULDC.64 UR12, c[0x0][0x270] ;  /* 0x00009c00000c7ab9 */ /* 0x000fe20000000a00 */
[----:B------:R-:W-:Y:S01]  /*2cb0*/  IMAD.MOV.U32 R9, RZ, RZ, R51 ;  /* 0x000000ffff097224 */ /* 0x000fe200078e0033 */
[----:B------:R-:W-:Y:S01]  /*2cc0*/  F2FP.BF16.F32.PACK_AB R23, R16, R23 ;  /* 0x000000171017723e */ /* 0x000fe200000010ff */
[----:B01----:R-:W-:Y:S01]  /*2cd0*/  IMAD R10, R8, UR12, RZ ;  /* 0x0000000c080a7c24 */ /* 0x003fe2000f8e02ff */
[----:B------:R-:W-:-:S03]  /*2ce0*/  MOV R8, R48 ;  /* 0x0000003000087202 */ /* 0x000fc60000000f00 */
[C---:B------:R-:W-:Y:S02]  /*2cf0*/  IMAD R11, R31.reuse, UR13, R10 ;  /* 0x0000000d1f0b7c24 */ /* 0x040fe4000f8e020a */
[----:B------:R-:W-:Y:S01]  /*2d00*/  IMAD.WIDE.U32 R8, R31, UR12, R8 ;  /* 0x0000000c1f087c25 */ /* 0x000fe2000f8e0008 */
[----:B------:R-:W-:Y:S02]  /*2d10*/  ULDC.64 UR12, c[0x0][0x210] ;  /* 0x00008400000c7ab9 */ /* 0x000fe40000000a00 */
[----:B------:R-:W-:Y:S02]  /*2d20*/  LEA R10, P5, R8, UR12, 0x1 ;  /* 0x0000000c080a7c11 */ /* 0x000fe4000f8a08ff */
[----:B------:R-:W-:-:S04]  /*2d30*/  IADD3 R11, R9, R11, RZ ;  /* 0x0000000b090b7210 */ /* 0x000fc80007ffe0ff */
[----:B------:R-:W-:-:S05]  /*2d40*/  LEA.HI.X R11, R8, UR13, R11, 0x1, P5 ;  /* 0x0000000d080b7c11 */ /* 0x000fca000a8f0c0b */
[----:B------:R2:W-:Y:S02]  /*2d50*/  STG.E desc[UR8][R10.64], R23 ;  /* 0x000000170a007986 */ /* 0x0005e4000c101908 */
.L_x_2214:
[----:B------:R-:W-:Y:S05]  /*2d60*/  BSYNC B0 ;  /* 0x0000000000007941 */ /* 0x000fea0003800000 */
.L_x_2213:
[----:B------:R-:W-:Y:S05]  /*2d70*/  @!P6 BRA `(.L_x_2215) ;  /* 0x000000000028e947 */ /* 0x000fea0003800000 */
        /* <DEDUP_REMOVED lines=10> */
.L_x_2215:
[----:B------:R-:W-:Y:S04]  /*2e20*/  BSSY B0, `(.L_x_2216) ;  /* 0x000000e000007945 */ /* 0x000fe80003800000 */
[----:B------:R-:W-:Y:S05]  /*2e30*/  @P1 BRA `(.L_x_2217) ;  /* 0x0000000000301947 */ /* 0x000fea0003800000 */
[----:B------:R-:W-:Y:S01]  /*2e40*/  ULDC.64 UR12, c[0x0][0x270] ;  /* 0x00009c00000c7ab9 */ /* 0x000fe20000000a00 */
[----:B------:R-:W-:Y:S01]  /*2e50*/  MOV R8, R48 ;  /* 0x0000003000087202 */ /* 0x000fe20000000f00 */
[----:B012---:R-:W-:Y:S01]  /*2e60*/  IMAD R11, R18, UR12, RZ ;  /* 0x0000000c120b7c24 */ /* 0x007fe2000f8e02ff */
        /* <DEDUP_REMOVED lines=9> */
.L_x_2217:
[----:B------:R-:W-:Y:S05]  /*2f00*/  BSYNC B0 ;  /* 0x0000000000007941 */ /* 0x000fea0003800000 */
.L_x_2216:
[----:B------:R-:W-:Y:S05]  /*2f10*/  @!P6 BRA `(.L_x_2218) ;  /* 0x000000000028e947 */ /* 0x000fea0003800000 */
        /* <DEDUP_REMOVED lines=10> */
.L_x_2218:
[----:B------:R-:W-:Y:S04]  /*2fc0*/  BSSY B0, `(.L_x_2219) ;  /* 0x000000e000007945 */ /* 0x000fe80003800000 */
[----:B------:R-:W-:Y:S05]  /*2fd0*/  @P2 BRA `(.L_x_2220) ;  /* 0x0000000000302947 */ /* 0x000fea0003800000 */
[----:B------:R-:W-:Y:S01]  /*2fe0*/  ULDC.64 UR12, c[0x0][0x270] ;  /* 0x00009c00000c7ab9 */ /* 0x000fe20000000a00 */
[----:B------:R-:W-:Y:S01]  /*2ff0*/  MOV R8, R48 ;  /* 0x0000003000087202 */ /* 0x000fe20000000f00 */
[----:B------:R-:W-:Y:S01]  /*3000*/  IMAD R0, R0, UR12, RZ ;  /* 0x0000000c00007c24 */ /* 0x000fe2000f8e02ff */
[----:B------:R-:W-:Y:S02]  /*3010*/  MOV R9, R51 ;  /* 0x0000003300097202 */ /* 0x000fe40000000f00 */
[----:B------:R-:W-:Y:S01]  /*3020*/  F2FP.BF16.F32.PACK_AB R53, R14, R53 ;  /* 0x000000350e35723e */ /* 0x000fe200000010ff */
[C---:B0123--:R-:W-:Y:S02]  /*3030*/  IMAD R11, R33.reuse, UR13, R0 ;  /* 0x0000000d210b7c24 */ /* 0x04ffe4000f8e0200 */
[----:B------:R-:W-:Y:S01]  /*3040*/  IMAD.WIDE.U32 R8, R33, UR12, R8 ;  /* 0x0000000c21087c25 */ /* 0x000fe2000f8e0008 */
[----:B------:R-:W-:Y:S02]  /*3050*/  ULDC.64 UR12, c[0x0][0x210] ;  /* 0x00008400000c7ab9 */ /* 0x000fe40000000a00 */
[----:B------:R-:W-:-:S02]  /*3060*/  LEA R10, P1, R8, UR12, 0x1 ;  /* 0x0000000c080a7c11 */ /* 0x000fc4000f8208ff */
[----:B------:R-:W-:-:S04]  /*3070*/  IADD3 R11, R9, R11, RZ ;  /* 0x0000000b090b7210 */ /* 0x000fc80007ffe0ff */
[----:B------:R-:W-:-:S05]  /*3080*/  LEA.HI.X R11, R8, UR13, R11, 0x1, P1 ;  /* 0x0000000d080b7c11 */ /* 0x000fca00088f0c0b */
[----:B------:R4:W-:Y:S02]  /*3090*/  STG.E desc[UR8][R10.64], R53 ;  /* 0x000000350a007986 */ /* 0x0009e4000c101908 */
.L_x_2220:
[----:B------:R-:W-:Y:S05]  /*30a0*/  BSYNC B0 ;  /* 0x0000000000007941 */ /* 0x000fea0003800000 */
.L_x_2219:
[----:B------:R-:W-:Y:S05]  /*30b0*/  @!P6 BRA `(.L_x_2221) ;  /* 0x000000000028e947 */ /* 0x000fea0003800000 */
[----:B------:R-:W-:Y:S01]  /*30c0*/  FMUL.FTZ R0, R45, -1.4426950216293334961 ;  /* 0xbfb8aa3b2d007820 */ /* 0x000fe20000410000 */
[----:B------:R-:W-:-:S05]  /*30d0*/  FMUL.FTZ R9, R12, -1.4426950216293334961 ;  /* 0xbfb8aa3b0c097820 */ /* 0x000fca0000410000 */
[----:B------:R-:W5:Y:S08]  /*30e0*/  MUFU.EX2 R0, R0 ;  /* 0x0000000000007308 */ /* 0x000f700000000800 */
[----:B------:R-:W0:Y:S01]  /*30f0*/  MUFU.EX2 R9, R9 ;  /* 0x0000000900097308 */ /* 0x000e220000000800 */
[----:B-----5:R-:W-:-:S07]  /*3100*/  FADD.FTZ R8, R0, 1 ;  /* 0x3f80000000087421 */ /* 0x020fce0000010000 */
[----:B------:R-:W5:Y:S01]  /*3110*/  MUFU.RCP R8, R8 ;  /* 0x0000000800087308 */ /* 0x000f620000001000 */
[----:B01234-:R-:W-:-:S07]  /*3120*/  FADD.FTZ R10, R9, 1 ;  /* 0x3f800000090a7421 */ /* 0x01ffce0000010000 */
[----:B------:R-:W0:Y:S01]  /*3130*/  MUFU.RCP R11, R10 ;  /* 0x0000000a000b7308 */ /* 0x000e220000001000 */
[----:B-----5:R-:W-:Y:S01]  /*3140*/  FMUL.FTZ R45, R45, R8 ;  /* 0x000000082d2d7220 */ /* 0x020fe20000410000 */
[----:B0-----:R-:W-:-:S07]  /*3150*/  FMUL.FTZ R12, R12, R11 ;  /* 0x0000000b0c0c7220 */ /* 0x001fce0000410000 */
.L_x_2221:
[----:B------:R-:W-:Y:S04]  /*3160*/  BSSY B0, `(.L_x_2222) ;  /* 0x000000e000007945 */ /* 0x000fe80003800000 */
[----:B------:R-:W-:Y:S05]  /*3170*/  @P3 BRA `(.L_x_2223) ;  /* 0x0000000000303947 */ /* 0x000fea0003800000 */
[----:B------:R-:W-:Y:S01]  /*3180*/  ULDC.64 UR12, c[0x0][0x270] ;  /* 0x00009c00000c7ab9 */ /* 0x000fe20000000a00 */
[----:B01234-:R-:W-:Y:S01]  /*3190*/  MOV R10, R48 ;  /* 0x00000030000a7202 */ /* 0x01ffe20000000f00 */
        /* <DEDUP_REMOVED lines=10> */
.L_x_2223:
[----:B------:R-:W-:Y:S05]  /*3240*/  BSYNC B0 ;  /* 0x0000000000007941 */ /* 0x000fea0003800000 */
.L_x_2222:
[----:B------:R-:W-:Y:S05]  /*3250*/  @!P6 BRA `(.L_x_2224) ;  /* 0x000000000028e947 */ /* 0x000fea0003800000 */
[----:B------:R-:W-:Y:S01]  /*3260*/  FMUL.FTZ R0, R36, -1.4426950216293334961 ;  /* 0xbfb8aa3b24007820 */ /* 0x000fe20000410000 */
[----:B01234-:R-:W-:-:S05]  /*3270*/  FMUL.FTZ R10, R13, -1.4426950216293334961 ;  /* 0xbfb8aa3b0d0a7820 */ /* 0x01ffca0000410000 */
        /* <DEDUP_REMOVED lines=8> */
.L_x_2224:
[----:B------:R-:W-:Y:S04]  /*3300*/  BSSY B0, `(.L_x_2225) ;  /* 0x000000d000007945 */ /* 0x000fe80003800000 */
[----:B------:R-:W-:Y:S05]  /*3310*/  @P4 BRA `(.L_x_2226) ;  /* 0x00000000002c4947 */ /* 0x000fea0003800000 */
[----:B------:R-:W-:Y:S01]  /*3320*/  ULDC.64 UR12, c[0x0][0x270] ;  /* 0x00009c00000c7ab9 */ /* 0x000fe20000000a00 */
[----:B------:R-:W-:Y:S01]  /*3330*/  MOV R49, R51 ;  /* 0x0000003300317202 */ /* 0x000fe20000000f00 */
[----:B------:R-:W-:Y:S01]  /*3340*/  IMAD R0, R41, UR12, RZ ;  /* 0x0000000c29007c24 */ /* 0x000fe2000f8e02ff */
[----:B------:R-:W-:Y:S01]  /*3350*/  F2FP.BF16.F32.PACK_AB R13, R13, R36 ;  /* 0x000000240d0d723e */ /* 0x000fe200000010ff */
[----:B------:R-:W-:-:S04]  /*3360*/  IMAD.WIDE.U32 R48, R35, UR12, R48 ;  /* 0x0000000c23307c25 */ /* 0x000fc8000f8e0030 */
[----:B0-----:R-:W-:Y:S01]  /*3370*/  IMAD R9, R35, UR13, R0 ;  /* 0x0000000d23097c24 */ /* 0x001fe2000f8e0200 */
[----:B------:R-:W-:Y:S02]  /*3380*/  ULDC.64 UR12, c[0x0][0x210] ;  /* 0x00008400000c7ab9 */ /* 0x000fe40000000a00 */
[----:B------:R-:W-:Y:S02]  /*3390*/  LEA R8, P1, R48, UR12, 0x1 ;  /* 0x0000000c30087c11 */ /* 0x000fe4000f8208ff */
[----:B------:R-:W-:-:S04]  /*33a0*/  IADD3 R9, R49, R9, RZ ;  /* 0x0000000931097210 */ /* 0x000fc80007ffe0ff */
[----:B------:R-:W-:-:S05]  /*33b0*/  LEA.HI.X R9, R48, UR13, R9, 0x1, P1 ;  /* 0x0000000d30097c11 */ /* 0x000fca00088f0c09 */
[----:B------:R0:W-:Y:S02]  /*33c0*/  STG.E desc[UR8][R8.64], R13 ;  /* 0x0000000d08007986 */ /* 0x0001e4000c101908 */
.L_x_2226:
[----:B------:R-:W-:Y:S05]  /*33d0*/  BSYNC B0 ;  /* 0x0000000000007941 */ /* 0x000fea0003800000 */
.L_x_2225:
[----:B0-----:R-:W0:Y:S01]  /*33e0*/  LDC R9, c[0x0][0x10] ;  /* 0x00000400ff097b82 */ /* 0x001e220000000800 */
[----:B------:R-:W-:Y:S02]  /*33f0*/  IADD3 R7, R7, 0x1, RZ ;  /* 0x0000000107077810 */ /* 0x000fe40007ffe0ff */
[----:B0-----:R-:W-:-:S04]  /*3400*/  IADD3 R6, R9, R6, RZ ;  /* 0x0000000609067210 */ /* 0x001fc80007ffe0ff */
[----:B------:R-:W-:-:S13]  /*3410*/  ISETP.GE.AND P1, PT, R6, UR4, PT ;  /* 0x0000000406007c0c */ /* 0x000fda000bf26270 */
[----:B------:R-:W-:Y:S05]  /*3420*/  @!P1 BRA `(.L_x_2227) ;  /* 0xffffffcc008c9947 */ /* 0x000fea000383ffff */
[----:B------:R-:W-:Y:S05]  /*3430*/  EXIT ;  /* 0x000000000000794d */ /* 0x000fea0003800000 */
.L_x_2228:
        /* <DEDUP_REMOVED lines=12> */
.L_x_3284:


//--------------------- .text._Z35group_norm_nhwc_fwd_one_pass_kernelI11Bf16IOBf16WLi512ELi24ELi384EEv26Group_norm_nhwc_fwd_params --------------------------
	.section	.text._Z35group_norm_nhwc_fwd_one_pass_kernelI11Bf16IOBf16WLi512ELi24ELi384EEv26Group_norm_nhwc_fwd_params,"ax",@progbits
	.align	128
        .global         _Z35group_norm_nhwc_fwd_one_pass_kernelI11Bf16IOBf16WLi512ELi24ELi384EEv26Group_norm_nhwc_fwd_params
        .type           _Z35group_norm_nhwc_fwd_one_pass_kernelI11Bf16IOBf16WLi512ELi24ELi384EEv26Group_norm_nhwc_fwd_params,@function
        .size           _Z35group_norm_nhwc_fwd_one_pass_kernelI11Bf16IOBf16WLi512ELi24ELi384EEv26Group_norm_nhwc_fwd_params,(.L_x_3285 - _Z35group_norm_nhwc_fwd_one_pass_kernelI11Bf16IOBf16WLi512ELi24ELi384EEv26Group_norm_nhwc_fwd_params)
        .other          _Z35group_norm_nhwc_fwd_one_pass_kernelI11Bf16IOBf16WLi512ELi24ELi384EEv26Group_norm_nhwc_fwd_params,@"STO_CUDA_ENTRY STV_DEFAULT"
_Z35group_norm_nhwc_fwd_one_pass_kernelI11Bf16IOBf16WLi512ELi24ELi384EEv26Group_norm_nhwc_fwd_params:
.text._Z35group_norm_nhwc_fwd_one_pass_kernelI11Bf16IOBf16WLi512ELi24ELi384EEv26Group_norm_nhwc_fwd_params:
        /* <DEDUP_REMOVED lines=22> */
[----:B------:R-:W-:-:S03]  /*0160*/  UMOV UR6, UR7 ;  /* 0x0000000700067c82 */ /* 0x000fc60008000000 */
[C---:B------:R-:W-:Y:S01]  /*0170*/  VIADD R55, R0.reuse, 0x1c0 ;  /* 0x000001c000377836 */ /* 0x040fe20000000000 */
        /* <DEDUP_REMOVED lines=69> */
[----:B------:R-:W-:Y:S02]  /*05d0*/  IADD3 R57, R0, 0x1e0, RZ ;  /* 0x000001e000397810 */ /* 0x000fe40007ffe0ff */
[----:B------:R-:W-:Y:S02]  /*05e0*/  ISETP.LT.AND.EX P1, PT, R4, UR11, !P4, P1 ;  /* 0x0000000b04007c0c */ /* 0x000fe4000e721310 */
[----:B------:R-:W-:Y:S02]  /*05f0*/  ISETP.LT.AND.EX P3, PT, R77, UR11, !P4, P3 ;  /* 0x0000000b4d007c0c */ /* 0x000fe4000e761330 */
[----:B------:R-:W-:Y:S01]  /*0600*/  ISETP.LT.AND.EX P4, PT, R76, UR11, !P4, P5 ;  /* 0x0000000b4c007c0c */ /* 0x000fe2000e781350 */
[----:B------:R-:W-:Y:S01]  /*0610*/  ULDC.64 UR10, c[0x0][0x208] ;  /* 0x00008200000a7ab9 */ /* 0x000fe20000000a00 */
[----:B------:R-:W-:Y:S01]  /*0620*/  LEA R61, R5, UR4, 0x3 ;  /* 0x00000004053d7c11 */ /* 0x000fe2000f8e18ff */
[----:B-1----:R-:W-:-:S10]  /*0630*/  UMOV UR4, URZ ;  /* 0x0000003f00047c82 */ /* 0x002fd40008000000 */
.L_x_2289:
        /* <DEDUP_REMOVED lines=23> */
[----:B-1----:R-:W-:-:S05]  /*07b0*/  IADD3 R8, RZ, -R7, RZ ;  /* 0x80000007ff087210 */ /* 0x002fca0007ffe0ff */
[----:B------:R-:W-:Y:S01]  /*07c0*/  IMAD R11, R8, R9, RZ ;  /* 0x00000009080b7224 */ /* 0x000fe200078e02ff */
[----:B------:R-:W-:-:S03]  /*07d0*/  IABS R8, UR6 ;  /* 0x0000000600087c13 */ /* 0x000fc60008000000 */
        /* <DEDUP_REMOVED lines=32> */
[----:B------:R-:W-:-:S04]  /*09e0*/  @P4 IMAD.WIDE.U32 R6, R0, R6, R44 ;  /* 0x0000000600064225 */ /* 0x000fc800078e002c */
[----:B------:R-:W-:Y:S01]  /*09f0*/  @P4 IMAD.IADD R7, R7, 0x1, R9 ;  /* 0x0000000107074824 */ /* 0x000fe200078e0209 */
        /* <DEDUP_REMOVED lines=57> */
[----:B------:R-:W-:-:S04]  /*0d90*/  @P3 IMAD.WIDE.U32 R8, R69, R6, R8 ;  /* 0x0000000645083225 */ /* 0x000fc800078e0008 */
[----:B------:R-:W-:Y:S01]  /*0da0*/  @P3 IMAD.IADD R6, R9, 0x1, R7 ;  /* 0x0000000109063824 */ /* 0x000fe200078e0207 */
        /* <DEDUP_REMOVED lines=22> */
[----:B------:R-:W1:Y:S03]  /*0f10*/  @P0 LDC.64 R6, c[0x0][0x270] ;  /* 0x00009c00ff060b82 */ /* 0x000e660000000a00 */
[----:B------:R-:W-:Y:S02]  /*0f20*/  @P6 IADD3 R5, R9, R5, RZ ;  /* 0x0000000509056210 */ /* 0x000fe40007ffe0ff */
[C---:B---3--:R-:W-:Y:S02]  /*0f30*/  @P6 LEA R26, P5, R8.reuse, R26, 0x1 ;  /* 0x0000001a081a6211 */ /* 0x048fe400078a08ff */
[----:B------:R-:W-:Y:S02]  /*0f40*/  @P0 MOV R9, R45 ;  /* 0x0000002d00090202 */ /* 0x000fe40000000f00 */
[----:B------:R-:W-:-:S02]  /*0f50*/  @P6 LEA.HI.X R27, R8, R27, R5, 0x1, P5 ;  /* 0x0000001b081b6211 */ /* 0x000fc400028f0c05 */
        /* <DEDUP_REMOVED lines=38> */
[----:B-----5:R-:W-:-:S03]  /*11c0*/  @P2 LEA R20, P5, R8, R20, 0x1 ;  /* 0x0000001408142211 */ /* 0x020fc600078a08ff */
[----:B------:R-:W-:Y:S01]  /*11d0*/  @P2 IMAD.IADD R5, R9, 0x1, R5 ;  /* 0x0000000109052824 */ /* 0x000fe200078e0205 */
[----:B------:R-:W1:Y:S01]  /*11e0*/  @P3 LDC.64 R6, c[0x0][0x270] ;  /* 0x00009c00ff063b82 */ /* 0x000e620000000a00 */
[----:B------:R-:W-:-:S03]  /*11f0*/  @P3 MOV R9, R45 ;  /* 0x0000002d00093202 */ /* 0x000fc60000000f00 */
        /* <DEDUP_REMOVED lines=21> */
[----:B------:R-:W-:Y:S02]  /*1350*/  @!P5 MOV R38, R46 ;  /* 0x0000002e0026d202 */ /* 0x000fe40000000f00 */
[----:B------:R-:W-:-:S05]  /*1360*/  @!P5 MOV R39, R45 ;  /* 0x0000002d0027d202 */ /* 0x000fca0000000f00 */
        /* <DEDUP_REMOVED lines=28> */
[----:B------:R-:W-:Y:S01]  /*1530*/  @!P5 MOV R41, R45 ;  /* 0x0000002d0029d202 */ /* 0x000fe20000000f00 */
[----:B------:R-:W-:-:S06]  /*1540*/  @!P5 IMAD.MOV.U32 R40, RZ, RZ, R46 ;  /* 0x000000ffff28d224 */ /* 0x000fcc00078e002e */
        /* <DEDUP_REMOVED lines=40> */
[----:B------:R-:W-:Y:S02]  /*17d0*/  SHF.L.U32 R27, R26, 0x10, RZ ;  /* 0x000000101a1b7819 */ /* 0x000fe400000006ff */
[----:B------:R-:W-:-:S03]  /*17e0*/  SHF.L.U32 R26, R8, 0x10, RZ ;  /* 0x00000010081a7819 */ /* 0x000fc600000006ff */
        /* <DEDUP_REMOVED lines=13> */
[----:B------:R-:W-:-:S03]  /*18c0*/  FMUL.FTZ R17, R23, R23 ;  /* 0x0000001717117220 */ /* 0x000fc60000410000 */
[----:B------:R-:W-:Y:S02]  /*18d0*/  SHF.L.U32 R19, R16, 0x10, RZ ;  /* 0x0000001010137819 */ /* 0x000fe400000006ff */
[----:B------:R-:W-:Y:S01]  /*18e0*/  SHF.L.U32 R18, R11, 0x10, RZ ;  /* 0x000000100b127819 */ /* 0x000fe200000006ff */
[C---:B------:R-:W-:Y:S02]  /*18f0*/  FADD.FTZ R23, R20.reuse, R23 ;  /* 0x0000001714177221 */ /* 0x040fe40000010000 */
[----:B------:R-:W-:Y:S01]  /*1900*/  FMUL.FTZ R21, R19, R19 ;  /* 0x0000001313157220 */ /* 0x000fe20000410000 */
[----:B------:R-:W-:Y:S01]  /*1910*/  FFMA.FTZ R20, R20, R20, R17 ;  /* 0x0000001414147223 */ /* 0x000fe20000010011 */
[----:B------:R-:W-:Y:S01]  /*1920*/  FADD.FTZ R17, R18, R19 ;  /* 0x0000001312117221 */ /* 0x000fe20000010000 */
[----:B------:R-:W-:Y:S01]  /*1930*/  PRMT R24, R12, 0x7632, R24 ;  /* 0x000076320c187816 */ /* 0x000fe20000000018 */
[----:B------:R-:W-:Y:S01]  /*1940*/  FFMA.FTZ R18, R18, R18, R21 ;  /* 0x0000001212127223 */ /* 0x000fe20000010015 */
[----:B------:R-:W-:-:S03]  /*1950*/  SHF.L.U32 R28, R12, 0x10, RZ ;  /* 0x000000100c1c7819 */ /* 0x000fc600000006ff */
[----:B------:R-:W-:Y:S01]  /*1960*/  IMAD.U32 R19, R24, 0x10000, RZ ;  /* 0x0001000018137824 */ /* 0x000fe200078e00ff */
[----:B------:R-:W-:-:S04]  /*1970*/  PRMT R16, R13, 0x7632, R16 ;  /* 0x000076320d107816 */ /* 0x000fc80000000010 */
[----:B------:R-:W-:Y:S02]  /*1980*/  SHF.L.U32 R29, R16, 0x10, RZ ;  /* 0x00000010101d7819 */ /* 0x000fe400000006ff */
[----:B------:R-:W-:Y:S02]  /*1990*/  PRMT R21, R14, 0x7632, R21 ;  /* 0x000076320e157816 */ /* 0x000fe40000000015 */
[----:B------:R-:W-:Y:S01]  /*19a0*/  SHF.L.U32 R24, R13, 0x10, RZ ;  /* 0x000000100d187819 */ /* 0x000fe200000006ff */
[----:B------:R-:W-:Y:S01]  /*19b0*/  FMUL.FTZ R31, R29, R29 ;  /* 0x0000001d1d1f7220 */ /* 0x000fe20000410000 */
[----:B------:R-:W-:Y:S01]  /*19c0*/  FMUL.FTZ R33, R19, R19 ;  /* 0x0000001313217220 */ /* 0x000fe20000410000 */
[----:B------:R-:W-:Y:S02]  /*19d0*/  SHF.L.U32 R21, R21, 0x10, RZ ;  /* 0x0000001015157819 */ /* 0x000fe400000006ff */
        /* <DEDUP_REMOVED lines=33> */
[----:B------:R-:W-:Y:S01]  /*1bf0*/  SHF.L.U32 R28, R27, 0x10, RZ ;  /* 0x000000101b1c7819 */ /* 0x000fe200000006ff */
        /* <DEDUP_REMOVED lines=21> */
[----:B------:R-:W-:-:S02]  /*1d50*/  IMAD.U32 R20, R39, 0x10000, RZ ;  /* 0x0001000027147824 */ /* 0x000fc400078e00ff */
        /* <DEDUP_REMOVED lines=106> */
.L_x_2230:
[----:B------:R-:W-:Y:S05]  /*2400*/  BSYNC B0 ;  /* 0x0000000000007941 */ /* 0x000fea0003800000 */
.L_x_2229:
        /* <DEDUP_REMOVED lines=14> */
[----:B------:R-:W0:Y:S01]  /*24f0*/  LDC R25, c[0x0][0x10] ;  /* 0x00000400ff197b82 */ /* 0x000e220000000800 */
        /* <DEDUP_REMOVED lines=26> */
.L_x_2233:
[----:B0-----:R-:W2:Y:S04]  /*26a0*/  LDG.E.STRONG.GPU R32, desc[UR10][R30.64] ;  /* 0x0000000a1e207981 */ /* 0x001ea8000c1ef900 */
[----:B--2---:R-:W-:Y:S01]  /*26b0*/  CCTL.IVALL ;  /* 0x00000000ff00798f */ /* 0x004fe20002000000 */
[----:B------:R-:W-:Y:S05]  /*26c0*/  YIELD ;  /* 0x0000000000007946 */ /* 0x000fea0003800000 */
[----:B------:R-:W-:-:S13]  /*26d0*/  ISETP.NE.AND P6, PT, R32, R27, PT ;  /* 0x0000001b2000720c */ /* 0x000fda0003fc5270 */
[----:B------:R-:W-:Y:S05]  /*26e0*/  @P6 BRA `(.L_x_2233) ;  /* 0xfffffffc00ec6947 */ /* 0x000fea000383ffff */
.L_x_2232:
[----:B------:R-:W-:Y:S01]  /*26f0*/  ISETP.NE.AND P6, PT, R41, RZ, PT ;  /* 0x000000ff2900720c */ /* 0x000fe20003fc5270 */
[----:B------:R-:W-:Y:S05]  /*2700*/  WARPSYNC.ALL ;  /* 0x0000000000007948 */ /* 0x000fea0003800000 */
[----:B------:R-:W-:Y:S07]  /*2710*/  BAR.SYNC.DEFER_BLOCKING 0x0 ;  /* 0x0000000000007b1d */ /* 0x000fee0000010000 */
[----:B------:R-:W-:Y:S05]  /*2720*/  @!P6 BRA `(.L_x_2231) ;  /* 0x0000000c00fce947 */ /* 0x000fea0003800000 */
[----:B0-----:R-:W-:Y:S01]  /*2730*/  IADD3 R30, R41, -0x1, RZ ;  /* 0xffffffff291e7810 */ /* 0x001fe20007ffe0ff */
[----:B------:R-:W-:-:S03]  /*2740*/  IMAD.MOV.U32 R27, RZ, RZ, RZ ;  /* 0x000000ffff1b7224 */ /* 0x000fc600078e00ff */
[----:B------:R-:W-:-:S13]  /*2750*/  ISETP.GE.U32.AND P6, PT, R30, 0x3, PT ;  /* 0x000000031e00780c */ /* 0x000fda0003fc6070 */
[----:B------:R-:W-:Y:S05]  /*2760*/  @!P6 BRA `(.L_x_2234) ;  /* 0x0000000c007ce947 */ /* 0x000fea0003800000 */
[----:B------:R-:W-:Y:S01]  /*2770*/  LOP3.LUT R30, R41, 0x3, RZ, 0xc0, !PT ;  /* 0x00000003291e7812 */ /* 0x000fe200078ec0ff */
[----:B------:R-:W-:-:S03]  /*2780*/  HFMA2.MMA R27, -RZ, RZ, 0, 0 ;  /* 0x00000000ff1b7435 */ /* 0x000fc600000001ff */
        /* <DEDUP_REMOVED lines=9> */
.L_x_2237:
        /* <DEDUP_REMOVED lines=116> */
.L_x_2236:
        /* <DEDUP_REMOVED lines=62> */
.L_x_2238:
[----:B------:R-:W-:-:S06]  /*3340*/  UISETP.NE.OR UP0, UPT, UR7, URZ, UP0 ;  /* 0x0000003f0700728c */ /* 0x000fcc0008705670 */
[----:B------:R-:W-:-:S13]  /*3350*/  PLOP3.LUT P6, PT, PT, PT, UP0, 0x80, 0x0 ;  /* 0x000000000000781c */ /* 0x000fda0003fcf008 */
[----:B------:R-:W-:Y:S05]  /*3360*/  @!P6 BRA `(.L_x_2234) ;  /* 0x00000000007ce947 */ /* 0x000fea0003800000 */
.L_x_2235:
        /* <DEDUP_REMOVED lines=26> */
[----:B------:R-:W-:Y:S02]  /*3510*/  VIADD R27, R27, 0x4 ;  /* 0x000000041b1b7836 */ /* 0x000fe40000000000 */
[----:B--2---:R-:W-:Y:S01]  /*3520*/  @!P6 FADD.FTZ R42, R42, R30 ;  /* 0x0000001e2a2ae221 */ /* 0x004fe20000010000 */
[----:B------:R-:W-:Y:S02]  /*3530*/  @!P6 FADD.FTZ R43, R43, R31 ;  /* 0x0000001f2b2be221 */ /* 0x000fe40000010000 */
[----:B------:R-:W-:-:S13]  /*3540*/  ISETP.NE.AND P6, PT, RZ, UR7, PT ;  /* 0x00000007ff007c0c */ /* 0x000fda000bfc5270 */
[----:B------:R-:W-:Y:S05]  /*3550*/  @P6 BRA `(.L_x_2235) ;  /* 0xfffffffc00846947 */ /* 0x000fea000383ffff */
.L_x_2234:
        /* <DEDUP_REMOVED lines=10> */
.L_x_2240:
[----:B------:R-:W-:Y:S05]  /*3600*/  BSYNC B0 ;  /* 0x0000000000007941 */ /* 0x000fea0003800000 */
.L_x_2239:
        /* <DEDUP_REMOVED lines=17> */
.L_x_2231:
        /* <DEDUP_REMOVED lines=32> */
[----:B------:R-:W-:Y:S01]  /*3920*/  PLOP3.LUT P5, PT, PT, PT, UP0, 0x80, 0x0 ;  /* 0x000000000000781c */ /* 0x000fe20003faf008 */
[----:B------:R-:W0:Y:S01]  /*3930*/  LDC.64 R28, c[0x0][0x230] ;  /* 0x00008c00ff1c7b82 */ /* 0x000e220000000a00 */
[----:B------:R-:W-:-:S11]  /*3940*/  UMOV UR8, 0x3f800000 ;  /* 0x3f80000000087882 */ /* 0x000fd60000000000 */
[----:B------:R-:W1:Y:S01]  /*3950*/  @P5 MUFU.RSQ R25, R25 ;  /* 0x0000001900195308 */ /* 0x000e620000001400 */
[----:B------:R-:W-:Y:S01]  /*3960*/  PLOP3.LUT P5, PT, PT, PT, UP0, 0x80, 0x0 ;  /* 0x000000000000781c */ /* 0x000fe20003faf008 */
[----:B0-----:R-:W-:Y:S02]  /*3970*/  IMAD.WIDE R28, R4, 0x2, R28 ;  /* 0x00000002041c7825 */ /* 0x001fe400078e021c */
[----:B------:R-:W2:Y:S10]  /*3980*/  LDG.E.U16 R4, desc[UR10][R26.64] ;  /* 0x0000000a1a047981 */ /* 0x000eb4000c1e1500 */
[----:B-1----:R-:W-:Y:S01]  /*3990*/  @P5 R2UR UR8, R25 ;  /* 0x00000000190852ca */ /* 0x002fe200000e0000 */
[----:B------:R-:W3:Y:S04]  /*39a0*/  LDG.E.U16 R30, desc[UR10][R28.64+0x2] ;  /* 0x0000020a1c1e7981 */ /* 0x000ee8000c1e1500 */
[----:B------:R-:W4:Y:S04]  /*39b0*/  LDG.E.U16 R25, desc[UR10][R28.64] ;  /* 0x0000000a1c197981 */ /* 0x000f28000c1e1500 */
[----:B------:R0:W5:Y:S01]  /*39c0*/  LDG.E.U16 R26, desc[UR10][R26.64+0x2] ;  /* 0x0000020a1a1a7981 */ /* 0x000162000c1e1500 */
[----:B------:R-:W-:-:S02]  /*39d0*/  ISETP.NE.AND P6, PT, RZ, UR12, PT ;  /* 0x0000000cff007c0c */ /* 0x000fc4000bfc5270 */
[----:B------:R-:W-:Y:S02]  /*39e0*/  SHF.L.U32 R48, R48, 0x10, RZ ;  /* 0x0000001030307819 */ /* 0x000fe400000006ff */
[----:B0-----:R-:W-:-:S03]  /*39f0*/  SHF.L.U32 R27, R13, 0x10, RZ ;  /* 0x000000100d1b7819 */ /* 0x001fc600000006ff */
[----:B------:R-:W-:Y:S01]  /*3a00*/  FADD.FTZ R48, R48, -UR7 ;  /* 0x8000000730307e21 */ /* 0x000fe20008010000 */
[----:B------:R-:W-:Y:S01]  /*3a10*/  SHF.L.U32 R8, R8, 0x10, RZ ;  /* 0x0000001008087819 */ /* 0x000fe200000006ff */
[----:B------:R-:W-:Y:S01]  /*3a20*/  FADD.FTZ R27, R27, -UR7 ;  /* 0x800000071b1b7e21 */ /* 0x000fe20008010000 */
[----:B------:R-:W-:Y:S01]  /*3a30*/  SHF.L.U32 R31, R54, 0x10, RZ ;  /* 0x00000010361f7819 */ /* 0x000fe200000006ff */
[----:B------:R-:W-:Y:S02]  /*3a40*/  FMUL.FTZ R48, R48, UR8 ;  /* 0x0000000830307c20 */ /* 0x000fe40008410000 */
[----:B------:R-:W-:Y:S01]  /*3a50*/  FMUL.FTZ R27, R27, UR8 ;  /* 0x000000081b1b7c20 */ /* 0x000fe20008410000 */
[----:B------:R-:W-:Y:S01]  /*3a60*/  FADD.FTZ R8, R8, -UR7 ;  /* 0x8000000708087e21 */ /* 0x000fe20008010000 */
[----:B------:R-:W-:Y:S01]  /*3a70*/  FADD.FTZ R31, R31, -UR7 ;  /* 0x800000071f1f7e21 */ /* 0x000fe20008010000 */
[----:B--2---:R-:W-:Y:S02]  /*3a80*/  SHF.L.U32 R4, R4, 0x10, RZ ;  /* 0x0000001004047819 */ /* 0x004fe400000006ff */
[----:B---3--:R-:W-:-:S02]  /*3a90*/  SHF.L.U32 R30, R30, 0x10, RZ ;  /* 0x000000101e1e7819 */ /* 0x008fc400000006ff */
[----:B----4-:R-:W-:Y:S02]  /*3aa0*/  SHF.L.U32 R25, R25, 0x10, RZ ;  /* 0x0000001019197819 */ /* 0x010fe400000006ff */
[----:B-----5:R-:W-:-:S03]  /*3ab0*/  SHF.L.U32 R13, R26, 0x10, RZ ;  /* 0x000000101a0d7819 */ /* 0x020fc600000006ff */
        /* <DEDUP_REMOVED lines=13> */
.L_x_2241:
        /* <DEDUP_REMOVED lines=16> */
.L_x_2243:
[----:B------:R-:W-:Y:S05]  /*3c90*/  BSYNC B0 ;  /* 0x0000000000007941 */ /* 0x000fea0003800000 */
.L_x_2242:
        /* <DEDUP_REMOVED lines=19> */
.L_x_2244:
        /* <DEDUP_REMOVED lines=16> */
.L_x_2246:
[----:B------:R-:W-:Y:S05]  /*3ed0*/  BSYNC B0 ;  /* 0x0000000000007941 */ /* 0x000fea0003800000 */
.L_x_2245:
[----:B------:R-:W-:Y:S01]  /*3ee0*/  FADD.FTZ R28, R28, -UR7 ;  /* 0x800000071c1c7e21 */ /* 0x000fe20008010000 */
[----:B------:R-:W-:Y:S01]  /*3ef0*/  FADD.FTZ R51, R51, -UR7 ;  /* 0x8000000733337e21 */ /* 0x000fe20008010000 */
[----:B------:R-:W-:Y:S01]  /*3f00*/  FADD.FTZ R10, R10, -UR7 ;  /* 0x800000070a0a7e21 */ /* 0x000fe20008010000 */
[----:B------:R-:W-:Y:S01]  /*3f10*/  FADD.FTZ R50, R50, -UR7 ;  /* 0x8000000732327e21 */ /* 0x000fe20008010000 */
[----:B0-----:R-:W-:Y:S01]  /*3f20*/  FMUL.FTZ R29, R28, UR8 ;  /* 0x000000081c1d7c20 */ /* 0x001fe20008410000 */
[----:B------:R-:W-:Y:S01]  /*3f30*/  FMUL.FTZ R51, R51, UR8 ;  /* 0x0000000833337c20 */ /* 0x000fe20008410000 */
[----:B------:R-:W-:Y:S01]  /*3f40*/  FMUL.FTZ R10, R10, UR8 ;  /* 0x000000080a0a7c20 */ /* 0x000fe20008410000 */
[----:B------:R-:W-:Y:S01]  /*3f50*/  FMUL.FTZ R28, R50, UR8 ;  /* 0x00000008321c7c20 */ /* 0x000fe20008410000 */
[----:B------:R-:W-:Y:S01]  /*3f60*/  FFMA.FTZ R29, R4, R29, R25 ;  /* 0x0000001d041d7223 */ /* 0x000fe20000010019 */
        /* <DEDUP_REMOVED lines=12> */
.L_x_2247:
        /* <DEDUP_REMOVED lines=16> */
.L_x_2249:
[----:B------:R-:W-:Y:S05]  /*4130*/  BSYNC B0 ;  /* 0x0000000000007941 */ /* 0x000fea0003800000 */
.L_x_2248:
        /* <DEDUP_REMOVED lines=15> */
.L_x_2250:
        /* <DEDUP_REMOVED lines=16> */
.L_x_2252:
[----:B------:R-:W-:Y:S05]  /*4330*/  BSYNC B0 ;  /* 0x0000000000007941 */ /* 0x000fea0003800000 */
.L_x_2251:
[----:B------:R-:W-:Y:S01]  /*4340*/  FADD.FTZ R26, R26, -UR7 ;  /* 0x800000071a1a7e21 */ /* 0x000fe20008010000 */
[----:B------:R-:W-:Y:S01]  /*4350*/  FADD.FTZ R49, R49, -UR7 ;  /* 0x8000000731317e21 */ /* 0x000fe20008010000 */
[----:B------:R-:W-:Y:S02]  /*4360*/  SHF.L.U32 R12, R12, 0x10, RZ ;  /* 0x000000100c0c7819 */ /* 0x000fe400000006ff */
[----:B------:R-:W-:Y:S01]  /*4370*/  SHF.L.U32 R35, R35, 0x10, RZ ;  /* 0x0000001023237819 */ /* 0x000fe200000006ff */
[----:B0-----:R-:W-:Y:S01]  /*4380*/  FMUL.FTZ R27, R26, UR8 ;  /* 0x000000081a1b7c20 */ /* 0x001fe20008410000 */
        /* <DEDUP_REMOVED lines=18> */
.L_x_2253:
        /* <DEDUP_REMOVED lines=16> */
.L_x_2255:
[----:B------:R-:W-:Y:S05]  /*45b0*/  BSYNC B0 ;  /* 0x0000000000007941 */ /* 0x000fea0003800000 */
.L_x_2254:
[----:B------:R-:W-:Y:S01]  /*45c0*/  FMUL.FTZ R12, R12, UR8 ;  /* 0x000000080c0c7c20 */ /* 0x000fe20008410000 */
[----:B------:R-:W-:Y:S01]  /*45d0*/  FMUL.FTZ R26, R26, UR8 ;  /* 0x000000081a1a7c20 */ /* 0x000fe20008410000 */
[----:B------:R-:W-:Y:S01]  /*45e0*/  FADD.FTZ R14, R14, -UR7 ;  /* 0x800000070e0e7e21 */ /* 0x000fe20008010000 */
[----:B------:R-:W-:Y:S01]  /*45f0*/  FADD.FTZ R34, R34, -UR7 ;  /* 0x8000000722227e21 */ /* 0x000fe20008010000 */
        /* <DEDUP_REMOVED lines=13> */
.L_x_2256:
        /* <DEDUP_REMOVED lines=16> */
.L_x_2258:
[----:B------:R-:W-:Y:S05]  /*47d0*/  BSYNC B0 ;  /* 0x0000000000007941 */ /* 0x000fea0003800000 */
.L_x_2257:
[----:B------:R-:W-:Y:S01]  /*47e0*/  FMUL.FTZ R14, R14, UR8 ;  /* 0x000000080e0e7c20 */ /* 0x000fe20008410000 */
[----:B------:R-:W-:Y:S01]  /*47f0*/  FMUL.FTZ R34, R34, UR8 ;  /* 0x0000000822227c20 */ /* 0x000fe20008410000 */
[----:B------:R-:W-:Y:S01]  /*4800*/  SHF.L.U32 R15, R15, 0x10, RZ ;  /* 0x000000100f0f7819 */ /* 0x000fe200000006ff */
[----:B------:R-:W-:Y:S01]  /*4810*/  IMAD.U32 R17, R17, 0x10000, RZ ;  /* 0x0001000011117824 */ /* 0x000fe200078e00ff */
[----:B------:R-:W-:Y:S01]  /*4820*/  SHF.L.U32 R16, R16, 0x10, RZ ;  /* 0x0000001010107819 */ /* 0x000fe200000006ff */
[----:B------:R-:W-:Y:S01]  /*4830*/  FFMA.FTZ R12, R4, R14, R25 ;  /* 0x0000000e040c7223 */ /* 0x000fe20000010019 */
[----:B------:R-:W-:Y:S01]  /*4840*/  SHF.L.U32 R36, R36, 0x10, RZ ;  /* 0x0000001024247819 */ /* 0x000fe200000006ff */
        /* <DEDUP_REMOVED lines=12> */
.L_x_2259:
        /* <DEDUP_REMOVED lines=16> */
.L_x_2261:
[----:B------:R-:W-:Y:S05]  /*4a10*/  BSYNC B0 ;  /* 0x0000000000007941 */ /* 0x000fea0003800000 */
.L_x_2260:
        /* <DEDUP_REMOVED lines=21> */
.L_x_2262:
        /* <DEDUP_REMOVED lines=16> */
.L_x_2264:
[----:B------:R-:W-:Y:S05]  /*4c70*/  BSYNC B0 ;  /* 0x0000000000007941 */ /* 0x000fea0003800000 */
.L_x_2263:
[----:B------:R-:W-:Y:S01]  /*4c80*/  SHF.L.U32 R37, R37, 0x10, RZ ;  /* 0x0000001025257819 */ /* 0x000fe200000006ff */
[----:B------:R-:W-:Y:S01]  /*4c90*/  FFMA.FTZ R14, R4, R14, R25 ;  /* 0x0000000e040e7223 */ /* 0x000fe20000010019 */
[----:B------:R-:W-:Y:S01]  /*4ca0*/  SHF.L.U32 R18, R18, 0x10, RZ ;  /* 0x0000001012127819 */ /* 0x000fe200000006ff */
        /* <DEDUP_REMOVED lines=12> */
.L_x_2265:
[----:B------:R-:W-:Y:S04]  /*4d70*/  BSSY B0, `(.L_x_2266) ;  /* 0x000000f000007945 */ /* 0x000fe80003800000 */
        /* <DEDUP_REMOVED lines=14> */
.L_x_2267:
[----:B------:R-:W-:Y:S05]  /*4e60*/  BSYNC B0 ;  /* 0x0000000000007941 */ /* 0x000fea0003800000 */
.L_x_2266:
[----:B------:R-:W-:Y:S01]  /*4e70*/  FADD.FTZ R37, R37, -UR7 ;  /* 0x8000000725257e21 */ /* 0x000fe20008010000 */
[----:B------:R-:W-:Y:S01]  /*4e80*/  FADD.FTZ R18, R18, -UR7 ;  /* 0x8000000712127e21 */ /* 0x000fe20008010000 */
[----:B------:R-:W-:Y:S01]  /*4e90*/  SHF.L.U32 R12, R38, 0x10, RZ ;  /* 0x00000010260c7819 */ /* 0x000fe200000006ff */
[----:B------:R-:W-:Y:S01]  /*4ea0*/  IMAD.U32 R20, R20, 0x10000, RZ ;  /* 0x0001000014147824 */ /* 0x000fe200078e00ff */
[----:B------:R-:W-:Y:S01]  /*4eb0*/  SHF.L.U32 R14, R19, 0x10, RZ ;  /* 0x00000010130e7819 */ /* 0x000fe200000006ff */
[----:B------:R-:W-:Y:S01]  /*4ec0*/  FMUL.FTZ R37, R37, UR8 ;  /* 0x0000000825257c20 */ /* 0x000fe20008410000 */
[----:B------:R-:W-:Y:S01]  /*4ed0*/  FMUL.FTZ R18, R18, UR8 ;  /* 0x0000000812127c20 */ /* 0x000fe20008410000 */
[----:B------:R-:W-:Y:S01]  /*4ee0*/  SHF.L.U32 R39, R39, 0x10, RZ ;  /* 0x0000001027277819 */ /* 0x000fe200000006ff */
[----:B------:R-:W-:Y:S01]  /*4ef0*/  FADD.FTZ R12, R12, -UR7 ;  /* 0x800000070c0c7e21 */ /* 0x000fe20008010000 */
[----:B------:R-:W-:Y:S01]  /*4f00*/  FADD.FTZ R14, R14, -UR7 ;  /* 0x800000070e0e7e21 */ /* 0x000fe20008010000 */
[----:B------:R-:W-:Y:S01]  /*4f10*/  FFMA.FTZ R37, R4, R37, R25 ;  /* 0x0000002504257223 */ /* 0x000fe20000010019 */
[----:B------:R-:W-:Y:S01]  /*4f20*/  FFMA.FTZ R18, R13, R18, R30 ;  /* 0x000000120d127223 */ /* 0x000fe2000001001e */
[----:B------:R-:W-:Y:S06]  /*4f30*/  @!P6 BRA `(.L_x_2268) ;  /* 0x000000000028e947 */ /* 0x000fec0003800000 */
        /* <DEDUP_REMOVED lines=10> */
.L_x_2268:
        /* <DEDUP_REMOVED lines=15> */
.L_x_2270:
[----:B------:R-:W-:Y:S05]  /*50d0*/  BSYNC B0 ;  /* 0x0000000000007941 */ /* 0x000fea0003800000 */
.L_x_2269:
        /* <DEDUP_REMOVED lines=8> */
[----:B0-2---:R-:W-:-:S05]  /*5160*/  FMUL.FTZ R10, R15, -1.4426950216293334961 ;  /* 0xbfb8aa3b0f0a7820 */ /* 0x005fca0000410000 */
        /* <DEDUP_REMOVED lines=8> */
.L_x_2271:
[----:B------:R-:W-:Y:S04]  /*51f0*/  BSSY B0, `(.L_x_2272) ;  /* 0x000000f000007945 */ /* 0x000fe80003800000 */
[----:B------:R-:W-:Y:S05]  /*5200*/  @!P2 BRA `(.L_x_2273) ;  /* 0x000000000034a947 */ /* 0x000fea0003800000 */
[----:B------:R-:W-:Y:S01]  /*5210*/  SHF.R.S32.HI R8, RZ, 0x1f, R64 ;  /* 0x0000001fff087819 */ /* 0x000fe20000011440 */
[----:B------:R-:W-:Y:S01]  /*5220*/  ULDC.64 UR14, c[0x0][0x270] ;  /* 0x00009c00000e7ab9 */ /* 0x000fe20000000a00 */
[----:B------:R-:W-:Y:S02]  /*5230*/  MOV R9, R45 ;  /* 0x0000002d00097202 */ /* 0x000fe40000000f00 */
[----:B------:R-:W-:Y:S01]  /*5240*/  F2FP.BF16.F32.PACK_AB R15, R15, R12 ;  /* 0x0000000c0f0f723e */ /* 0x000fe200000010ff */
[----:B0-2---:R-:W-:Y:S01]  /*5250*/  IMAD R11, R8, UR14, RZ ;  /* 0x0000000e080b7c24 */ /* 0x005fe2000f8e02ff */
        /* <DEDUP_REMOVED lines=8> */
.L_x_2273:
[----:B------:R-:W-:Y:S05]  /*52e0*/  BSYNC B0 ;  /* 0x0000000000007941 */ /* 0x000fea0003800000 */
.L_x_2272:
[----:B------:R-:W-:Y:S01]  /*52f0*/  FMUL.FTZ R39, R39, UR8 ;  /* 0x0000000827277c20 */ /* 0x000fe20008410000 */
[----:B------:R-:W-:Y:S01]  /*5300*/  FMUL.FTZ R20, R20, UR8 ;  /* 0x0000000814147c20 */ /* 0x000fe20008410000 */
[----:B------:R-:W-:Y:S02]  /*5310*/  SHF.L.U32 R40, R40, 0x10, RZ ;  /* 0x0000001028287819 */ /* 0x000fe400000006ff */
[----:B------:R-:W-:Y:S01]  /*5320*/  SHF.L.U32 R21, R21, 0x10, RZ ;  /* 0x0000001015157819 */ /* 0x000fe200000006ff */
[----:B------:R-:W-:Y:S01]  /*5330*/  FFMA.FTZ R39, R4, R39, R25 ;  /* 0x0000002704277223 */ /* 0x000fe20000010019 */
[----:B------:R-:W-:Y:S01]  /*5340*/  SHF.L.U32 R5, R5, 0x10, RZ ;  /* 0x0000001005057819 */ /* 0x000fe200000006ff */
[----:B------:R-:W-:Y:S01]  /*5350*/  FFMA.FTZ R20, R13, R20, R30 ;  /* 0x000000140d147223 */ /* 0x000fe2000001001e */
[----:B------:R-:W-:Y:S01]  /*5360*/  SHF.L.U32 R22, R22, 0x10, RZ ;  /* 0x0000001016167819 */ /* 0x000fe200000006ff */
[----:B------:R-:W-:Y:S06]  /*5370*/  @!P6 BRA `(.L_x_2274) ;  /* 0x000000000028e947 */ /* 0x000fec0003800000 */
[----:B------:R-:W-:Y:S01]  /*5380*/  FMUL.FTZ R8, R39, -1.4426950216293334961 ;  /* 0xbfb8aa3b27087820 */ /* 0x000fe20000410000 */
[----:B012---:R-:W-:-:S05]  /*5390*/  FMUL.FTZ R11, R20, -1.4426950216293334961 ;  /* 0xbfb8aa3b140b7820 */ /* 0x007fca0000410000 */
        /* <DEDUP_REMOVED lines=8> */
.L_x_2274:
[----:B------:R-:W-:Y:S04]  /*5420*/  BSSY B0, `(.L_x_2275) ;  /* 0x000000e000007945 */ /* 0x000fe80003800000 */
[----:B------:R-:W-:Y:S05]  /*5430*/  @!P3 BRA `(.L_x_2276) ;  /* 0x000000000030b947 */ /* 0x000fea0003800000 */
[----:B------:R-:W-:Y:S01]  /*5440*/  ULDC.64 UR14, c[0x0][0x270] ;  /* 0x00009c00000e7ab9 */ /* 0x000fe20000000a00 */
[----:B------:R-:W-:Y:S01]  /*5450*/  MOV R8, R46 ;  /* 0x0000002e00087202 */ /* 0x000fe20000000f00 */
[----:B012---:R-:W-:Y:S01]  /*5460*/  IMAD R10, R77, UR14, RZ ;  /* 0x0000000e4d0a7c24 */ /* 0x007fe2000f8e02ff */
        /* <DEDUP_REMOVED lines=9> */
.L_x_2276:
[----:B------:R-:W-:Y:S05]  /*5500*/  BSYNC B0 ;  /* 0x0000000000007941 */ /* 0x000fea0003800000 */
.L_x_2275:
        /* <DEDUP_REMOVED lines=12> */
[----:B0123--:R-:W-:-:S05]  /*55d0*/  FMUL.FTZ R10, R21, -1.4426950216293334961 ;  /* 0xbfb8aa3b150a7820 */ /* 0x00ffca0000410000 */
        /* <DEDUP_REMOVED lines=8> */
.L_x_2277:
[----:B------:R-:W-:Y:S04]  /*5660*/  BSSY B0, `(.L_x_2278) ;  /* 0x000000e000007945 */ /* 0x000fe80003800000 */
[----:B------:R-:W-:Y:S05]  /*5670*/  @!P4 BRA `(.L_x_2279) ;  /* 0x000000000030c947 */ /* 0x000fea0003800000 */
[----:B------:R-:W-:Y:S01]  /*5680*/  ULDC.64 UR14, c[0x0][0x270] ;  /* 0x00009c00000e7ab9 */ /* 0x000fe20000000a00 */
[----:B------:R-:W-:Y:S01]  /*5690*/  MOV R8, R46 ;  /* 0x0000002e00087202 */ /* 0x000fe20000000f00 */
[----:B------:R-:W-:Y:S01]  /*56a0*/  IMAD R5, R76, UR14, RZ ;  /* 0x0000000e4c057c24 */ /* 0x000fe2000f8e02ff */
[----:B------:R-:W-:Y:S01]  /*56b0*/  F2FP.BF16.F32.PACK_AB R21, R21, R40 ;  /* 0x000000281515723e */ /* 0x000fe200000010ff */
[----:B------:R-:W-:Y:S02]  /*56c0*/  IMAD.MOV.U32 R9, RZ, RZ, R45 ;  /* 0x000000ffff097224 */ /* 0x000fe400078e002d */
[C---:B------:R-:W-:Y:S02]  /*56d0*/  IMAD R5, R62.reuse, UR15, R5 ;  /* 0x0000000f3e057c24 */ /* 0x040fe4000f8e0205 */
[----:B------:R-:W-:Y:S01]  /*56e0*/  IMAD.WIDE.U32 R8, R62, UR14, R8 ;  /* 0x0000000e3e087c25 */ /* 0x000fe2000f8e0008 */
[----:B------:R-:W-:-:S04]  /*56f0*/  ULDC.64 UR14, c[0x0][0x210] ;  /* 0x00008400000e7ab9 */ /* 0x000fc80000000a00 */
[----:B------:R-:W-:Y:S02]  /*5700*/  IADD3 R5, R9, R5, RZ ;  /* 0x0000000509057210 */ /* 0x000fe40007ffe0ff */
[----:B0123--:R-:W-:-:S04]  /*5710*/  LEA R10, P5, R8, UR14, 0x1 ;  /* 0x0000000e080a7c11 */ /* 0x00ffc8000f8a08ff */
[----:B------:R-:W-:-:S05]  /*5720*/  LEA.HI.X R11, R8, UR15, R5, 0x1, P5 ;  /* 0x0000000f080b7c11 */ /* 0x000fca000a8f0c05 */
[----:B------:R4:W-:Y:S04]  /*5730*/  STG.E desc[UR10][R10.64], R21 ;  /* 0x000000150a007986 */ /* 0x0009e8000c10190a */
.L_x_2279:
[----:B------:R-:W-:Y:S05]  /*5740*/  BSYNC B0 ;  /* 0x0000000000007941 */ /* 0x000fea0003800000 */
.L_x_2278:
[----:B------:R-:W-:Y:S01]  /*5750*/  ULDC.64 UR14, c[0x0][0x278] ;  /* 0x00009e00000e7ab9 */ /* 0x000fe20000000a00 */
[----:B------:R-:W-:Y:S01]  /*5760*/  FFMA.FTZ R14, R4, R14, R25 ;  /* 0x0000000e040e7223 */ /* 0x000fe20000010019 */
[----:B------:R-:W-:Y:S01]  /*5770*/  FFMA.FTZ R5, R13, R22, R30 ;  /* 0x000000160d057223 */ /* 0x000fe2000001001e */
[----:B------:R-:W-:Y:S06]  /*5780*/  @!P6 BRA `(.L_x_2280) ;  /* 0x000000000028e947 */ /* 0x000fec0003800000 */
        /* <DEDUP_REMOVED lines=10> */
.L_x_2280:
        /* <DEDUP_REMOVED lines=8> */
[----:B------:R-:W-:-:S03]  /*58b0*/  FMUL.FTZ R6, R6, UR8 ;  /* 0x0000000806067c20 */ /* 0x000fc60008410000 */
[----:B------:R-:W-:-:S06]  /*58c0*/  FMUL.FTZ R23, R23, UR8 ;  /* 0x0000000817177c20 */ /* 0x000fcc0008410000 */
[----:B------:R-:W-:Y:S05]  /*58d0*/  @P5 BRA `(.L_x_2282) ;  /* 0x0000000000305947 */ /* 0x000fea0003800000 */
[----:B------:R-:W-:Y:S01]  /*58e0*/  ULDC.64 UR16, c[0x0][0x270] ;  /* 0x00009c0000107ab9 */ /* 0x000fe20000000a00 */
[----:B------:R-:W-:Y:S01]  /*58f0*/  MOV R8, R46 ;  /* 0x0000002e00087202 */ /* 0x000fe20000000f00 */
[----:B01234-:R-:W-:Y:S01]  /*5900*/  IMAD R11, R60, UR16, RZ ;  /* 0x000000103c0b7c24 */ /* 0x01ffe2000f8e02ff */
        /* <DEDUP_REMOVED lines=9> */
.L_x_2282:
[----:B------:R-:W-:Y:S05]  /*59a0*/  BSYNC B0 ;  /* 0x0000000000007941 */ /* 0x000fea0003800000 */
.L_x_2281:
[----:B01234-:R-:W-:Y:S01]  /*59b0*/  SHF.L.U32 R11, R7, 0x10, RZ ;  /* 0x00000010070b7819 */ /* 0x01ffe200000006ff */
        /* <DEDUP_REMOVED lines=14> */
.L_x_2283:
        /* <DEDUP_REMOVED lines=23> */
.L_x_2285:
[----:B------:R-:W-:Y:S05]  /*5c10*/  BSYNC B0 ;  /* 0x0000000000007941 */ /* 0x000fea0003800000 */
.L_x_2284:
        /* <DEDUP_REMOVED lines=11> */
.L_x_2286:
        /* <DEDUP_REMOVED lines=17> */
.L_x_2288:
[----:B------:R-:W-:Y:S05]  /*5de0*/  BSYNC B0 ;  /* 0x0000000000007941 */ /* 0x000fea0003800000 */
.L_x_2287:
[----:B------:R-:W-:Y:S01]  /*5df0*/  ULDC UR7, c[0x0][0x10] ;  /* 0x0000040000077ab9 */ /* 0x000fe20000000800 */
[----:B------:R-:W-:Y:S02]  /*5e00*/  UIADD3 UR4, UR4, 0x1, URZ ;  /* 0x0000000104047890 */ /* 0x000fe4000fffe03f */
[----:B------:R-:W-:-:S04]  /*5e10*/  UIADD3 UR6, UR7, UR6, URZ ;  /* 0x0000000607067290 */ /* 0x000fc8000fffe03f */
[----:B------:R-:W-:-:S06]  /*5e20*/  UISETP.GE.AND UP0, UPT, UR6, UR5, UPT ;  /* 0x000000050600728c */ /* 0x000fcc000bf06270 */
[----:B------:R-:W-:-:S13]  /*5e30*/  PLOP3.LUT P5, PT, PT, PT, UP0, 0x40, 0x0 ;  /* 0x000000000000781c */ /* 0x000fda0003fae808 */
[----:B------:R-:W-:Y:S05]  /*5e40*/  @P5 BRA `(.L_x_2289) ;  /* 0xffffffa400fc5947 */ /* 0x000fea000383ffff */
[----:B------:R-:W-:Y:S05]  /*5e50*/  EXIT ;  /* 0x000000000000794d */ /* 0x000fea0003800000 */
.L_x_2290:
        /* <DEDUP_REMOVED lines=10> */
.L_x_3285:


//--------------------- .text._Z35group_norm_nhwc_fwd_one_pass_kernelI11Bf16IOFp16WLi64ELi24ELi384EEv26Group_norm_nhwc_fwd_params --------------------------
	.section	.text._Z35group_norm_nhwc_fwd_one_pass_kernelI11Bf16IOFp16WLi64ELi24ELi384EEv26Group_norm_nhwc_fwd_params,"ax",@progbits
	.align	128
        .global         _Z35group_norm_nhwc_fwd_one_pass_kernelI11Bf16IOFp16WLi64ELi24ELi384EEv26Group_norm_nhwc_fwd_params
        .type           _Z35group_norm_nhwc_fwd_one_pass_kernelI11Bf16IOFp16WLi64ELi24ELi384EEv26Group_norm_nhwc_fwd_params,@function
        .size           _Z35group_norm_nhwc_fwd_one_pass_kernelI11Bf16IOFp16WLi64ELi24ELi384EEv26Group_norm_nhwc_fwd_params,(.L_x_3286 - _Z35group_norm_nhwc_fwd_one_pass_kernelI11Bf16IOFp16WLi64ELi24ELi384EEv26Group_norm_nhwc_fwd_params)
        .other          _Z35group_norm_nhwc_fwd_one_pass_kernelI11Bf16IOFp16WLi64ELi24ELi384EEv26Group_norm_nhwc_fwd_params,@"STO_CUDA_ENTRY STV_DEFAULT"
_Z35group_norm_nhwc_fwd_one_pass_kernelI11Bf16IOFp16WLi64ELi24ELi384EEv26Group_norm_nhwc_fwd_params:
.text._Z35group_norm_nhwc_fwd_one_pass_kernelI11Bf16IOFp16WLi64ELi24ELi384EEv26Group_norm_nhwc_fwd_params:
        /* <DEDUP_REMOVED lines=31> */
.L_x_2306:
        /* <DEDUP_REMOVED lines=145> */
.L_x_2292:
[----:B------:R-:W-:Y:S05]  /*0b00*/  BSYNC B0 ;  /* 0x0000000000007941 */ /* 0x000fea0003800000 */
.L_x_2291:
        /* <DEDUP_REMOVED lines=28> */
.L_x_2295:
[----:B-1----:R-:W2:Y:S04]  /*0cd0*/  LDG.E.STRONG.GPU R8, desc[UR8][R6.64] ;  /* 0x0000000806087981 */ /* 0x002ea8000c1ef900 */
[----:B--2---:R-:W-:Y:S01]  /*0ce0*/  CCTL.IVALL ;  /* 0x00000000ff00798f */ /* 0x004fe20002000000 */
[----:B------:R-:W-:Y:S05]  /*0cf0*/  YIELD ;  /* 0x0000000000007946 */ /* 0x000fea0003800000 */
[----:B------:R-:W-:-:S13]  /*0d00*/  ISETP.NE.AND P1, PT, R8, R11, PT ;  /* 0x0000000b0800720c */ /* 0x000fda0003f25270 */
[----:B------:R-:W-:Y:S05]  /*0d10*/  @P1 BRA `(.L_x_2295) ;  /* 0xfffffffc00ec1947 */ /* 0x000fea000383ffff */
.L_x_2294:
        /* <DEDUP_REMOVED lines=11> */
.L_x_2297:
        /* <DEDUP_REMOVED lines=63> */
.L_x_2296:
        /* <DEDUP_REMOVED lines=19> */
.L_x_2299:
[----:B------:R-:W-:Y:S05]  /*12f0*/  BSYNC B0 ;  /* 0x0000000000007941 */ /* 0x000fea0003800000 */
.L_x_2298:
        /* <DEDUP_REMOVED lines=32> */
.L_x_2293:
        /* <DEDUP_REMOVED lines=48> */
[----:B--2---:R-:W-:-:S02]  /*1800*/  HADD2.F32 R6, -RZ, R23.H0_H0 ;  /* 0x20000017ff067230 */ /* 0x004fc40000004100 */
[----:B---3--:R-:W-:Y:S02]  /*1810*/  HADD2.F32 R29, -RZ, R29.H0_H0 ;  /* 0x2000001dff1d7230 */ /* 0x008fe40000004100 */
[----:B----4-:R-:W-:-:S03]  /*1820*/  HADD2.F32 R3, -RZ, R3.H0_H0 ;  /* 0x20000003ff037230 */ /* 0x010fc60000004100 */
[C-C-:B------:R-:W-:Y:S01]  /*1830*/  FFMA.FTZ R8, R6.reuse, R7, R29.reuse ;  /* 0x0000000706087223 */ /* 0x140fe2000001001d */
[----:B-----5:R-:W-:Y:S02]  /*1840*/  HADD2.F32 R28, -RZ, R28.H0_H0 ;  /* 0x2000001cff1c7230 */ /* 0x020fe40000004100 */
[----:B------:R-:W-:Y:S01]  /*1850*/  FFMA.FTZ R7, R6, R9, R29 ;  /* 0x0000000906077223 */ /* 0x000fe2000001001d */
[----:B------:R-:W-:Y:S02]  /*1860*/  IADD3 R6, R18, 0x20, RZ ;  /* 0x0000002012067810 */ /* 0x000fe40007ffe0ff */
        /* <DEDUP_REMOVED lines=13> */
.L_x_2300:
        /* <DEDUP_REMOVED lines=15> */
.L_x_2302:
[----:B------:R-:W-:Y:S05]  /*1a30*/  BSYNC B0 ;  /* 0x0000000000007941 */ /* 0x000fea0003800000 */
.L_x_2301:
        /* <DEDUP_REMOVED lines=11> */
.L_x_2303:
        /* <DEDUP_REMOVED lines=19> */
.L_x_2305:
[----:B------:R-:W-:Y:S05]  /*1c20*/  BSYNC B0 ;  /* 0x0000000000007941 */ /* 0x000fea0003800000 */
.L_x_2304:
[----:B------:R-:W1:Y:S01]  /*1c30*/  LDC R0, c[0x0][0x10] ;  /* 0x00000400ff007b82 */ /* 0x000e620000000800 */
[----:B------:R-:W-:Y:S02]  /*1c40*/  IADD3 R17, R17, 0x1, RZ ;  /* 0x0000000111117810 */ /* 0x000fe40007ffe0ff */
[----:B-1----:R-:W-:-:S04]  /*1c50*/  IADD3 R21, R0, R21, RZ ;  /* 0x0000001500157210 */ /* 0x002fc80007ffe0ff */
[----:B------:R-:W-:-:S13]  /*1c60*/  ISETP.GE.AND P1, PT, R21, UR4, PT ;  /* 0x0000000415007c0c */ /* 0x000fda000bf26270 */
[----:B------:R-:W-:Y:S05]  /*1c70*/  @!P1 BRA `(.L_x_2306) ;  /* 0xffffffe4005c9947 */ /* 0x000fea000383ffff */
[----:B------:R-:W-:Y:S05]  /*1c80*/  EXIT ;  /* 0x000000000000794d */ /* 0x000fea0003800000 */
.L_x_2307:
        /* <DEDUP_REMOVED lines=15> */
.L_x_3286:


//--------------------- .text._Z35group_norm_nhwc_fwd_one_pass_kernelI11Bf16IOFp16WLi128ELi24ELi384EEv26Group_norm_nhwc_fwd_params --------------------------
	.section	.text._Z35group_norm_nhwc_fwd_one_pass_kernelI11Bf16IOFp16WLi128ELi24ELi384EEv26Group_norm_nhwc_fwd_params,"ax",@progbits
	.align	128
        .global         _Z35group_norm_nhwc_fwd_one_pass_kernelI11Bf16IOFp16WLi128ELi24ELi384EEv26Group_norm_nhwc_fwd_params
        .type           _Z35group_norm_nhwc_fwd_one_pass_kernelI11Bf16IOFp16WLi128ELi24ELi384EEv26Group_norm_nhwc_fwd_params,@function
        .size           _Z35group_norm_nhwc_fwd_one_pass_kernelI11Bf16IOFp16WLi128ELi24ELi384EEv26Group_norm_nhwc_fwd_params,(.L_x_3287 - _Z35group_norm_nhwc_fwd_one_pass_kernelI11Bf16IOFp16WLi128ELi24ELi384EEv26Group_norm_nhwc_fwd_params)
        .other          _Z35group_norm_nhwc_fwd_one_pass_kernelI11Bf16IOFp16WLi128ELi24ELi384EEv26Group_norm_nhwc_fwd_params,@"STO_CUDA_ENTRY STV_DEFAULT"
_Z35group_norm_nhwc_fwd_one_pass_kernelI11Bf16IOFp16WLi128ELi24ELi384EEv26Group_norm_nhwc_fwd_params:
.text._Z35group_norm_nhwc_fwd_one_pass_kernelI11Bf16IOFp16WLi128ELi24ELi384EEv26Group_norm_nhwc_fwd_params:
        /* <DEDUP_REMOVED lines=29> */
.L_x_2329:
        /* <DEDUP_REMOVED lines=197> */
.L_x_2309:
[----:B------:R-:W-:Y:S05]  /*0e20*/  BSYNC B0 ;  /* 0x0000000000007941 */ /* 0x000fea0003800000 */
.L_x_2308:
        /* <DEDUP_REMOVED lines=29> */
.L_x_2312:
[----:B--2---:R-:W2:Y:S04]  /*1000*/  LDG.E.STRONG.GPU R11, desc[UR8][R8.64] ;  /* 0x00000008080b7981 */ /* 0x004ea8000c1ef900 */
[----:B--2---:R-:W-:Y:S01]  /*1010*/  CCTL.IVALL ;  /* 0x00000000ff00798f */ /* 0x004fe20002000000 */
[----:B------:R-:W-:Y:S05]  /*1020*/  YIELD ;  /* 0x0000000000007946 */ /* 0x000fea0003800000 */
[----:B------:R-:W-:-:S13]  /*1030*/  ISETP.NE.AND P1, PT, R11, R28, PT ;  /* 0x0000001c0b00720c */ /* 0x000fda0003f25270 */
[----:B------:R-:W-:Y:S05]  /*1040*/  @P1 BRA `(.L_x_2312) ;  /* 0xfffffffc00ec1947 */ /* 0x000fea000383ffff */
.L_x_2311:
        /* <DEDUP_REMOVED lines=11> */
.L_x_2314:
        /* <DEDUP_REMOVED lines=63> */
.L_x_2313:
        /* <DEDUP_REMOVED lines=19> */
.L_x_2316:
[----:B------:R-:W-:Y:S05]  /*1620*/  BSYNC B0 ;  /* 0x0000000000007941 */ /* 0x000fea0003800000 */
.L_x_2315:
        /* <DEDUP_REMOVED lines=32> */
.L_x_2310:
        /* <DEDUP_REMOVED lines=68> */
[----:B--2---:R-:W-:Y:S02]  /*1c70*/  HADD2.F32 R13, -RZ, R5.H0_H0 ;  /* 0x20000005ff0d7230 */ /* 0x004fe40000004100 */
[----:B---3--:R-:W-:-:S05]  /*1c80*/  HADD2.F32 R12, -RZ, R12.H0_H0 ;  /* 0x2000000cff0c7230 */ /* 0x008fca0000004100 */
[C-C-:B------:R-:W-:Y:S01]  /*1c90*/  FFMA.FTZ R28, R13.reuse, R7, R12.reuse ;  /* 0x000000070d1c7223 */ /* 0x140fe2000001000c */
[C-C-:B------:R-:W-:Y:S01]  /*1ca0*/  FFMA.FTZ R5, R13.reuse, R29, R12.reuse ;  /* 0x0000001d0d057223 */ /* 0x140fe2000001000c */
[C-C-:B------:R-:W-:Y:S01]  /*1cb0*/  FFMA.FTZ R6, R13.reuse, R27, R12.reuse ;  /* 0x0000001b0d067223 */ /* 0x140fe2000001000c */
[----:B------:R-:W-:Y:S01]  /*1cc0*/  FFMA.FTZ R7, R13, R15, R12 ;  /* 0x0000000f0d077223 */ /* 0x000fe2000001000c */
[C---:B------:R-:W-:Y:S01]  /*1cd0*/  IADD3 R12, R20.reuse, 0x40, RZ ;  /* 0x00000040140c7810 */ /* 0x040fe20007ffe0ff */
[----:B----4-:R-:W-:Y:S01]  /*1ce0*/  HADD2.F32 R11, -RZ, R11.H0_H0 ;  /* 0x2000000bff0b7230 */ /* 0x010fe20000004100 */
[----:B------:R-:W-:Y:S01]  /*1cf0*/  IADD3 R13, R20, 0x60, RZ ;  /* 0x00000060140d7810 */ /* 0x000fe20007ffe0ff */
[----:B------:R-:W-:Y:S01]  /*1d00*/  FMUL.FTZ R27, R26, R8 ;  /* 0x000000081a1b7220 */ /* 0x000fe20000410000 */
[----:B------:R-:W-:Y:S02]  /*1d10*/  ISETP.GE.U32.AND P3, PT, R12, UR12, PT ;  /* 0x0000000c0c007c0c */ /* 0x000fe4000bf66070 */
[----:B------:R-:W-:Y:S01]  /*1d20*/  ISETP.GE.U32.AND P1, PT, R13, UR12, PT ;  /* 0x0000000c0d007c0c */ /* 0x000fe2000bf26070 */
[----:B-----5:R-:W-:Y:S01]  /*1d30*/  HADD2.F32 R10, -RZ, R10.H0_H0 ;  /* 0x2000000aff0a7230 */ /* 0x020fe20000004100 */
[----:B------:R-:W-:-:S02]  /*1d40*/  SHF.R.S32.HI R14, RZ, 0x1f, R12 ;  /* 0x0000001fff0e7819 */ /* 0x000fc4000001140c */
[----:B------:R-:W-:Y:S02]  /*1d50*/  SHF.R.S32.HI R15, RZ, 0x1f, R13 ;  /* 0x0000001fff0f7819 */ /* 0x000fe4000001140d */
[----:B------:R-:W-:Y:S01]  /*1d60*/  ISETP.GE.AND.EX P3, PT, R14, UR13, PT, P3 ;  /* 0x0000000d0e007c0c */ /* 0x000fe2000bf66330 */
[--C-:B------:R-:W-:Y:S01]  /*1d70*/  FFMA.FTZ R26, R11, R27, R10.reuse ;  /* 0x0000001b0b1a7223 */ /* 0x100fe2000001000a */
[----:B------:R-:W-:Y:S01]  /*1d80*/  ISETP.GE.AND.EX P1, PT, R15, UR13, PT, P1 ;  /* 0x0000000d0f007c0c */ /* 0x000fe2000bf26310 */
[--C-:B------:R-:W-:Y:S01]  /*1d90*/  FFMA.FTZ R16, R11, R16, R10.reuse ;  /* 0x000000100b107223 */ /* 0x100fe2000001000a */
[----:B------:R-:W-:Y:S01]  /*1da0*/  ISETP.GT.U32.OR P3, PT, R3, 0x17f, P3 ;  /* 0x0000017f0300780c */ /* 0x000fe20001f64470 */
[--C-:B------:R-:W-:Y:S01]  /*1db0*/  FFMA.FTZ R17, R11, R17, R10.reuse ;  /* 0x000000110b117223 */ /* 0x100fe2000001000a */
[----:B------:R-:W-:Y:S01]  /*1dc0*/  ISETP.GT.U32.OR P1, PT, R3, 0x17f, P1 ;  /* 0x0000017f0300780c */ /* 0x000fe20000f24470 */
[----:B------:R-:W-:Y:S01]  /*1dd0*/  FFMA.FTZ R27, R11, R9, R10 ;  /* 0x000000090b1b7223 */ /* 0x000fe2000001000a */
[----:B------:R-:W-:Y:S11]  /*1de0*/  @!P4 BRA `(.L_x_2317) ;  /* 0x000000000028c947 */ /* 0x000ff60003800000 */
        /* <DEDUP_REMOVED lines=10> */
.L_x_2317:
        /* <DEDUP_REMOVED lines=14> */
.L_x_2319:
[----:B------:R-:W-:Y:S05]  /*1f70*/  BSYNC B0 ;  /* 0x0000000000007941 */ /* 0x000fea0003800000 */
.L_x_2318:
        /* <DEDUP_REMOVED lines=11> */
.L_x_2320:
        /* <DEDUP_REMOVED lines=14> */
.L_x_2322:
[----:B------:R-:W-:Y:S05]  /*2110*/  BSYNC B0 ;  /* 0x0000000000007941 */ /* 0x000fea0003800000 */
.L_x_2321:
        /* <DEDUP_REMOVED lines=11> */
.L_x_2323:
        /* <DEDUP_REMOVED lines=14> */
.L_x_2325:
[----:B------:R-:W-:Y:S05]  /*22b0*/  BSYNC B0 ;  /* 0x0000000000007941 */ /* 0x000fea0003800000 */
.L_x_2324:
        /* <DEDUP_REMOVED lines=11> */
.L_x_2326:
        /* <DEDUP_REMOVED lines=14> */
.L_x_2328:
[----:B------:R-:W-:Y:S05]  /*2450*/  BSYNC B0 ;  /* 0x0000000000007941 */ /* 0x000fea0003800000 */
.L_x_2327:
[----:B------:R-:W4:Y:S01]  /*2460*/  LDC R4, c[0x0][0x10] ;  /* 0x00000400ff047b82 */ /* 0x000f220000000800 */
[----:B------:R-:W-:Y:S02]  /*2470*/  IADD3 R0, R0, 0x1, RZ ;  /* 0x0000000100007810 */ /* 0x000fe40007ffe0ff */
[----:B----4-:R-:W-:-:S04]  /*2480*/  IADD3 R21, R4, R21, RZ ;  /* 0x0000001504157210 */ /* 0x010fc80007ffe0ff */
[----:B------:R-:W-:-:S13]  /*2490*/  ISETP.GE.AND P1, PT, R21, UR4, PT ;  /* 0x0000000415007c0c */ /* 0x000fda000bf26270 */
[----:B------:R-:W-:Y:S05]  /*24a0*/  @!P1 BRA `(.L_x_2329) ;  /* 0xffffffdc00489947 */ /* 0x000fea000383ffff */
[----:B------:R-:W-:Y:S05]  /*24b0*/  EXIT ;  /* 0x000000000000794d */ /* 0x000fea0003800000 */
.L_x_2330:
        /* <DEDUP_REMOVED lines=12> */
.L_x_3287:


//--------------------- .text._Z35group_norm_nhwc_fwd_one_pass_kernelI11Bf16IOFp16WLi256ELi24ELi384EEv26Group_norm_nhwc_fwd_params --------------------------
	.section	.text._Z35group_norm_nhwc_fwd_one_pass_kernelI11Bf16IOFp16WLi256ELi24ELi384EEv26Group_norm_nhwc_fwd_params,"ax",@progbits
	.align	128
        .global         _Z35group_norm_nhwc_fwd_one_pass_kernelI11Bf16IOFp16WLi256ELi24ELi384EEv26Group_norm_nhwc_fwd_params
        .type           _Z35group_norm_nhwc_fwd_one_pass_kernelI11Bf16IOFp16WLi256ELi24ELi384EEv26Group_norm_nhwc_fwd_params,@function
        .size           _Z35group_norm_nhwc_fwd_one_pass_kernelI11Bf16IOFp16WLi256ELi24ELi384EEv26Group_norm_nhwc_fwd_params,(.L_x_3288 - _Z35group_norm_nhwc_fwd_one_pass_kernelI11Bf16IOFp16WLi256ELi24ELi384EEv26Group_norm_nhwc_fwd_params)
        .other          _Z35group_norm_nhwc_fwd_one_pass_kernelI11Bf16IOFp16WLi256ELi24ELi384EEv26Group_norm_nhwc_fwd_params,@"STO_CUDA_ENTRY STV_DEFAULT"
_Z35group_norm_nhwc_fwd_one_pass_kernelI11Bf16IOFp16WLi256ELi24ELi384EEv26Group_norm_nhwc_fwd_params:
.text._Z35group_norm_nhwc_fwd_one_pass_kernelI11Bf16IOFp16WLi256ELi24ELi384EEv26Group_norm_nhwc_fwd_params:
        /* <DEDUP_REMOVED lines=38> */
.L_x_2364:
        /* <DEDUP_REMOVED lines=149> */
[----:B------:R-:W-:Y:S01]  /*0bb0*/  @!P6 IMAD R19, R35, R19, R20 ;  /* 0x000000132313e224 */ /* 0x000fe200078e0214 */
[----:B------:R-:W-:Y:S02]  /*0bc0*/  @!P4 IADD3 R17, R17, R21, RZ ;  /* 0x000000151111c210 */ /* 0x000fe40007ffe0ff */
        /* <DEDUP_REMOVED lines=28> */
[----:B------:R-:W-:-:S02]  /*0d90*/  FADD.FTZ R11, R10, R11 ;  /* 0x0000000b0a0b7221 */ /* 0x000fc40000010000 */
[----:B------:R-:W-:Y:S01]  /*0da0*/  FFMA.FTZ R14, R10, R10, R15 ;  /* 0x0000000a0a0e7223 */ /* 0x000fe2000001000f */
[----:B------:R-:W-:Y:S02]  /*0db0*/  IMAD.U32 R16, R40, 0x10000, RZ ;  /* 0x0001000028107824 */ /* 0x000fe400078e00ff */
[----:B------:R-:W-:Y:S01]  /*0dc0*/  FMUL.FTZ R17, R19, R19 ;  /* 0x0000001313117220 */ /* 0x000fe20000410000 */
[----:B------:R-:W-:Y:S01]  /*0dd0*/  FADD.FTZ R15, RZ, R11 ;  /* 0x0000000bff0f7221 */ /* 0x000fe20000010000 */
[----:B------:R-:W-:Y:S01]  /*0de0*/  FADD.FTZ R14, RZ, R14 ;  /* 0x0000000eff0e7221 */ /* 0x000fe20000010000 */
[C---:B------:R-:W-:Y:S01]  /*0df0*/  FADD.FTZ R10, R16.reuse, R19 ;  /* 0x00000013100a7221 */ /* 0x040fe20000010000 */
[----:B------:R-:W-:Y:S01]  /*0e00*/  FFMA.FTZ R11, R16, R16, R17 ;  /* 0x00000010100b7223 */ /* 0x000fe20000010011 */
[----:B--2---:R-:W-:Y:S01]  /*0e10*/  PRMT R18, R42, 0x7632, R18 ;  /* 0x000076322a127816 */ /* 0x004fe20000000012 */
[----:B------:R-:W-:Y:S01]  /*0e20*/  FADD.FTZ R13, R14, R13 ;  /* 0x0000000d0e0d7221 */ /* 0x000fe20000010000 */
[----:B------:R-:W-:-:S02]  /*0e30*/  FADD.FTZ R12, R15, R12 ;  /* 0x0000000c0f0c7221 */ /* 0x000fc40000010000 */
        /* <DEDUP_REMOVED lines=98> */
.L_x_2332:
[----:B------:R-:W-:Y:S05]  /*1460*/  BSYNC B0 ;  /* 0x0000000000007941 */ /* 0x000fea0003800000 */
.L_x_2331:
        /* <DEDUP_REMOVED lines=36> */
.L_x_2335:
[----:B-1----:R-:W2:Y:S04]  /*16b0*/  LDG.E.STRONG.GPU R10, desc[UR8][R8.64] ;  /* 0x00000008080a7981 */ /* 0x002ea8000c1ef900 */
[----:B--2---:R-:W-:Y:S01]  /*16c0*/  CCTL.IVALL ;  /* 0x00000000ff00798f */ /* 0x004fe20002000000 */
[----:B------:R-:W-:Y:S05]  /*16d0*/  YIELD ;  /* 0x0000000000007946 */ /* 0x000fea0003800000 */
[----:B------:R-:W-:-:S13]  /*16e0*/  ISETP.NE.AND P1, PT, R10, R13, PT ;  /* 0x0000000d0a00720c */ /* 0x000fda0003f25270 */
[----:B------:R-:W-:Y:S05]  /*16f0*/  @P1 BRA `(.L_x_2335) ;  /* 0xfffffffc00ec1947 */ /* 0x000fea000383ffff */
.L_x_2334:
        /* <DEDUP_REMOVED lines=11> */
.L_x_2337:
        /* <DEDUP_REMOVED lines=53> */
[----:B------:R-:W-:Y:S01]  /*1b00*/  VIADD R24, R24, 0xfffffffc ;  /* 0xfffffffc18187836 */ /* 0x000fe20000000000 */
[----:B------:R-:W-:Y:S01]  /*1b10*/  IADD3 R23, R23, 0x4, RZ ;  /* 0x0000000417177810 */ /* 0x000fe20007ffe0ff */
[----:B---3--:R-:W-:Y:S01]  /*1b20*/  @!P2 FADD.FTZ R26, R26, R8 ;  /* 0x000000081a1aa221 */ /* 0x008fe20000010000 */
[----:B------:R-:W-:Y:S02]  /*1b30*/  @!P2 FADD.FTZ R27, R27, R9 ;  /* 0x000000091b1ba221 */ /* 0x000fe40000010000 */
[----:B------:R-:W-:Y:S01]  /*1b40*/  ISETP.NE.AND P2, PT, R24, RZ, PT ;  /* 0x000000ff1800720c */ /* 0x000fe20003f45270 */
[----:B--2---:R-:W-:Y:S01]  /*1b50*/  @!P4 FADD.FTZ R26, R26, R10 ;  /* 0x0000000a1a1ac221 */ /* 0x004fe20000010000 */
[----:B------:R-:W-:-:S03]  /*1b60*/  @!P4 FADD.FTZ R27, R27, R11 ;  /* 0x0000000b1b1bc221 */ /* 0x000fc60000010000 */
[----:B----4-:R-:W-:Y:S01]  /*1b70*/  @!P1 FADD.FTZ R26, R26, R12 ;  /* 0x0000000c1a1a9221 */ /* 0x010fe20000010000 */
[----:B------:R-:W-:-:S07]  /*1b80*/  @!P1 FADD.FTZ R27, R27, R13 ;  /* 0x0000000d1b1b9221 */ /* 0x000fce0000010000 */
[----:B------:R-:W-:Y:S05]  /*1b90*/  @P2 BRA `(.L_x_2337) ;  /* 0xfffffffc00042947 */ /* 0x000fea000383ffff */
.L_x_2336:
        /* <DEDUP_REMOVED lines=19> */
.L_x_2339:
[----:B------:R-:W-:Y:S05]  /*1cd0*/  BSYNC B0 ;  /* 0x0000000000007941 */ /* 0x000fea0003800000 */
.L_x_2338:
        /* <DEDUP_REMOVED lines=32> */
.L_x_2333:
        /* <DEDUP_REMOVED lines=25> */
[----:B------:R-:W-:-:S02]  /*2070*/  ISETP.NE.AND P6, PT, RZ, UR10, PT ;  /* 0x0000000aff007c0c */ /* 0x000fc4000bfc5270 */
[----:B-1----:R-:W-:Y:S01]  /*2080*/  SHF.L.U32 R9, R0, 0x10, RZ ;  /* 0x0000001000097819 */ /* 0x002fe200000006ff */
[----:B------:R-:W1:Y:S01]  /*2090*/  LDS.64 R10, [UR5+0x78] ;  /* 0x00007805ff0a7984 */ /* 0x000e620008000a00 */
[----:B------:R-:W-:Y:S02]  /*20a0*/  SHF.L.U32 R21, R21, 0x10, RZ ;  /* 0x0000001015157819 */ /* 0x000fe400000006ff */
[----:B------:R-:W-:Y:S02]  /*20b0*/  SHF.L.U32 R37, R37, 0x10, RZ ;  /* 0x0000001025257819 */ /* 0x000fe400000006ff */
[----:B---3--:R-:W-:Y:S02]  /*20c0*/  SHF.L.U32 R13, R38, 0x10, RZ ;  /* 0x00000010260d7819 */ /* 0x008fe400000006ff */
[----:B------:R-:W-:Y:S02]  /*20d0*/  SHF.L.U32 R19, R19, 0x10, RZ ;  /* 0x0000001013137819 */ /* 0x000fe400000006ff */
[----:B------:R-:W-:-:S02]  /*20e0*/  SHF.L.U32 R23, R40, 0x10, RZ ;  /* 0x0000001028177819 */ /* 0x000fc400000006ff */
[----:B0-----:R-:W-:Y:S02]  /*20f0*/  SHF.L.U32 R25, R18, 0x10, RZ ;  /* 0x0000001012197819 */ /* 0x001fe400000006ff */
[----:B------:R-:W-:Y:S02]  /*2100*/  SHF.L.U32 R27, R42, 0x10, RZ ;  /* 0x000000102a1b7819 */ /* 0x000fe400000006ff */
[----:B------:R-:W-:Y:S02]  /*2110*/  SHF.L.U32 R17, R17, 0x10, RZ ;  /* 0x0000001011117819 */ /* 0x000fe400000006ff */
[----:B------:R-:W-:Y:S02]  /*2120*/  SHF.L.U32 R44, R44, 0x10, RZ ;  /* 0x000000102c2c7819 */ /* 0x000fe400000006ff */
[----:B------:R-:W-:Y:S02]  /*2130*/  SHF.L.U32 R14, R14, 0x10, RZ ;  /* 0x000000100e0e7819 */ /* 0x000fe400000006ff */
[----:B------:R-:W-:-:S02]  /*2140*/  SHF.L.U32 R45, R45, 0x10, RZ ;  /* 0x000000102d2d7819 */ /* 0x000fc400000006ff */
[----:B------:R-:W-:Y:S02]  /*2150*/  SHF.L.U32 R15, R15, 0x10, RZ ;  /* 0x000000100f0f7819 */ /* 0x000fe400000006ff */
[----:B------:R-:W-:Y:S02]  /*2160*/  SHF.L.U32 R46, R46, 0x10, RZ ;  /* 0x000000102e2e7819 */ /* 0x000fe400000006ff */
[----:B------:R-:W-:Y:S02]  /*2170*/  SHF.L.U32 R16, R16, 0x10, RZ ;  /* 0x0000001010107819 */ /* 0x000fe400000006ff */
[----:B------:R-:W-:Y:S02]  /*2180*/  SHF.R.S32.HI R0, RZ, 0x1f, R29 ;  /* 0x0000001fff007819 */ /* 0x000fe4000001141d */
[----:B------:R-:W-:Y:S02]  /*2190*/  SHF.R.S32.HI R12, RZ, 0x1f, R30 ;  /* 0x0000001fff0c7819 */ /* 0x000fe4000001141e */
        /* <DEDUP_REMOVED lines=46> */
[----:B--2---:R-:W-:-:S02]  /*2480*/  HADD2.F32 R36, -RZ, R36.H0_H0 ;  /* 0x20000024ff247230 */ /* 0x004fc40000004100 */
[----:B----4-:R-:W-:Y:S02]  /*2490*/  HADD2.F32 R47, -RZ, R47.H0_H0 ;  /* 0x2000002fff2f7230 */ /* 0x010fe40000004100 */
[----:B-----5:R-:W-:Y:S02]  /*24a0*/  HADD2.F32 R52, -RZ, R52.H0_H0 ;  /* 0x20000034ff347230 */ /* 0x020fe40000004100 */
[----:B------:R-:W-:Y:S02]  /*24b0*/  HADD2.F32 R16, -RZ, R53.H0_H0 ;  /* 0x20000035ff107230 */ /* 0x000fe40000004100 */
[----:B------:R-:W-:Y:S01]  /*24c0*/  FMUL.FTZ R53, R44, R8 ;  /* 0x000000082c357220 */ /* 0x000fe20000410000 */
        /* <DEDUP_REMOVED lines=13> */
.L_x_2340:
        /* <DEDUP_REMOVED lines=9> */
[----:B------:R-:W-:Y:S02]  /*2630*/  ULDC.64 UR12, c[0x0][0x210] ;  /* 0x00008400000c7ab9 */ /* 0x000fe40000000a00 */
[----:B------:R-:W-:-:S02]  /*2640*/  LEA R10, P3, R8, UR12, 0x1 ;  /* 0x0000000c080a7c11 */ /* 0x000fc4000f8608ff */
[----:B------:R-:W-:-:S04]  /*2650*/  IADD3 R11, R9, R11, RZ ;  /* 0x0000000b090b7210 */ /* 0x000fc80007ffe0ff */
[----:B------:R-:W-:-:S05]  /*2660*/  LEA.HI.X R11, R8, UR13, R11, 0x1, P3 ;  /* 0x0000000d080b7c11 */ /* 0x000fca00098f0c0b */
[----:B------:R0:W-:Y:S02]  /*2670*/  STG.E desc[UR8][R10.64], R21 ;  /* 0x000000150a007986 */ /* 0x0001e4000c101908 */
.L_x_2342:
[----:B------:R-:W-:Y:S05]  /*2680*/  BSYNC B0 ;  /* 0x0000000000007941 */ /* 0x000fea0003800000 */
.L_x_2341:
        /* <DEDUP_REMOVED lines=13> */
.L_x_2343:
        /* <DEDUP_REMOVED lines=14> */
.L_x_2345:
[----:B------:R-:W-:Y:S05]  /*2840*/  BSYNC B0 ;  /* 0x0000000000007941 */ /* 0x000fea0003800000 */
.L_x_2344:
        /* <DEDUP_REMOVED lines=13> */
.L_x_2346:
        /* <DEDUP_REMOVED lines=14> */
.L_x_2348:
[----:B------:R-:W-:Y:S05]  /*2a00*/  BSYNC B0 ;  /* 0x0000000000007941 */ /* 0x000fea0003800000 */
.L_x_2347:
        /* <DEDUP_REMOVED lines=39> */
.L_x_2349:
        /* <DEDUP_REMOVED lines=14> */
.L_x_2351:
[----:B------:R-:W-:Y:S05]  /*2d60*/  BSYNC B0 ;  /* 0x0000000000007941 */ /* 0x000fea0003800000 */
.L_x_2350:
        /* <DEDUP_REMOVED lines=11> */
.L_x_2352:
        /* <DEDUP_REMOVED lines=14> */
.L_x_2354:
[----:B------:R-:W-:Y:S05]  /*2f00*/  BSYNC B0 ;  /* 0x0000000000007941 */ /* 0x000fea0003800000 */
.L_x_2353:
        /* <DEDUP_REMOVED lines=11> */
.L_x_2355:
        /* <DEDUP_REMOVED lines=14> */
.L_x_2357:
[----:B------:R-:W-:Y:S05]  /*30a0*/  BSYNC B0 ;  /* 0x0000000000007941 */ /* 0x000fea0003800000 */
.L_x_2356:
        /* <DEDUP_REMOVED lines=11> */
.L_x_2358:
        /* <DEDUP_REMOVED lines=14> */
.L_x_2360:
[----:B------:R-:W-:Y:S05]  /*3240*/  BSYNC B0 ;  /* 0x0000000000007941 */ /* 0x000fea0003800000 */
.L_x_2359:
        /* <DEDUP_REMOVED lines=11> */
.L_x_2361:
        /* <DEDUP_REMOVED lines=13> */
.L_x_2363:
[----:B------:R-:W-:Y:S05]  /*33d0*/  BSYNC B0 ;  /* 0x0000000000007941 */ /* 0x000fea0003800000 */
.L_x_2362:
[----:B0-----:R-:W0:Y:S01]  /*33e0*/  LDC R9, c[0x0][0x10] ;  /* 0x00000400ff097b82 */ /* 0x001e220000000800 */
[----:B------:R-:W-:Y:S02]  /*33f0*/  IADD3 R7, R7, 0x1, RZ ;  /* 0x0000000107077810 */ /* 0x000fe40007ffe0ff */
[----:B0-----:R-:W-:-:S04]  /*3400*/  IADD3 R6, R9, R6, RZ ;  /* 0x0000000609067210 */ /* 0x001fc80007ffe0ff */
[----:B------:R-:W-:-:S13]  /*3410*/  ISETP.GE.AND P1, PT, R6, UR4, PT ;  /* 0x0000000406007c0c */ /* 0x000fda000bf26270 */
[----:B------:R-:W-:Y:S05]  /*3420*/  @!P1 BRA `(.L_x_2364) ;  /* 0xffffffcc008c9947 */ /* 0x000fea000383ffff */
[----:B------:R-:W-:Y:S05]  /*3430*/  EXIT ;  /* 0x000000000000794d */ /* 0x000fea0003800000 */
.L_x_2365:
        /* <DEDUP_REMOVED lines=12> */
.L_x_3288:


//--------------------- .text._Z35group_norm_nhwc_fwd_one_pass_kernelI11Bf16IOFp16WLi512ELi24ELi384EEv26Group_norm_nhwc_fwd_params --------------------------
	.section	.text._Z35group_norm_nhwc_fwd_one_pass_kernelI11Bf16IOFp16WLi512ELi24ELi384EEv26Group_norm_nhwc_fwd_params,"ax",@progbits
	.align	128
        .global         _Z35group_norm_nhwc_fwd_one_pass_kernelI11Bf16IOFp16WLi512ELi24ELi384EEv26Group_norm_nhwc_fwd_params
        .type           _Z35group_norm_nhwc_fwd_one_pass_kernelI11Bf16IOFp16WLi512ELi24ELi384EEv26Group_norm_nhwc_fwd_params,@function
        .size           _Z35group_norm_nhwc_fwd_one_pass_kernelI11Bf16IOFp16WLi512ELi24ELi384EEv26Group_norm_nhwc_fwd_params,(.L_x_3289 - _Z35group_norm_nhwc_fwd_one_pass_kernelI11Bf16IOFp16WLi512ELi24ELi384EEv26Group_norm_nhwc_fwd_params)
        .other          _Z35group_norm_nhwc_fwd_one_pass_kernelI11Bf16IOFp16WLi512ELi24ELi384EEv26Group_norm_nhwc_fwd_params,@"STO_CUDA_ENTRY STV_DEFAULT"
_Z35group_norm_nhwc_fwd_one_pass_kernelI11Bf16IOFp16WLi512ELi24ELi384EEv26Group_norm_nhwc_fwd_params:
.text._Z35group_norm_nhwc_fwd_one_pass_kernelI11Bf16IOFp16WLi512ELi24ELi384EEv26Group_norm_nhwc_fwd_params:
        /* <DEDUP_REMOVED lines=100> */
.L_x_2426:
        /* <DEDUP_REMOVED lines=31> */
[----:B------:R-:W-:Y:S01]  /*0830*/  @!P5 IMAD.IADD R4, R4, 0x1, -R9 ;  /* 0x000000010404d824 */ /* 0x000fe200078e0a09 */
[----:B------:R-:W-:-:S04]  /*0840*/  @!P5 IADD3 R7, R7, 0x1, RZ ;  /* 0x000000010707d810 */ /* 0x000fc80007ffe0ff */
        /* <DEDUP_REMOVED lines=61> */
[----:B------:R-:W-:Y:S01]  /*0c20*/  @P4 IADD3 R6, R9, R7, RZ ;  /* 0x0000000709064210 */ /* 0x000fe20007ffe0ff */
[----:B------:R-:W-:Y:S01]  /*0c30*/  @P6 IMAD.MOV.U32 R9, RZ, RZ, R45 ;  /* 0x000000ffff096224 */ /* 0x000fe200078e002d */
[----:B---3--:R-:W-:-:S04]  /*0c40*/  @P4 LEA R36, P5, R8, R36, 0x1 ;  /* 0x0000002408244211 */ /* 0x008fc800078a08ff */
        /* <DEDUP_REMOVED lines=167> */
[----:B------:R-:W-:Y:S01]  /*16c0*/  ISETP.NE.AND P0, PT, R14, RZ, PT ;  /* 0x000000ff0e00720c */ /* 0x000fe20003f05270 */
[----:B------:R-:W-:-:S06]  /*16d0*/  IMAD.MOV.U32 R14, RZ, RZ, RZ ;  /* 0x000000ffff0e7224 */ /* 0x000fcc00078e00ff */
[----:B------:R-:W4:Y:S06]  /*16e0*/  @P5 LDG.E R14, desc[UR10][R30.64] ;  /* 0x0000000a1e0e5981 */ /* 0x000f2c000c1e1900 */
[----:B------:R-:W4:Y:S01]  /*16f0*/  @P0 LDG.E R13, desc[UR10][R28.64] ;  /* 0x0000000a1c0d0981 */ /* 0x000f22000c1e1900 */
[----:B------:R-:W-:Y:S02]  /*1700*/  ISETP.NE.AND P0, PT, R15, RZ, PT ;  /* 0x000000ff0f00720c */ /* 0x000fe40003f05270 */
[----:B------:R-:W-:Y:S02]  /*1710*/  MOV R15, RZ ;  /* 0x000000ff000f7202 */ /* 0x000fe40000000f00 */
[----:B------:R-:W-:-:S04]  /*1720*/  CS2R R36, SRZ ;  /* 0x0000000000247805 */ /* 0x000fc8000001ff00 */
[----:B------:R5:W4:Y:S01]  /*1730*/  @P6 LDG.E R15, desc[UR10][R26.64] ;  /* 0x0000000a1a0f6981 */ /* 0x000b22000c1e1900 */
[----:B------:R-:W-:-:S03]  /*1740*/  CS2R R38, SRZ ;  /* 0x0000000000267805 */ /* 0x000fc6000001ff00 */
[----:B------:R0:W4:Y:S04]  /*1750*/  @P1 LDG.E R37, desc[UR10][R22.64] ;  /* 0x0000000a16251981 */ /* 0x000128000c1e1900 */
[----:B------:R2:W4:Y:S04]  /*1760*/  @P0 LDG.E R36, desc[UR10][R24.64] ;  /* 0x0000000a18240981 */ /* 0x000528000c1e1900 */
[----:B------:R-:W4:Y:S01]  /*1770*/  @P2 LDG.E R38, desc[UR10][R20.64] ;  /* 0x0000000a14262981 */ /* 0x000f22000c1e1900 */
[----:B------:R-:W-:-:S03]  /*1780*/  HFMA2.MMA R40, -RZ, RZ, 0, 0 ;  /* 0x00000000ff287435 */ /* 0x000fc600000001ff */
[----:B------:R-:W4:Y:S07]  /*1790*/  @P3 LDG.E R39, desc[UR10][R18.64] ;  /* 0x0000000a12273981 */ /* 0x000f2e000c1e1900 */
[----:B------:R1:W4:Y:S01]  /*17a0*/  @P4 LDG.E R40, desc[UR10][R16.64] ;  /* 0x0000000a10284981 */ /* 0x000322000c1e1900 */
[----:B------:R-:W-:Y:S02]  /*17b0*/  ISETP.GT.AND P5, PT, R75, 0x1e, PT ;  /* 0x0000001e4b00780c */ /* 0x000fe40003fa4270 */
[----:B-----5:R-:W-:-:S04]  /*17c0*/  PRMT R26, R8, 0x7632, R26 ;  /* 0x00007632081a7816 */ /* 0x020fc8000000001a */
[----:B------:R-:W-:Y:S02]  /*17d0*/  SHF.L.U32 R27, R26, 0x10, RZ ;  /* 0x000000101a1b7819 */ /* 0x000fe400000006ff */
[----:B------:R-:W-:-:S03]  /*17e0*/  SHF.L.U32 R26, R8, 0x10, RZ ;  /* 0x00000010081a7819 */ /* 0x000fc600000006ff */
[----:B0-----:R-:W-:Y:S01]  /*17f0*/  FMUL.FTZ R23, R27, R27 ;  /* 0x0000001b1b177220 */ /* 0x001fe20000410000 */
[----:B--2---:R-:W-:Y:S01]  /*1800*/  PRMT R24, R9, 0x7632, R24 ;  /* 0x0000763209187816 */ /* 0x004fe20000000018 */
[----:B------:R-:W-:-:S03]  /*1810*/  FADD.FTZ R27, R26, R27 ;  /* 0x0000001b1a1b7221 */ /* 0x000fc60000010000 */
[----:B------:R-:W-:Y:S01]  /*1820*/  SHF.L.U32 R25, R24, 0x10, RZ ;  /* 0x0000001018197819 */ /* 0x000fe200000006ff */
[----:B------:R-:W-:Y:S01]  /*1830*/  FFMA.FTZ R26, R26, R26, R23 ;  /* 0x0000001a1a1a7223 */ /* 0x000fe20000010017 */
[----:B------:R-:W-:-:S03]  /*1840*/  SHF.L.U32 R22, R9, 0x10, RZ ;  /* 0x0000001009167819 */ /* 0x000fc600000006ff */
[----:B-1----:R-:W-:Y:S01]  /*1850*/  FMUL.FTZ R17, R25, R25 ;  /* 0x0000001919117220 */ /* 0x002fe20000410000 */
        /* <DEDUP_REMOVED lines=50> */
[----:B------:R-:W-:Y:S01]  /*1b80*/  IMAD.U32 R29, R32, 0x10000, RZ ;  /* 0x00010000201d7824 */ /* 0x000fe200078e00ff */
[----:B------:R-:W-:Y:S01]  /*1b90*/  PRMT R27, R37, 0x7632, R27 ;  /* 0x00007632251b7816 */ /* 0x000fe2000000001b */
[----:B------:R-:W-:Y:S01]  /*1ba0*/  FADD.FTZ R31, R31, R16 ;  /* 0x000000101f1f7221 */ /* 0x000fe20000010000 */
[----:B------:R-:W-:Y:S01]  /*1bb0*/  SHF.L.U32 R22, R36, 0x10, RZ ;  /* 0x0000001024167819 */ /* 0x000fe200000006ff */
[----:B------:R-:W-:Y:S01]  /*1bc0*/  FADD.FTZ R30, R30, R19 ;  /* 0x000000131e1e7221 */ /* 0x000fe20000010000 */
        /* <DEDUP_REMOVED lines=131> */
.L_x_2367:
[----:B------:R-:W-:Y:S05]  /*2400*/  BSYNC B0 ;  /* 0x0000000000007941 */ /* 0x000fea0003800000 */
.L_x_2366:
        /* <DEDUP_REMOVED lines=41> */
.L_x_2370:
[----:B0-----:R-:W2:Y:S04]  /*26a0*/  LDG.E.STRONG.GPU R32, desc[UR10][R30.64] ;  /* 0x0000000a1e207981 */ /* 0x001ea8000c1ef900 */
[----:B--2---:R-:W-:Y:S01]  /*26b0*/  CCTL.IVALL ;  /* 0x00000000ff00798f */ /* 0x004fe20002000000 */
[----:B------:R-:W-:Y:S05]  /*26c0*/  YIELD ;  /* 0x0000000000007946 */ /* 0x000fea0003800000 */
[----:B------:R-:W-:-:S13]  /*26d0*/  ISETP.NE.AND P6, PT, R32, R27, PT ;  /* 0x0000001b2000720c */ /* 0x000fda0003fc5270 */
[----:B------:R-:W-:Y:S05]  /*26e0*/  @P6 BRA `(.L_x_2370) ;  /* 0xfffffffc00ec6947 */ /* 0x000fea000383ffff */
.L_x_2369:
        /* <DEDUP_REMOVED lines=19> */
.L_x_2374:
        /* <DEDUP_REMOVED lines=116> */
.L_x_2373:
        /* <DEDUP_REMOVED lines=62> */
.L_x_2375:
[----:B------:R-:W-:-:S06]  /*3340*/  UISETP.NE.OR UP0, UPT, UR7, URZ, UP0 ;  /* 0x0000003f0700728c */ /* 0x000fcc0008705670 */
[----:B------:R-:W-:-:S13]  /*3350*/  PLOP3.LUT P6, PT, PT, PT, UP0, 0x80, 0x0 ;  /* 0x000000000000781c */ /* 0x000fda0003fcf008 */
[----:B------:R-:W-:Y:S05]  /*3360*/  @!P6 BRA `(.L_x_2371) ;  /* 0x00000000007ce947 */ /* 0x000fea0003800000 */
.L_x_2372:
        /* <DEDUP_REMOVED lines=31> */
.L_x_2371:
        /* <DEDUP_REMOVED lines=10> */
.L_x_2377:
[----:B------:R-:W-:Y:S05]  /*3600*/  BSYNC B0 ;  /* 0x0000000000007941 */ /* 0x000fea0003800000 */
.L_x_2376:
        /* <DEDUP_REMOVED lines=17> */
.L_x_2368:
        /* <DEDUP_REMOVED lines=44> */
[----:B------:R-:W-:Y:S01]  /*39e0*/  SHF.L.U32 R48, R48, 0x10, RZ ;  /* 0x0000001030307819 */ /* 0x000fe200000006ff */
[----:B0-----:R-:W-:-:S04]  /*39f0*/  IMAD.U32 R27, R13, 0x10000, RZ ;  /* 0x000100000d1b7824 */ /* 0x001fc800078e00ff */
[----:B------:R-:W-:Y:S01]  /*3a00*/  FADD.FTZ R48, R48, -UR7 ;  /* 0x8000000730307e21 */ /* 0x000fe20008010000 */
[----:B------:R-:W-:Y:S01]  /*3a10*/  FADD.FTZ R27, R27, -UR7 ;  /* 0x800000071b1b7e21 */ /* 0x000fe20008010000 */
[----:B------:R-:W-:Y:S02]  /*3a20*/  SHF.L.U32 R8, R8, 0x10, RZ ;  /* 0x0000001008087819 */ /* 0x000fe400000006ff */
[----:B------:R-:W-:Y:S01]  /*3a30*/  FMUL.FTZ R48, R48, UR8 ;  /* 0x0000000830307c20 */ /* 0x000fe20008410000 */
[----:B------:R-:W-:Y:S01]  /*3a40*/  SHF.L.U32 R31, R54, 0x10, RZ ;  /* 0x00000010361f7819 */ /* 0x000fe200000006ff */
[----:B------:R-:W-:Y:S01]  /*3a50*/  FMUL.FTZ R27, R27, UR8 ;  /* 0x000000081b1b7c20 */ /* 0x000fe20008410000 */
[----:B------:R-:W-:-:S03]  /*3a60*/  FADD.FTZ R8, R8, -UR7 ;  /* 0x8000000708087e21 */ /* 0x000fc60008010000 */
[----:B------:R-:W-:Y:S01]  /*3a70*/  FADD.FTZ R31, R31, -UR7 ;  /* 0x800000071f1f7e21 */ /* 0x000fe20008010000 */
[----:B--2---:R-:W-:Y:S02]  /*3a80*/  HADD2.F32 R4, -RZ, R4.H0_H0 ;  /* 0x20000004ff047230 */ /* 0x004fe40000004100 */
[----:B---3--:R-:W-:Y:S02]  /*3a90*/  HADD2.F32 R30, -RZ, R30.H0_H0 ;  /* 0x2000001eff1e7230 */ /* 0x008fe40000004100 */
[----:B----4-:R-:W-:Y:S02]  /*3aa0*/  HADD2.F32 R25, -RZ, R25.H0_H0 ;  /* 0x20000019ff197230 */ /* 0x010fe40000004100 */
[----:B-----5:R-:W-:-:S03]  /*3ab0*/  HADD2.F32 R13, -RZ, R26.H0_H0 ;  /* 0x2000001aff0d7230 */ /* 0x020fc60000004100 */
        /* <DEDUP_REMOVED lines=13> */
.L_x_2378:
        /* <DEDUP_REMOVED lines=16> */
.L_x_2380:
[----:B------:R-:W-:Y:S05]  /*3c90*/  BSYNC B0 ;  /* 0x0000000000007941 */ /* 0x000fea0003800000 */
.L_x_2379:
        /* <DEDUP_REMOVED lines=19> */
.L_x_2381:
        /* <DEDUP_REMOVED lines=16> */
.L_x_2383:
[----:B------:R-:W-:Y:S05]  /*3ed0*/  BSYNC B0 ;  /* 0x0000000000007941 */ /* 0x000fea0003800000 */
.L_x_2382:
        /* <DEDUP_REMOVED lines=21> */
.L_x_2384:
        /* <DEDUP_REMOVED lines=16> */
.L_x_2386:
[----:B------:R-:W-:Y:S05]  /*4130*/  BSYNC B0 ;  /* 0x0000000000007941 */ /* 0x000fea0003800000 */
.L_x_2385:
        /* <DEDUP_REMOVED lines=15> */
.L_x_2387:
        /* <DEDUP_REMOVED lines=16> */
.L_x_2389:
[----:B------:R-:W-:Y:S05]  /*4330*/  BSYNC B0 ;  /* 0x0000000000007941 */ /* 0x000fea0003800000 */
.L_x_2388:
        /* <DEDUP_REMOVED lines=23> */
.L_x_2390:
        /* <DEDUP_REMOVED lines=16> */
.L_x_2392:
[----:B------:R-:W-:Y:S05]  /*45b0*/  BSYNC B0 ;  /* 0x0000000000007941 */ /* 0x000fea0003800000 */
.L_x_2391:
        /* <DEDUP_REMOVED lines=17> */
.L_x_2393:
        /* <DEDUP_REMOVED lines=16> */
.L_x_2395:
[----:B------:R-:W-:Y:S05]  /*47d0*/  BSYNC B0 ;  /* 0x0000000000007941 */ /* 0x000fea0003800000 */
.L_x_2394:
[----:B------:R-:W-:Y:S01]  /*47e0*/  FMUL.FTZ R14, R14, UR8 ;  /* 0x000000080e0e7c20 */ /* 0x000fe20008410000 */
[----:B------:R-:W-:Y:S01]  /*47f0*/  FMUL.FTZ R34, R34, UR8 ;  /* 0x0000000822227c20 */ /* 0x000fe20008410000 */
[----:B------:R-:W-:Y:S02]  /*4800*/  SHF.L.U32 R15, R15, 0x10, RZ ;  /* 0x000000100f0f7819 */ /* 0x000fe400000006ff */
[----:B------:R-:W-:Y:S01]  /*4810*/  SHF.L.U32 R16, R16, 0x10, RZ ;  /* 0x0000001010107819 */ /* 0x000fe200000006ff */
[----:B------:R-:W-:Y:S01]  /*4820*/  FFMA.FTZ R12, R4, R14, R25 ;  /* 0x0000000e040c7223 */ /* 0x000fe20000010019 */
[----:B------:R-:W-:Y:S01]  /*4830*/  SHF.L.U32 R36, R36, 0x10, RZ ;  /* 0x0000001024247819 */ /* 0x000fe200000006ff */
[----:B0-----:R-:W-:Y:S01]  /*4840*/  FFMA.FTZ R27, R13, R34, R30 ;  /* 0x000000220d1b7223 */ /* 0x001fe2000001001e */
        /* <DEDUP_REMOVED lines=12> */
.L_x_2396:
        /* <DEDUP_REMOVED lines=16> */
.L_x_2398:
[----:B------:R-:W-:Y:S05]  /*4a10*/  BSYNC B0 ;  /* 0x0000000000007941 */ /* 0x000fea0003800000 */
.L_x_2397:
        /* <DEDUP_REMOVED lines=21> */
.L_x_2399:
[----:B------:R-:W-:Y:S01]  /*4b70*/  LOP3.LUT P5, RZ, R3, 0x2, RZ, 0xc0, !PT ;  /* 0x0000000203ff7812 */ /* 0x000fe200078ac0ff */
[----:B------:R-:W-:-:S12]  /*4b80*/  BSSY B0, `(.L_x_2400) ;  /* 0x000000f000007945 */ /* 0x000fd80003800000 */
[----:B------:R-:W-:Y:S05]  /*4b90*/  @!P5 BRA `(.L_x_2401) ;  /* 0x000000000034d947 */ /* 0x000fea0003800000 */
[----:B------:R-:W-:Y:S01]  /*4ba0*/  SHF.R.S32.HI R8, RZ, 0x1f, R67 ;  /* 0x0000001fff087819 */ /* 0x000fe20000011443 */
[----:B------:R-:W-:Y:S01]  /*4bb0*/  ULDC.64 UR14, c[0x0][0x270] ;  /* 0x00009c00000e7ab9 */ /* 0x000fe20000000a00 */
[----:B------:R-:W-:Y:S01]  /*4bc0*/  IMAD.MOV.U32 R9, RZ, RZ, R45 ;  /* 0x000000ffff097224 */ /* 0x000fe200078e002d */
[----:B------:R-:W-:Y:S02]  /*4bd0*/  F2FP.BF16.F32.PACK_AB R15, R16, R15 ;  /* 0x0000000f100f723e */ /* 0x000fe400000010ff */
        /* <DEDUP_REMOVED lines=9> */
.L_x_2401:
[----:B------:R-:W-:Y:S05]  /*4c70*/  BSYNC B0 ;  /* 0x0000000000007941 */ /* 0x000fea0003800000 */
.L_x_2400:
        /* <DEDUP_REMOVED lines=15> */
.L_x_2402:
        /* <DEDUP_REMOVED lines=15> */
.L_x_2404:
[----:B------:R-:W-:Y:S05]  /*4e60*/  BSYNC B0 ;  /* 0x0000000000007941 */ /* 0x000fea0003800000 */
.L_x_2403:
        /* <DEDUP_REMOVED lines=23> */
.L_x_2405:
        /* <DEDUP_REMOVED lines=15> */
.L_x_2407:
[----:B------:R-:W-:Y:S05]  /*50d0*/  BSYNC B0 ;  /* 0x0000000000007941 */ /* 0x000fea0003800000 */
.L_x_2406:
        /* <DEDUP_REMOVED lines=17> */
.L_x_2408:
        /* <DEDUP_REMOVED lines=15> */
.L_x_2410:
[----:B------:R-:W-:Y:S05]  /*52e0*/  BSYNC B0 ;  /* 0x0000000000007941 */ /* 0x000fea0003800000 */
.L_x_2409:
[----:B------:R-:W-:Y:S01]  /*52f0*/  FMUL.FTZ R39, R39, UR8 ;  /* 0x0000000827277c20 */ /* 0x000fe20008410000 */
[----:B------:R-:W-:Y:S01]  /*5300*/  FMUL.FTZ R20, R20, UR8 ;  /* 0x0000000814147c20 */ /* 0x000fe20008410000 */
[----:B------:R-:W-:Y:S01]  /*5310*/  SHF.L.U32 R40, R40, 0x10, RZ ;  /* 0x0000001028287819 */ /* 0x000fe200000006ff */
[----:B------:R-:W-:Y:S01]  /*5320*/  IMAD.U32 R22, R22, 0x10000, RZ ;  /* 0x0001000016167824 */ /* 0x000fe200078e00ff */
[----:B------:R-:W-:Y:S01]  /*5330*/  SHF.L.U32 R21, R21, 0x10, RZ ;  /* 0x0000001015157819 */ /* 0x000fe200000006ff */
[----:B------:R-:W-:Y:S01]  /*5340*/  FFMA.FTZ R39, R4, R39, R25 ;  /* 0x0000002704277223 */ /* 0x000fe20000010019 */
[----:B------:R-:W-:Y:S01]  /*5350*/  SHF.L.U32 R5, R5, 0x10, RZ ;  /* 0x0000001005057819 */ /* 0x000fe200000006ff */
[----:B------:R-:W-:Y:S01]  /*5360*/  FFMA.FTZ R20, R13, R20, R30 ;  /* 0x000000140d147223 */ /* 0x000fe2000001001e */
        /* <DEDUP_REMOVED lines=11> */
.L_x_2411:
        /* <DEDUP_REMOVED lines=14> */
.L_x_2413:
[----:B------:R-:W-:Y:S05]  /*5500*/  BSYNC B0 ;  /* 0x0000000000007941 */ /* 0x000fea0003800000 */
.L_x_2412:
        /* <DEDUP_REMOVED lines=21> */
.L_x_2414:
        /* <DEDUP_REMOVED lines=11> */
[----:B0123--:R-:W-:-:S04]  /*5710*/  LEA R10, P5, R8, UR14, 0x1 ;  /* 0x0000000e080a7c11 */ /* 0x00ffc8000f8a08ff */
[----:B------:R-:W-:-:S05]  /*5720*/  LEA.HI.X R11, R8, UR15, R5, 0x1, P5 ;  /* 0x0000000f080b7c11 */ /* 0x000fca000a8f0c05 */
[----:B------:R4:W-:Y:S04]  /*5730*/  STG.E desc[UR10][R10.64], R21 ;  /* 0x000000150a007986 */ /* 0x0009e8000c10190a */
.L_x_2416:
[----:B------:R-:W-:Y:S05]  /*5740*/  BSYNC B0 ;  /* 0x0000000000007941 */ /* 0x000fea0003800000 */
.L_x_2415:
        /* <DEDUP_REMOVED lines=14> */
.L_x_2417:
        /* <DEDUP_REMOVED lines=23> */
.L_x_2419:
[----:B------:R-:W-:Y:S05]  /*59a0*/  BSYNC B0 ;  /* 0x0000000000007941 */ /* 0x000fea0003800000 */
.L_x_2418:
        /* <DEDUP_REMOVED lines=15> */
.L_x_2420:
        /* <DEDUP_REMOVED lines=23> */
.L_x_2422:
[----:B------:R-:W-:Y:S05]  /*5c10*/  BSYNC B0 ;  /* 0x0000000000007941 */ /* 0x000fea0003800000 */
.L_x_2421:
        /* <DEDUP_REMOVED lines=11> */
.L_x_2423:
        /* <DEDUP_REMOVED lines=17> */
.L_x_2425:
[----:B------:R-:W-:Y:S05]  /*5de0*/  BSYNC B0 ;  /* 0x0000000000007941 */ /* 0x000fea0003800000 */
.L_x_2424:
[----:B------:R-:W-:Y:S01]  /*5df0*/  ULDC UR7, c[0x0][0x10] ;  /* 0x0000040000077ab9 */ /* 0x000fe20000000800 */
[----:B------:R-:W-:Y:S02]  /*5e00*/  UIADD3 UR4, UR4, 0x1, URZ ;  /* 0x0000000104047890 */ /* 0x000fe4000fffe03f */
[----:B------:R-:W-:-:S04]  /*5e10*/  UIADD3 UR6, UR7, UR6, URZ ;  /* 0x0000000607067290 */ /* 0x000fc8000fffe03f */
[----:B------:R-:W-:-:S06]  /*5e20*/  UISETP.GE.AND UP0, UPT, UR6, UR5, UPT ;  /* 0x000000050600728c */ /* 0x000fcc000bf06270 */
[----:B------:R-:W-:-:S13]  /*5e30*/  PLOP3.LUT P5, PT, PT, PT, UP0, 0x40, 0x0 ;  /* 0x000000000000781c */ /* 0x000fda0003fae808 */
[----:B------:R-:W-:Y:S05]  /*5e40*/  @P5 BRA `(.L_x_2426) ;  /* 0xffffffa400fc5947 */ /* 0x000fea000383ffff */
[----:B------:R-:W-:Y:S05]  /*5e50*/  EXIT ;  /* 0x000000000000794d */ /* 0x000fea0003800000 */
.L_x_2427:
        /* <DEDUP_REMOVED lines=10> */
.L_x_3289:


//--------------------- .text._Z35group_norm_nhwc_fwd_one_pass_kernelI11Fp16IOFp32WLi64ELi24ELi384EEv26Group_norm_nhwc_fwd_params --------------------------
	.section	.text._Z35group_norm_nhwc_fwd_one_pass_kernelI11Fp16IOFp32WLi64ELi24ELi384EEv26Group_norm_nhwc_fwd_params,"ax",@progbits
	.align	128
        .global         _Z35group_norm_nhwc_fwd_one_pass_kernelI11Fp16IOFp32WLi64ELi24ELi384EEv26Group_norm_nhwc_fwd_params
        .type           _Z35group_norm_nhwc_fwd_one_pass_kernelI11Fp16IOFp32WLi64ELi24ELi384EEv26Group_norm_nhwc_fwd_params,@function
        .size           _Z35group_norm_nhwc_fwd_one_pass_kernelI11Fp16IOFp32WLi64ELi24ELi384EEv26Group_norm_nhwc_fwd_params,(.L_x_3290 - _Z35group_norm_nhwc_fwd_one_pass_kernelI11Fp16IOFp32WLi64ELi24ELi384EEv26Group_norm_nhwc_fwd_params)
        .other          _Z35group_norm_nhwc_fwd_one_pass_kernelI11Fp16IOFp32WLi64ELi24ELi384EEv26Group_norm_nhwc_fwd_params,@"STO_CUDA_ENTRY STV_DEFAULT"
_Z35group_norm_nhwc_fwd_one_pass_kernelI11Fp16IOFp32WLi64ELi24ELi384EEv26Group_norm_nhwc_fwd_params:
.text._Z35group_norm_nhwc_fwd_one_pass_kernelI11Fp16IOFp32WLi64ELi24ELi384EEv26Group_norm_nhwc_fwd_params:
        /* <DEDUP_REMOVED lines=31> */
.L_x_2443:
        /* <DEDUP_REMOVED lines=70> */
[----:B------:R-:W-:Y:S01]  /*0650*/  ISETP.NE.AND P2, PT, R20, RZ, PT ;  /* 0x000000ff1400720c */ /* 0x000fe20003f45270 */
[----:B--2---:R-:W-:-:S02]  /*0660*/  HADD2.F32 R9, -RZ, R2.H1_H1 ;  /* 0x30000002ff097230 */ /* 0x004fc40000004100 */
[----:B------:R-:W-:Y:S02]  /*0670*/  HADD2.F32 R8, -RZ, R2.H0_H0 ;  /* 0x20000002ff087230 */ /* 0x000fe40000004100 */
[--C-:B---3--:R-:W-:Y:S02]  /*0680*/  HADD2.F32 R13, -RZ, R0.reuse.H1_H1 ;  /* 0x30000000ff0d7230 */ /* 0x108fe40000004100 */
[----:B------:R-:W-:Y:S01]  /*0690*/  FMUL.FTZ R11, R9, R9 ;  /* 0x00000009090b7220 */ /* 0x000fe20000410000 */
[----:B------:R-:W-:Y:S02]  /*06a0*/  HADD2.F32 R10, -RZ, R0.H0_H0 ;  /* 0x20000000ff0a7230 */ /* 0x000fe40000004100 */
[C---:B------:R-:W-:Y:S01]  /*06b0*/  FADD.FTZ R9, R8.reuse, R9 ;  /* 0x0000000908097221 */ /* 0x040fe20000010000 */
[----:B------:R-:W-:Y:S01]  /*06c0*/  FMUL.FTZ R15, R13, R13 ;  /* 0x0000000d0d0f7220 */ /* 0x000fe20000410000 */
[----:B------:R-:W-:Y:S01]  /*06d0*/  FFMA.FTZ R11, R8, R8, R11 ;  /* 0x00000008080b7223 */ /* 0x000fe2000001000b */
[C---:B------:R-:W-:Y:S01]  /*06e0*/  FADD.FTZ R8, R10.reuse, R13 ;  /* 0x0000000d0a087221 */ /* 0x040fe20000010000 */
[----:B------:R-:W-:Y:S01]  /*06f0*/  FADD.FTZ R9, RZ, R9 ;  /* 0x00000009ff097221 */ /* 0x000fe20000010000 */
[----:B------:R-:W-:Y:S01]  /*0700*/  FFMA.FTZ R10, R10, R10, R15 ;  /* 0x0000000a0a0a7223 */ /* 0x000fe2000001000f */
[----:B------:R-:W-:-:S02]  /*0710*/  FADD.FTZ R11, RZ, R11 ;  /* 0x0000000bff0b7221 */ /* 0x000fc40000010000 */
[----:B------:R-:W-:Y:S02]  /*0720*/  FADD.FTZ R4, R9, R8 ;  /* 0x0000000809047221 */ /* 0x000fe40000010000 */
[----:B------:R-:W-:-:S03]  /*0730*/  FADD.FTZ R5, R11, R10 ;  /* 0x0000000a0b057221 */ /* 0x000fc60000010000 */
        /* <DEDUP_REMOVED lines=58> */
.L_x_2429:
[----:B------:R-:W-:Y:S05]  /*0ae0*/  BSYNC B0 ;  /* 0x0000000000007941 */ /* 0x000fea0003800000 */
.L_x_2428:
        /* <DEDUP_REMOVED lines=12> */
[CC--:B-1----:R-:W-:Y:S02]  /*0bb0*/  IMAD R11, R10.reuse, R13.reuse, RZ ;  /* 0x0000000d0a0b7224 */ /* 0x0c2fe400078e02ff */
[----:B------:R-:W-:Y:S02]  /*0bc0*/  IMAD R23, R10, R13, RZ ;  /* 0x0000000d0a177224 */ /* 0x000fe400078e02ff */
        /* <DEDUP_REMOVED lines=15> */
[----:B-1----:R-:W-:-:S05]  /*0cc0*/  LOP3.LUT R8, R17, 0x1, RZ, 0xc0, !PT ;  /* 0x0000000111087812 */ /* 0x002fca00078ec0ff */
[----:B------:R-:W-:-:S04]  /*0cd0*/  IMAD R13, R8, R13, R14 ;  /* 0x0000000d080d7224 */ /* 0x000fc800078e020e */
[----:B------:R-:W-:-:S07]  /*0ce0*/  IMAD.WIDE.U32 R6, R13, 0x4, R6 ;  /* 0x000000040d067825 */ /* 0x000fce00078e0006 */
.L_x_2432:
[----:B------:R-:W2:Y:S04]  /*0cf0*/  LDG.E.STRONG.GPU R8, desc[UR8][R6.64] ;  /* 0x0000000806087981 */ /* 0x000ea8000c1ef900 */
[----:B--2---:R-:W-:Y:S01]  /*0d00*/  CCTL.IVALL ;  /* 0x00000000ff00798f */ /* 0x004fe20002000000 */
[----:B------:R-:W-:Y:S05]  /*0d10*/  YIELD ;  /* 0x0000000000007946 */ /* 0x000fea0003800000 */
[----:B------:R-:W-:-:S13]  /*0d20*/  ISETP.NE.AND P1, PT, R8, R23, PT ;  /* 0x000000170800720c */ /* 0x000fda0003f25270 */
[----:B------:R-:W-:Y:S05]  /*0d30*/  @P1 BRA `(.L_x_2432) ;  /* 0xfffffffc00ec1947 */ /* 0x000fea000383ffff */
.L_x_2431:
        /* <DEDUP_REMOVED lines=11> */
.L_x_2434:
        /* <DEDUP_REMOVED lines=63> */
.L_x_2433:
[----:B------:R-:W-:-:S13]  /*11e0*/  LOP3.LUT P1, R6, R12, 0x3, RZ, 0xc0, !PT ;  /* 0x000000030c067812 */ /* 0x000fda000782c0ff */
[----:B------:R-:W-:Y:S05]  /*11f0*/  @!P1 BRA `(.L_x_2430) ;  /* 0x0000000000cc9947 */ /* 0x000fea0003800000 */
[----:B------:R-:W-:Y:S01]  /*1200*/  ISETP.EQ.OR P1, PT, R13, UR7, P2 ;  /* 0x000000070d007c0c */ /* 0x000fe20009722670 */
[----:B------:R-:W-:Y:S01]  /*1210*/  BSSY B0, `(.L_x_2435) ;  /* 0x0000010000007945 */ /* 0x000fe20003800000 */
[----:B------:R-:W-:-:S11]  /*1220*/  ISETP.NE.AND P3, PT, R6, 0x1, PT ;  /* 0x000000010600780c */ /* 0x000fd60003f65270 */
[----:B------:R-:W-:Y:S05]  /*1230*/  @P1 BRA `(.L_x_2436) ;  /* 0x0000000000341947 */ /* 0x000fea0003800000 */
[----:B-1----:R-:W1:Y:S01]  /*1240*/  S2R R8, SR_CTAID.Y ;  /* 0x0000000000087919 */ /* 0x002e620000002600 */
        /* <DEDUP_REMOVED lines=12> */
.L_x_2436:
[----:B------:R-:W-:Y:S05]  /*1310*/  BSYNC B0 ;  /* 0x0000000000007941 */ /* 0x000fea0003800000 */
.L_x_2435:
[----:B------:R-:W-:Y:S05]  /*1320*/  @!P3 BRA `(.L_x_2430) ;  /* 0x000000000080b947 */ /* 0x000fea0003800000 */
[C---:B------:R-:W-:Y:S02]  /*1330*/  IADD3 R6, R13.reuse, 0x1, RZ ;  /* 0x000000010d067810 */ /* 0x040fe40007ffe0ff */
[----:B------:R-:W-:Y:S02]  /*1340*/  IADD3 R14, R13, 0x2, RZ ;  /* 0x000000020d0e7810 */ /* 0x000fe40007ffe0ff */
[----:B------:R-:W-:Y:S02]  /*1350*/  ISETP.EQ.OR P3, PT, R6, UR7, P2 ;  /* 0x0000000706007c0c */ /* 0x000fe40009762670 */
[----:B------:R-:W-:Y:S02]  /*1360*/  LOP3.LUT R7, R12, 0x3, RZ, 0xc0, !PT ;  /* 0x000000030c077812 */ /* 0x000fe400078ec0ff */
[----:B------:R-:W-:-:S04]  /*1370*/  ISETP.EQ.OR P1, PT, R14, UR7, P2 ;  /* 0x000000070e007c0c */ /* 0x000fc80009722670 */
[----:B------:R-:W-:-:S05]  /*1380*/  ISETP.EQ.OR P1, PT, R7, 0x2, P1 ;  /* 0x000000020700780c */ /* 0x000fca0000f22670 */
[----:B-1----:R-:W1:Y:S01]  /*1390*/  @!P3 S2R R15, SR_CTAID.Y ;  /* 0x00000000000fb919 */ /* 0x002e620000002600 */
[----:B------:R-:W1:Y:S01]  /*13a0*/  @!P3 LDC R11, c[0x0][0x10] ;  /* 0x00000400ff0bbb82 */ /* 0x000e620000000800 */
[----:B------:R-:W-:-:S06]  /*13b0*/  @!P3 LOP3.LUT R10, R17, 0x1, RZ, 0xc0, !PT ;  /* 0x00000001110ab812 */ /* 0x000fcc00078ec0ff */
[----:B------:R-:W2:Y:S01]  /*13c0*/  @!P1 S2R R13, SR_CTAID.Y ;  /* 0x00000000000d9919 */ /* 0x000ea20000002600 */
[----:B------:R-:W3:Y:S08]  /*13d0*/  @!P1 LDC R23, c[0x0][0x10] ;  /* 0x00000400ff179b82 */ /* 0x000ef00000000800 */
[----:B------:R-:W4:Y:S01]  /*13e0*/  @!P3 LDC.64 R8, c[0x0][0x248] ;  /* 0x00009200ff08bb82 */ /* 0x000f220000000a00 */
[----:B-1----:R-:W-:-:S07]  /*13f0*/  @!P3 IMAD R15, R6, R11, R15 ;  /* 0x0000000b060fb224 */ /* 0x002fce00078e020f */
[----:B------:R-:W1:Y:S01]  /*1400*/  @!P1 LDC.64 R6, c[0x0][0x248] ;  /* 0x00009200ff069b82 */ /* 0x000e620000000a00 */
[----:B------:R-:W-:Y:S01]  /*1410*/  @!P3 IMAD R11, R11, R10, RZ ;  /* 0x0000000a0b0bb224 */ /* 0x000fe200078e02ff */
[----:B------:R-:W-:-:S03]  /*1420*/  @!P1 LOP3.LUT R10, R17, 0x1, RZ, 0xc0, !PT ;  /* 0x00000001110a9812 */ /* 0x000fc600078ec0ff */
[----:B------:R-:W-:Y:S02]  /*1430*/  @!P3 IMAD R11, R11, R12, RZ ;  /* 0x0000000c0b0bb224 */ /* 0x000fe400078e02ff */
[----:B---3--:R-:W-:Y:S02]  /*1440*/  @!P1 IMAD R29, R23, R10, RZ ;  /* 0x0000000a171d9224 */ /* 0x008fe400078e02ff */
[----:B--2---:R-:W-:Y:S01]  /*1450*/  @!P1 IMAD R13, R14, R23, R13 ;  /* 0x000000170e0d9224 */ /* 0x004fe200078e020d */
[----:B------:R-:W-:Y:S01]  /*1460*/  @!P3 SHF.L.U32 R11, R11, 0x1, RZ ;  /* 0x000000010b0bb819 */ /* 0x000fe200000006ff */
[----:B------:R-:W-:-:S04]  /*1470*/  @!P1 IMAD R29, R29, R12, RZ ;  /* 0x0000000c1d1d9224 */ /* 0x000fc800078e02ff */
        /* <DEDUP_REMOVED lines=11> */
.L_x_2430:
        /* <DEDUP_REMOVED lines=22> */
[----:B------:R-:W-:Y:S01]  /*1690*/  MOV R3, 0x3f800000 ;  /* 0x3f80000000037802 */ /* 0x000fe20000000f00 */
[----:B0-----:R-:W-:-:S02]  /*16a0*/  HADD2.F32 R5, -RZ, R2.H0_H0 ;  /* 0x20000002ff057230 */ /* 0x001fc40000004100 */
[----:B------:R-:W0:Y:S01]  /*16b0*/  LDS.64 R14, [UR5+0x78] ;  /* 0x00007805ff0e7984 */ /* 0x000e220008000a00 */
[----:B-1----:R-:W-:Y:S02]  /*16c0*/  HADD2.F32 R9, -RZ, R2.H1_H1 ;  /* 0x30000002ff097230 */ /* 0x002fe40000004100 */
[--C-:B------:R-:W-:Y:S02]  /*16d0*/  HADD2.F32 R13, -RZ, R0.reuse.H0_H0 ;  /* 0x20000000ff0d7230 */ /* 0x100fe40000004100 */
[----:B------:R-:W-:Y:S02]  /*16e0*/  HADD2.F32 R23, -RZ, R0.H1_H1 ;  /* 0x30000000ff177230 */ /* 0x000fe40000004100 */
[----:B0-----:R-:W-:-:S04]  /*16f0*/  FMUL.FTZ R14, R14, UR6 ;  /* 0x000000060e0e7c20 */ /* 0x001fc80008410000 */
[----:B------:R-:W-:Y:S01]  /*1700*/  FMUL.FTZ R28, R14, R14 ;  /* 0x0000000e0e1c7220 */ /* 0x000fe20000410000 */
[--C-:B------:R-:W-:Y:S01]  /*1710*/  FADD.FTZ R0, R5, -R14.reuse ;  /* 0x8000000e05007221 */ /* 0x100fe20000010000 */
[--C-:B------:R-:W-:Y:S01]  /*1720*/  FADD.FTZ R2, R9, -R14.reuse ;  /* 0x8000000e09027221 */ /* 0x100fe20000010000 */
[----:B------:R-:W-:Y:S01]  /*1730*/  FADD.FTZ R4, R13, -R14 ;  /* 0x8000000e0d047221 */ /* 0x000fe20000010000 */
[----:B------:R-:W-:Y:S01]  /*1740*/  FFMA.FTZ R15, R15, UR6, -R28 ;  /* 0x000000060f0f7c23 */ /* 0x000fe2000801081c */
[----:B------:R-:W-:-:S04]  /*1750*/  FADD.FTZ R14, R23, -R14 ;  /* 0x8000000e170e7221 */ /* 0x000fc80000010000 */
        /* <DEDUP_REMOVED lines=25> */
.L_x_2437:
[----:B------:R-:W-:Y:S04]  /*18f0*/  BSSY B0, `(.L_x_2438) ;  /* 0x000000f000007945 */ /* 0x000fe80003800000 */
[----:B------:R-:W-:Y:S05]  /*1900*/  @!P0 BRA `(.L_x_2439) ;  /* 0x0000000000348947 */ /* 0x000fea0003800000 */
[----:B------:R-:W-:Y:S01]  /*1910*/  SHF.R.S32.HI R5, RZ, 0x1f, R18 ;  /* 0x0000001fff057819 */ /* 0x000fe20000011412 */
[----:B------:R-:W-:Y:S01]  /*1920*/  ULDC.64 UR12, c[0x0][0x270] ;  /* 0x00009c00000c7ab9 */ /* 0x000fe20000000a00 */
[----:B------:R-:W-:Y:S02]  /*1930*/  MOV R2, R24 ;  /* 0x0000001800027202 */ /* 0x000fe40000000f00 */
[----:B------:R-:W-:Y:S01]  /*1940*/  MOV R3, R27 ;  /* 0x0000001b00037202 */ /* 0x000fe20000000f00 */
[----:B------:R-:W-:Y:S01]  /*1950*/  IMAD R5, R5, UR12, RZ ;  /* 0x0000000c05057c24 */ /* 0x000fe2000f8e02ff */
[----:B------:R-:W-:Y:S01]  /*1960*/  F2FP.F16.F32.PACK_AB R7, R7, R8 ;  /* 0x000000080707723e */ /* 0x000fe200000000ff */
[----:B------:R-:W-:-:S04]  /*1970*/  IMAD.WIDE.U32 R2, R18, UR12, R2 ;  /* 0x0000000c12027c25 */ /* 0x000fc8000f8e0002 */
[----:B------:R-:W-:Y:S01]  /*1980*/  IMAD R5, R18, UR13, R5 ;  /* 0x0000000d12057c24 */ /* 0x000fe2000f8e0205 */
[----:B------:R-:W-:Y:S02]  /*1990*/  ULDC.64 UR12, c[0x0][0x210] ;  /* 0x00008400000c7ab9 */ /* 0x000fe40000000a00 */
[----:B------:R-:W-:Y:S02]  /*19a0*/  LEA R4, P2, R2, UR12, 0x1 ;  /* 0x0000000c02047c11 */ /* 0x000fe4000f8408ff */
[----:B------:R-:W-:-:S04]  /*19b0*/  IADD3 R5, R3, R5, RZ ;  /* 0x0000000503057210 */ /* 0x000fc80007ffe0ff */
[----:B------:R-:W-:-:S05]  /*19c0*/  LEA.HI.X R5, R2, UR13, R5, 0x1, P2 ;  /* 0x0000000d02057c11 */ /* 0x000fca00090f0c05 */
[----:B------:R0:W-:Y:S02]  /*19d0*/  STG.E desc[UR8][R4.64], R7 ;  /* 0x0000000704007986 */ /* 0x0001e4000c101908 */
.L_x_2439:
[----:B------:R-:W-:Y:S05]  /*19e0*/  BSYNC B0 ;  /* 0x0000000000007941 */ /* 0x000fea0003800000 */
.L_x_2438:
        /* <DEDUP_REMOVED lines=11> */
.L_x_2440:
        /* <DEDUP_REMOVED lines=11> */
[----:B------:R-:W-:Y:S01]  /*1b50*/  F2FP.F16.F32.PACK_AB R9, R9, R6 ;  /* 0x000000060909723e */ /* 0x000fe200000000ff */
[C---:B------:R-:W-:Y:S02]  /*1b60*/  IMAD R5, R0.reuse, UR13, R5 ;  /* 0x0000000d00057c24 */ /* 0x040fe4000f8e0205 */
[----:B------:R-:W-:Y:S01]  /*1b70*/  IMAD.WIDE.U32 R2, R0, UR12, R2 ;  /* 0x0000000c00027c25 */ /* 0x000fe2000f8e0002 */
[----:B------:R-:W-:Y:S02]  /*1b80*/  ULDC.64 UR12, c[0x0][0x210] ;  /* 0x00008400000c7ab9 */ /* 0x000fe40000000a00 */
[----:B------:R-:W-:-:S02]  /*1b90*/  LEA R4, P1, R2, UR12, 0x1 ;  /* 0x0000000c02047c11 */ /* 0x000fc4000f8208ff */
[----:B------:R-:W-:-:S04]  /*1ba0*/  IADD3 R5, R3, R5, RZ ;  /* 0x0000000503057210 */ /* 0x000fc80007ffe0ff */
[----:B------:R-:W-:-:S05]  /*1bb0*/  LEA.HI.X R5, R2, UR13, R5, 0x1, P1 ;  /* 0x0000000d02057c11 */ /* 0x000fca00088f0c05 */
[----:B------:R0:W-:Y:S02]  /*1bc0*/  STG.E desc[UR8][R4.64], R9 ;  /* 0x0000000904007986 */ /* 0x0001e4000c101908 */
.L_x_2442:
[----:B------:R-:W-:Y:S05]  /*1bd0*/  BSYNC B0 ;  /* 0x0000000000007941 */ /* 0x000fea0003800000 */
.L_x_2441:
[----:B------:R-:W1:Y:S01]  /*1be0*/  LDC R0, c[0x0][0x10] ;  /* 0x00000400ff007b82 */ /* 0x000e620000000800 */
[----:B------:R-:W-:Y:S02]  /*1bf0*/  IADD3 R17, R17, 0x1, RZ ;  /* 0x0000000111117810 */ /* 0x000fe40007ffe0ff */
[----:B-1----:R-:W-:-:S04]  /*1c00*/  IADD3 R21, R0, R21, RZ ;  /* 0x0000001500157210 */ /* 0x002fc80007ffe0ff */
[----:B------:R-:W-:-:S13]  /*1c10*/  ISETP.GE.AND P1, PT, R21, UR4, PT ;  /* 0x0000000415007c0c */ /* 0x000fda000bf26270 */
[----:B------:R-:W-:Y:S05]  /*1c20*/  @!P1 BRA `(.L_x_2443) ;  /* 0xffffffe400709947 */ /* 0x000fea000383ffff */
[----:B------:R-:W-:Y:S05]  /*1c30*/  EXIT ;  /* 0x000000000000794d */ /* 0x000fea0003800000 */
.L_x_2444:
        /* <DEDUP_REMOVED lines=12> */
.L_x_3290:


//--------------------- .text._Z35group_norm_nhwc_fwd_one_pass_kernelI11Fp16IOFp32WLi128ELi24ELi384EEv26Group_norm_nhwc_fwd_params --------------------------
	.section	.text._Z35group_norm_nhwc_fwd_one_pass_kernelI11Fp16IOFp32WLi128ELi24ELi384EEv26Group_norm_nhwc_fwd_params,"ax",@progbits
	.align	128
        .global         _Z35group_norm_nhwc_fwd_one_pass_kernelI11Fp16IOFp32WLi128ELi24ELi384EEv26Group_norm_nhwc_fwd_params
        .type           _Z35group_norm_nhwc_fwd_one_pass_kernelI11Fp16IOFp32WLi128ELi24ELi384EEv26Group_norm_nhwc_fwd_params,@function
        .size           _Z35group_norm_nhwc_fwd_one_pass_kernelI11Fp16IOFp32WLi128ELi24ELi384EEv26Group_norm_nhwc_fwd_params,(.L_x_3291 - _Z35group_norm_nhwc_fwd_one_pass_kernelI11Fp16IOFp32WLi128ELi24ELi384EEv26Group_norm_nhwc_fwd_params)
        .other          _Z35group_norm_nhwc_fwd_one_pass_kernelI11Fp16IOFp32WLi128ELi24ELi384EEv26Group_norm_nhwc_fwd_params,@"STO_CUDA_ENTRY STV_DEFAULT"
_Z35group_norm_nhwc_fwd_one_pass_kernelI11Fp16IOFp32WLi128ELi24ELi384EEv26Group_norm_nhwc_fwd_params:
.text._Z35group_norm_nhwc_fwd_one_pass_kernelI11Fp16IOFp32WLi128ELi24ELi384EEv26Group_norm_nhwc_fwd_params:
        /* <DEDUP_REMOVED lines=8> */
[----:B------:R-:W1:Y:S01]  /*0080*/  S2UR UR7, SR_CTAID.X ;  /* 0x00000000000779c3 */ /* 0x000e620000002500 */
[----:B------:R-:W-:Y:S01]  /*0090*/  ULDC.64 UR8, c[0x0][0x278] ;  /* 0x00009e0000087ab9 */ /* 0x000fe20000000a00 */
[----:B------:R-:W-:-:S06]  /*00a0*/  HFMA2.MMA R6, -RZ, RZ, 0, 0 ;  /* 0x00000000ff067435 */ /* 0x000fcc00000001ff */
[----:B------:R-:W1:Y:S01]  /*00b0*/  LDC R3, c[0x0][0x294] ;  /* 0x0000a500ff037b82 */ /* 0x000e620000000800 */
[----:B0-----:R-:W-:-:S05]  /*00c0*/  IMAD.WIDE.U32 R4, R2, -0x55555555, RZ ;  /* 0xaaaaaaab02047825 */ /* 0x001fca00078e00ff */
[----:B------:R-:W-:-:S05]  /*00d0*/  SHF.R.U32.HI R4, RZ, 0x3, R5 ;  /* 0x00000003ff047819 */ /* 0x000fca0000011605 */
[----:B-1----:R-:W-:-:S05]  /*00e0*/  IMAD R4, R3, UR7, R4 ;  /* 0x0000000703047c24 */ /* 0x002fca000f8e0204 */
[C---:B------:R-:W-:Y:S02]  /*00f0*/  ISETP.GE.U32.AND P0, PT, R4.reuse, UR8, PT ;  /* 0x0000000804007c0c */ /* 0x040fe4000bf06070 */
[----:B------:R-:W-:Y:S02]  /*0100*/  SHF.R.S32.HI R5, RZ, 0x1f, R4 ;  /* 0x0000001fff057819 */ /* 0x000fe40000011404 */
[C---:B------:R-:W-:Y:S02]  /*0110*/  IADD3 R7, R4.reuse, 0x20, RZ ;  /* 0x0000002004077810 */ /* 0x040fe40007ffe0ff */
[----:B------:R-:W-:Y:S01]  /*0120*/  ISETP.GE.AND.EX P0, PT, R5, UR9, PT, P0 ;  /* 0x0000000905007c0c */ /* 0x000fe2000bf06300 */
[----:B------:R-:W-:Y:S01]  /*0130*/  ULDC.64 UR8, c[0x0][0x208] ;  /* 0x0000820000087ab9 */ /* 0x000fe20000000a00 */
[----:B------:R-:W-:Y:S02]  /*0140*/  IADD3 R16, R4, 0x40, RZ ;  /* 0x0000004004107810 */ /* 0x000fe40007ffe0ff */
[----:B------:R-:W-:-:S13]  /*0150*/  ISETP.LT.U32.AND P0, PT, R2, 0x180, !P0 ;  /* 0x000001800200780c */ /* 0x000fda0004701070 */
.L_x_2466:
[----:B0-----:R-:W0:Y:S01]  /*0160*/  LDC R3, c[0x0][0x288] ;  /* 0x0000a200ff037b82 */ /* 0x001e220000000800 */
[----:B------:R-:W-:Y:S01]  /*0170*/  ULDC.64 UR12, c[0x0][0x278] ;  /* 0x00009e00000c7ab9 */ /* 0x000fe20000000a00 */
[----:B------:R-:W-:Y:S01]  /*0180*/  SHF.R.S32.HI R17, RZ, 0x1f, R7 ;  /* 0x0000001fff117819 */ /* 0x000fe20000011407 */
[----:B------:R-:W-:Y:S01]  /*0190*/  ULDC.64 UR10, c[0x0][0x280] ;  /* 0x0000a000000a7ab9 */ /* 0x000fe20000000a00 */
[----:B0123--:R-:W-:-:S04]  /*01a0*/  IABS R11, R3 ;  /* 0x00000003000b7213 */ /* 0x00ffc80000000000 */
[----:B------:R-:W0:Y:S08]  /*01b0*/  I2F.RP R0, R11 ;  /* 0x0000000b00007306 */ /* 0x000e300000209400 */
[----:B0-----:R-:W0:Y:S02]  /*01c0*/  MUFU.RCP R0, R0 ;  /* 0x0000000000007308 */ /* 0x001e240000001000 */
[----:B0-----:R-:W-:-:S06]  /*01d0*/  IADD3 R8, R0, 0xffffffe, RZ ;  /* 0x0ffffffe00087810 */ /* 0x001fcc0007ffe0ff */
[----:B------:R0:W1:Y:S02]  /*01e0*/  F2I.FTZ.U32.TRUNC.NTZ R9, R8 ;  /* 0x0000000800097305 */ /* 0x000064000021f000 */
[----:B0-----:R-:W-:Y:S02]  /*01f0*/  MOV R8, RZ ;  /* 0x000000ff00087202 */ /* 0x001fe40000000f00 */
[----:B-1----:R-:W-:-:S05]  /*0200*/  IADD3 R10, RZ, -R9, RZ ;  /* 0x80000009ff0a7210 */ /* 0x002fca0007ffe0ff */
[----:B------:R-:W-:Y:S01]  /*0210*/  IMAD R13, R10, R11, RZ ;  /* 0x0000000b0a0d7224 */ /* 0x000fe200078e02ff */
[----:B------:R-:W-:-:S03]  /*0220*/  IABS R10, R20 ;  /* 0x00000014000a7213 */ /* 0x000fc60000000000 */
[----:B------:R-:W-:-:S06]  /*0230*/  IMAD.HI.U32 R9, R9, R13, R8 ;  /* 0x0000000d09097227 */ /* 0x000fcc00078e0008 */
[----:B------:R-:W-:-:S04]  /*0240*/  IMAD.HI.U32 R15, R9, R10, RZ ;  /* 0x0000000a090f7227 */ /* 0x000fc800078e00ff */
[----:B------:R-:W-:Y:S01]  /*0250*/  IMAD.WIDE.U32 R8, R2, -0x55555555, RZ ;  /* 0xaaaaaaab02087825 */ /* 0x000fe200078e00ff */
        /* <DEDUP_REMOVED lines=8> */
[----:B------:R-:W-:-:S02]  /*02e0*/  ISETP.GE.AND P3, PT, R0, RZ, PT ;  /* 0x000000ff0000720c */ /* 0x000fc40003f66270 */
[----:B------:R-:W-:Y:S02]  /*02f0*/  SHF.R.U32.HI R11, RZ, 0x3, R9 ;  /* 0x00000003ff0b7819 */ /* 0x000fe40000011609 */
[----:B------:R-:W0:Y:S03]  /*0300*/  @P0 LDC.64 R8, c[0x0][0x270] ;  /* 0x00009c00ff080b82 */ /* 0x000e260000000a00 */
[----:B------:R-:W-:Y:S01]  /*0310*/  @P1 IADD3 R15, R15, 0x1, RZ ;  /* 0x000000010f0f1810 */ /* 0x000fe20007ffe0ff */
[----:B------:R-:W-:Y:S01]  /*0320*/  IMAD R11, R11, -0xc, R2 ;  /* 0xfffffff40b0b7824 */ /* 0x000fe200078e0202 */
[----:B------:R-:W-:-:S04]  /*0330*/  ISETP.GE.U32.AND P1, PT, R7, UR12, PT ;  /* 0x0000000c07007c0c */ /* 0x000fc8000bf26070 */
[----:B------:R-:W-:Y:S02]  /*0340*/  @!P3 IADD3 R15, -R15, RZ, RZ ;  /* 0x000000ff0f0fb210 */ /* 0x000fe40007ffe1ff */
[----:B------:R-:W-:Y:S02]  /*0350*/  @!P2 LOP3.LUT R15, RZ, R3, RZ, 0x33, !PT ;  /* 0x00000003ff0fa212 */ /* 0x000fe400078e33ff */
[----:B------:R-:W-:Y:S02]  /*0360*/  ISETP.GE.AND.EX P1, PT, R17, UR13, PT, P1 ;  /* 0x0000000d11007c0c */ /* 0x000fe4000bf26310 */
[----:B------:R-:W-:Y:S02]  /*0370*/  IADD3 R0, -R15, RZ, RZ ;  /* 0x000000ff0f007210 */ /* 0x000fe40007ffe1ff */
[----:B------:R-:W-:Y:S02]  /*0380*/  ISETP.GT.U32.OR P1, PT, R2, 0x17f, P1 ;  /* 0x0000017f0200780c */ /* 0x000fe40000f24470 */
[----:B------:R-:W-:Y:S01]  /*0390*/  SHF.L.U32 R27, R11, 0x1, RZ ;  /* 0x000000010b1b7819 */ /* 0x000fe200000006ff */
[----:B------:R-:W-:Y:S01]  /*03a0*/  IMAD R0, R3, R0, R20 ;  /* 0x0000000003007224 */ /* 0x000fe200078e0214 */
[----:B------:R-:W-:Y:S01]  /*03b0*/  SHF.R.S32.HI R3, RZ, 0x1f, R16 ;  /* 0x0000001fff037819 */ /* 0x000fe20000011410 */
[----:B------:R-:W1:Y:S01]  /*03c0*/  @P0 LDC.64 R10, c[0x0][0x220] ;  /* 0x00008800ff0a0b82 */ /* 0x000e620000000a00 */
[----:B------:R-:W-:Y:S01]  /*03d0*/  ISETP.GE.U32.AND P2, PT, R16, UR12, PT ;  /* 0x0000000c10007c0c */ /* 0x000fe2000bf46070 */
[----:B------:R-:W-:Y:S01]  /*03e0*/  IMAD R0, R0, 0x18, RZ ;  /* 0x0000001800007824 */ /* 0x000fe200078e02ff */
[----:B------:R-:W-:-:S02]  /*03f0*/  SHF.R.S32.HI R14, RZ, 0x1f, R15 ;  /* 0x0000001fff0e7819 */ /* 0x000fc4000001140f */
[----:B------:R-:W-:Y:S02]  /*0400*/  SHF.R.S32.HI R19, RZ, 0x1f, R27 ;  /* 0x0000001fff137819 */ /* 0x000fe4000001141b */
[----:B------:R-:W-:Y:S01]  /*0410*/  IADD3 R26, P3, R27, R0, RZ ;  /* 0x000000001b1a7210 */ /* 0x000fe20007f7e0ff */
[----:B------:R-:W2:Y:S01]  /*0420*/  @!P1 LDC.64 R12, c[0x0][0x270] ;  /* 0x00009c00ff0c9b82 */ /* 0x000ea20000000a00 */
[----:B------:R-:W-:Y:S01]  /*0430*/  ISETP.GE.AND.EX P2, PT, R3, UR13, PT, P2 ;  /* 0x0000000d03007c0c */ /* 0x000fe2000bf46320 */
[----:B------:R-:W-:Y:S01]  /*0440*/  IMAD R14, R14, UR10, RZ ;  /* 0x0000000a0e0e7c24 */ /* 0x000fe2000f8e02ff */
[----:B------:R-:W-:Y:S02]  /*0450*/  LEA.HI.X.SX32 R27, R0, R19, 0x1, P3 ;  /* 0x00000013001b7211 */ /* 0x000fe400018f0eff */
[----:B------:R-:W-:Y:S01]  /*0460*/  ISETP.GT.U32.OR P2, PT, R2, 0x17f, P2 ;  /* 0x0000017f0200780c */ /* 0x000fe20001744470 */
[C---:B------:R-:W-:Y:S02]  /*0470*/  IMAD R29, R15.reuse, UR11, R14 ;  /* 0x0000000b0f1d7c24 */ /* 0x040fe4000f8e020e */
[----:B------:R-:W-:-:S04]  /*0480*/  IMAD.WIDE.U32 R26, R15, UR10, R26 ;  /* 0x0000000a0f1a7c25 */ /* 0x000fc8000f8e001a */
[----:B0-----:R-:W-:Y:S01]  /*0490*/  @P0 IMAD R14, R5, R8, RZ ;  /* 0x00000008050e0224 */ /* 0x001fe200078e02ff */
[----:B------:R-:W-:Y:S02]  /*04a0*/  IADD3 R29, R27, R29, RZ ;  /* 0x0000001d1b1d7210 */ /* 0x000fe40007ffe0ff */
[----:B------:R-:W-:Y:S01]  /*04b0*/  @P0 MOV R28, R26 ;  /* 0x0000001a001c0202 */ /* 0x000fe20000000f00 */
[C---:B------:R-:W-:Y:S01]  /*04c0*/  @P0 IMAD R21, R4.reuse, R9, R14 ;  /* 0x0000000904150224 */ /* 0x040fe200078e020e */
[----:B------:R-:W-:Y:S01]  /*04d0*/  @!P1 MOV R23, R29 ;  /* 0x0000001d00179202 */ /* 0x000fe20000000f00 */
[----:B------:R-:W0:Y:S02]  /*04e0*/  @!P2 LDC.64 R18, c[0x0][0x270] ;  /* 0x00009c00ff12ab82 */ /* 0x000e240000000a00 */
[----:B------:R-:W-:-:S04]  /*04f0*/  @P0 IMAD.WIDE.U32 R8, R4, R8, R28 ;  /* 0x0000000804080225 */ /* 0x000fc800078e001c */
[----:B--2---:R-:W-:Y:S01]  /*0500*/  @!P1 IMAD R22, R17, R12, RZ ;  /* 0x0000000c11169224 */ /* 0x004fe200078e02ff */
[----:B------:R-:W-:Y:S01]  /*0510*/  @P0 IADD3 R9, R9, R21, RZ ;  /* 0x0000001509090210 */ /* 0x000fe20007ffe0ff */
[----:B------:R-:W2:Y:S01]  /*0520*/  @!P1 LDC.64 R14, c[0x0][0x220] ;  /* 0x00008800ff0e9b82 */ /* 0x000ea20000000a00 */
[C---:B-1----:R-:W-:Y:S01]  /*0530*/  @P0 LEA R10, P3, R8.reuse, R10, 0x1 ;  /* 0x0000000a080a0211 */ /* 0x042fe200078608ff */
[C---:B------:R-:W-:Y:S01]  /*0540*/  @!P1 IMAD R25, R7.reuse, R13, R22 ;  /* 0x0000000d07199224 */ /* 0x040fe200078e0216 */
[----:B------:R-:W-:Y:S02]  /*0550*/  @!P1 MOV R22, R26 ;  /* 0x0000001a00169202 */ /* 0x000fe40000000f00 */
[----:B------:R-:W-:Y:S02]  /*0560*/  @P0 LEA.HI.X R11, R8, R11, R9, 0x1, P3 ;  /* 0x0000000b080b0211 */ /* 0x000fe400018f0c09 */
[----:B------:R-:W-:Y:S01]  /*0570*/  MOV R21, RZ ;  /* 0x000000ff00157202 */ /* 0x000fe20000000f00 */
[----:B------:R-:W1:Y:S01]  /*0580*/  @!P2 LDC.64 R8, c[0x0][0x220] ;  /* 0x00008800ff08ab82 */ /* 0x000e620000000a00 */
[----:B------:R-:W-:-:S04]  /*0590*/  @!P1 IMAD.WIDE.U32 R12, R7, R12, R22 ;  /* 0x0000000c070c9225 */ /* 0x000fc800078e0016 */
[----:B------:R3:W4:Y:S01]  /*05a0*/  @P0 LDG.E R21, desc[UR8][R10.64] ;  /* 0x000000080a150981 */ /* 0x000722000c1e1900 */
[----:B------:R-:W-:Y:S01]  /*05b0*/  @!P1 IADD3 R13, R13, R25, RZ ;  /* 0x000000190d0d9210 */ /* 0x000fe20007ffe0ff */
[----:B0-----:R-:W-:-:S04]  /*05c0*/  @!P2 IMAD R22, R3, R18, RZ ;  /* 0x000000120316a224 */ /* 0x001fc800078e02ff */
[----:B------:R-:W-:Y:S01]  /*05d0*/  @!P2 IMAD R23, R16, R19, R22 ;  /* 0x000000131017a224 */ /* 0x000fe200078e0216 */
[----:B------:R-:W-:Y:S02]  /*05e0*/  MOV R19, RZ ;  /* 0x000000ff00137202 */ /* 0x000fe40000000f00 */
[----:B---3--:R-:W-:Y:S02]  /*05f0*/  @!P2 MOV R10, R26 ;  /* 0x0000001a000aa202 */ /* 0x008fe40000000f00 */
[C---:B--2---:R-:W-:Y:S02]  /*0600*/  @!P1 LEA R14, P3, R12.reuse, R14, 0x1 ;  /* 0x0000000e0c0e9211 */ /* 0x044fe400078608ff */
[----:B------:R-:W-:Y:S02]  /*0610*/  @!P2 MOV R11, R29 ;  /* 0x0000001d000ba202 */ /* 0x000fe40000000f00 */
[----:B------:R-:W-:Y:S01]  /*0620*/  @!P1 LEA.HI.X R15, R12, R15, R13, 0x1, P3 ;  /* 0x0000000f0c0f9211 */ /* 0x000fe200018f0c0d */
[----:B------:R-:W-:-:S04]  /*0630*/  @!P2 IMAD.WIDE.U32 R12, R16, R18, R10 ;  /* 0x00000012100ca225 */ /* 0x000fc800078e000a */
[----:B------:R0:W2:Y:S01]  /*0640*/  @!P1 LDG.E R19, desc[UR8][R14.64] ;  /* 0x000000080e139981 */ /* 0x0000a2000c1e1900 */
[----:B------:R-:W-:Y:S02]  /*0650*/  MOV R22, RZ ;  /* 0x000000ff00167202 */ /* 0x000fe40000000f00 */
[----:B------:R-:W-:Y:S02]  /*0660*/  @!P2 IADD3 R13, R13, R23, RZ ;  /* 0x000000170d0da210 */ /* 0x000fe40007ffe0ff */
[----:B-1----:R-:W-:-:S04]  /*0670*/  @!P2 LEA R10, P1, R12, R8, 0x1 ;  /* 0x000000080c0aa211 */ /* 0x002fc800078208ff */
[----:B------:R-:W-:-:S05]  /*0680*/  @!P2 LEA.HI.X R11, R12, R9, R13, 0x1, P1 ;  /* 0x000000090c0ba211 */ /* 0x000fca00008f0c0d */
[----:B------:R1:W3:Y:S01]  /*0690*/  @!P2 LDG.E R22, desc[UR8][R10.64] ;  /* 0x000000080a16a981 */ /* 0x0002e2000c1e1900 */
[----:B------:R-:W-:-:S04]  /*06a0*/  IADD3 R25, R4, 0x60, RZ ;  /* 0x0000006004197810 */ /* 0x000fc80007ffe0ff */
[----:B------:R-:W-:Y:S02]  /*06b0*/  ISETP.GE.U32.AND P1, PT, R25, UR12, PT ;  /* 0x0000000c19007c0c */ /* 0x000fe4000bf26070 */
[----:B------:R-:W-:-:S04]  /*06c0*/  SHF.R.S32.HI R23, RZ, 0x1f, R25 ;  /* 0x0000001fff177819 */ /* 0x000fc80000011419 */
[----:B------:R-:W-:-:S04]  /*06d0*/  ISETP.GE.AND.EX P1, PT, R23, UR13, PT, P1 ;  /* 0x0000000d17007c0c */ /* 0x000fc8000bf26310 */
[----:B------:R-:W-:-:S13]  /*06e0*/  ISETP.GT.U32.OR P1, PT, R2, 0x17f, P1 ;  /* 0x0000017f0200780c */ /* 0x000fda0000f24470 */
[----:B------:R-:W5:Y:S02]  /*06f0*/  @!P1 LDC.64 R8, c[0x0][0x270] ;  /* 0x00009c00ff089b82 */ /* 0x000f640000000a00 */
[----:B-----5:R-:W-:-:S04]  /*0700*/  @!P1 IMAD R18, R23, R8, RZ ;  /* 0x0000000817129224 */ /* 0x020fc800078e02ff */
[----:B------:R-:W-:Y:S01]  /*0710*/  @!P1 IMAD R23, R25, R9, R18 ;  /* 0x0000000919179224 */ /* 0x000fe200078e0212 */
[----:B------:R-:W-:Y:S01]  /*0720*/  MOV R18, RZ ;  /* 0x000000ff00127202 */ /* 0x000fe20000000f00 */
[--C-:B----4-:R-:W-:Y:S02]  /*0730*/  HADD2.F32 R13, -RZ, R21.reuse.H1_H1 ;  /* 0x30000015ff0d7230 */ /* 0x110fe40000004100 */
[----:B------:R-:W-:-:S03]  /*0740*/  HADD2.F32 R12, -RZ, R21.H0_H0 ;  /* 0x20000015ff0c7230 */ /* 0x000fc60000004100 */
[----:B0-----:R-:W-:Y:S02]  /*0750*/  FMUL.FTZ R15, R13, R13 ;  /* 0x0000000d0d0f7220 */ /* 0x001fe40000410000 */
[C---:B------:R-:W-:Y:S02]  /*0760*/  FADD.FTZ R13, R12.reuse, R13 ;  /* 0x0000000d0c0d7221 */ /* 0x040fe40000010000 */
[----:B------:R-:W-:Y:S02]  /*0770*/  FFMA.FTZ R15, R12, R12, R15 ;  /* 0x0000000c0c0f7223 */ /* 0x000fe4000001000f */
[----:B------:R-:W-:Y:S02]  /*0780*/  FADD.FTZ R13, RZ, R13 ;  /* 0x0000000dff0d7221 */ /* 0x000fe40000010000 */
[----:B------:R-:W-:Y:S01]  /*0790*/  FADD.FTZ R12, RZ, R15 ;  /* 0x0000000fff0c7221 */ /* 0x000fe20000010000 */
[----:B------:R-:W-:Y:S01]  /*07a0*/  @!P1 MOV R15, R29 ;  /* 0x0000001d000f9202 */ /* 0x000fe20000000f00 */
[----:B--2---:R-:W-:-:S02]  /*07b0*/  HADD2.F32 R14, -RZ, R19.H1_H1 ;  /* 0x30000013ff0e7230 */ /* 0x004fc40000004100 */
[----:B-1----:R-:W-:-:S03]  /*07c0*/  HADD2.F32 R10, -RZ, R19.H0_H0 ;  /* 0x20000013ff0a7230 */ /* 0x002fc60000004100 */
[----:B------:R-:W-:Y:S02]  /*07d0*/  FMUL.FTZ R11, R14, R14 ;  /* 0x0000000e0e0b7220 */ /* 0x000fe40000410000 */
[C---:B------:R-:W-:Y:S02]  /*07e0*/  FADD.FTZ R14, R10.reuse, R14 ;  /* 0x0000000e0a0e7221 */ /* 0x040fe40000010000 */
[----:B------:R-:W-:Y:S02]  /*07f0*/  FFMA.FTZ R11, R10, R10, R11 ;  /* 0x0000000a0a0b7223 */ /* 0x000fe4000001000b */
[----:B------:R-:W-:Y:S02]  /*0800*/  FADD.FTZ R13, R13, R14 ;  /* 0x0000000e0d0d7221 */ /* 0x000fe40000010000 */
[----:B------:R-:W-:Y:S01]  /*0810*/  FADD.FTZ R12, R12, R11 ;  /* 0x0000000b0c0c7221 */ /* 0x000fe20000010000 */
[--C-:B---3--:R-:W-:Y:S02]  /*0820*/  HADD2.F32 R10, -RZ, R22.reuse.H1_H1 ;  /* 0x30000016ff0a7230 */ /* 0x108fe40000004100 */
[----:B------:R-:W-:-:S03]  /*0830*/  HADD2.F32 R11, -RZ, R22.H0_H0 ;  /* 0x20000016ff0b7230 */ /* 0x000fc60000004100 */
[----:B------:R-:W-:Y:S02]  /*0840*/  FMUL.FTZ R14, R10, R10 ;  /* 0x0000000a0a0e7220 */ /* 0x000fe40000410000 */
[C---:B------:R-:W-:Y:S02]  /*0850*/  FADD.FTZ R10, R11.reuse, R10 ;  /* 0x0000000a0b0a7221 */ /* 0x040fe40000010000 */
[----:B------:R-:W-:Y:S01]  /*0860*/  FFMA.FTZ R11, R11, R11, R14 ;  /* 0x0000000b0b0b7223 */ /* 0x000fe2000001000e */
[----:B------:R-:W-:-:S05]  /*0870*/  @!P1 MOV R14, R26 ;  /* 0x0000001a000e9202 */ /* 0x000fca0000000f00 */
[----:B------:R-:W-:Y:S02]  /*0880*/  @!P1 IMAD.WIDE.U32 R14, R25, R8, R14 ;  /* 0x00000008190e9225 */ /* 0x000fe400078e000e */
[----:B------:R-:W0:Y:S03]  /*0890*/  @!P1 LDC.64 R8, c[0x0][0x220] ;  /* 0x00008800ff089b82 */ /* 0x000e260000000a00 */
[----:B------:R-:W-:Y:S02]  /*08a0*/  @!P1 IADD3 R23, R15, R23, RZ ;  /* 0x000000170f179210 */ /* 0x000fe40007ffe0ff */
[----:B0-----:R-:W-:-:S04]  /*08b0*/  @!P1 LEA R8, P2, R14, R8, 0x1 ;  /* 0x000000080e089211 */ /* 0x001fc800078408ff */
[----:B------:R-:W-:-:S05]  /*08c0*/  @!P1 LEA.HI.X R9, R14, R9, R23, 0x1, P2 ;  /* 0x000000090e099211 */ /* 0x000fca00010f0c17 */
[----:B------:R-:W2:Y:S01]  /*08d0*/  @!P1 LDG.E R18, desc[UR8][R8.64] ;  /* 0x0000000808129981 */ /* 0x000ea2000c1e1900 */
[----:B------:R-:W-:Y:S01]  /*08e0*/  FADD.FTZ R10, R13, R10 ;  /* 0x0000000a0d0a7221 */ /* 0x000fe20000010000 */
[----:B------:R-:W-:Y:S01]  /*08f0*/  FADD.FTZ R11, R12, R11 ;  /* 0x0000000b0c0b7221 */ /* 0x000fe20000010000 */
[----:B------:R-:W0:Y:S01]  /*0900*/  S2UR UR6, SR_CgaCtaId ;  /* 0x00000000000679c3 */ /* 0x000e220000008800 */
[----:B------:R-:W1:Y:S01]  /*0910*/  S2R R14, SR_LANEID ;  /* 0x00000000000e7919 */ /* 0x000e620000000000 */
[----:B------:R-:W-:Y:S01]  /*0920*/  UMOV UR5, 0x400 ;  /* 0x0000040000057882 */ /* 0x000fe20000000000 */
[----:B------:R-:W-:Y:S01]  /*0930*/  ISETP.NE.AND P2, PT, R2, RZ, PT ;  /* 0x000000ff0200720c */ /* 0x000fe20003f45270 */
[----:B------:R-:W-:Y:S01]  /*0940*/  BSSY B0, `(.L_x_2445) ;  /* 0x0000049000007945 */ /* 0x000fe20003800000 */
[----:B0-----:R-:W-:Y:S01]  /*0950*/  ULEA UR5, UR6, UR5, 0x18 ;  /* 0x0000000506057291 */ /* 0x001fe2000f8ec03f */
[C---:B-1----:R-:W-:Y:S02]  /*0960*/  ISETP.GT.AND P1, PT, R14.reuse, 0x1e, PT ;  /* 0x0000001e0e00780c */ /* 0x042fe40003f24270 */
[----:B------:R-:W-:Y:S01]  /*0970*/  ISETP.NE.AND P3, PT, R14, RZ, PT ;  /* 0x000000ff0e00720c */ /* 0x000fe20003f65270 */
[----:B--2---:R-:W-:-:S02]  /*0980*/  HADD2.F32 R24, -RZ, R18.H1_H1 ;  /* 0x30000012ff187230 */ /* 0x004fc40000004100 */
[----:B------:R-:W-:-:S03]  /*0990*/  HADD2.F32 R15, -RZ, R18.H0_H0 ;  /* 0x20000012ff0f7230 */ /* 0x000fc60000004100 */
[----:B------:R-:W-:Y:S02]  /*09a0*/  FMUL.FTZ R23, R24, R24 ;  /* 0x0000001818177220 */ /* 0x000fe40000410000 */
[C---:B------:R-:W-:Y:S02]  /*09b0*/  FADD.FTZ R13, R15.reuse, R24 ;  /* 0x000000180f0d7221 */ /* 0x040fe40000010000 */
[----:B------:R-:W-:Y:S02]  /*09c0*/  FFMA.FTZ R24, R15, R15, R23 ;  /* 0x0000000f0f187223 */ /* 0x000fe40000010017 */
[----:B------:R-:W-:Y:S02]  /*09d0*/  FADD.FTZ R12, R10, R13 ;  /* 0x0000000d0a0c7221 */ /* 0x000fe40000010000 */
[----:B------:R-:W-:Y:S01]  /*09e0*/  FADD.FTZ R13, R11, R24 ;  /* 0x000000180b0d7221 */ /* 0x000fe20000010000 */
[----:B------:R-:W-:Y:S02]  /*09f0*/  SHF.R.S32.HI R11, RZ, 0x1f, R2 ;  /* 0x0000001fff0b7819 */ /* 0x000fe40000011402 */
[----:B------:R-:W0:Y:S02]  /*0a00*/  SHFL.DOWN PT, R9, R12, 0x1, 0x1f ;  /* 0x08201f000c097f89 */ /* 0x000e2400000e0000 */
[----:B------:R-:W-:-:S02]  /*0a10*/  LEA.HI R11, R11, R2, RZ, 0x5 ;  /* 0x000000020b0b7211 */ /* 0x000fc400078f28ff */
[----:B------:R-:W1:Y:S02]  /*0a20*/  SHFL.DOWN PT, R8, R13, 0x1, 0x1f ;  /* 0x08201f000d087f89 */ /* 0x000e6400000e0000 */
[----:B------:R-:W-:-:S04]  /*0a30*/  SHF.R.S32.HI R11, RZ, 0x5, R11 ;  /* 0x00000005ff0b7819 */ /* 0x000fc8000001140b */
[----:B------:R-:W-:Y:S01]  /*0a40*/  LEA R11, R11, UR5, 0x3 ;  /* 0x000000050b0b7c11 */ /* 0x000fe2000f8e18ff */
        /* <DEDUP_REMOVED lines=29> */
[----:B0-----:R-:W0:Y:S01]  /*0c20*/  LDS.128 R8, [UR5+0x20] ;  /* 0x00002005ff087984 */ /* 0x001e220008000c00 */
[----:B-1----:R-:W-:Y:S01]  /*0c30*/  FADD.FTZ R23, R12, R14 ;  /* 0x0000000e0c177221 */ /* 0x002fe20000010000 */
        /* <DEDUP_REMOVED lines=20> */
[----:B------:R-:W-:-:S03]  /*0d80*/  FADD.FTZ R24, R24, R15 ;  /* 0x0000000f18187221 */ /* 0x000fc60000010000 */
[----:B0-----:R-:W-:Y:S01]  /*0d90*/  FADD.FTZ R23, R23, R8 ;  /* 0x0000000817177221 */ /* 0x001fe20000010000 */
[----:B------:R-:W-:-:S03]  /*0da0*/  FADD.FTZ R24, R24, R9 ;  /* 0x0000000918187221 */ /* 0x000fc60000010000 */
[----:B------:R-:W-:Y:S01]  /*0db0*/  FADD.FTZ R12, R23, R10 ;  /* 0x0000000a170c7221 */ /* 0x000fe20000010000 */
[----:B------:R-:W-:-:S07]  /*0dc0*/  FADD.FTZ R13, R24, R11 ;  /* 0x0000000b180d7221 */ /* 0x000fce0000010000 */
.L_x_2446:
[----:B------:R-:W-:Y:S05]  /*0dd0*/  BSYNC B0 ;  /* 0x0000000000007941 */ /* 0x000fea0003800000 */
.L_x_2445:
[----:B------:R-:W1:Y:S02]  /*0de0*/  LDC R10, c[0x0][0xc] ;  /* 0x00000300ff0a7b82 */ /* 0x000e640000000800 */
[----:B-1----:R-:W-:-:S13]  /*0df0*/  ISETP.GE.U32.AND P1, PT, R10, 0x2, PT ;  /* 0x000000020a00780c */ /* 0x002fda0003f26070 */
[----:B------:R-:W-:Y:S05]  /*0e00*/  @!P1 BRA `(.L_x_2447) ;  /* 0x0000000800709947 */ /* 0x000fea0003800000 */
[----:B------:R-:W-:Y:S05]  /*0e10*/  @P2 BRA `(.L_x_2448) ;  /* 0x0000000000742947 */ /* 0x000fea0003800000 */
[----:B------:R-:W1:Y:S01]  /*0e20*/  LDC R23, c[0x0][0x10] ;  /* 0x00000400ff177b82 */ /* 0x000e620000000800 */
[----:B0-----:R-:W0:Y:S01]  /*0e30*/  S2R R11, SR_CTAID.Y ;  /* 0x00000000000b7919 */ /* 0x001e220000002600 */
[C---:B------:R-:W-:Y:S02]  /*0e40*/  LOP3.LUT R8, R6.reuse, 0x1, RZ, 0xc0, !PT ;  /* 0x0000000106087812 */ /* 0x040fe400078ec0ff */
[----:B------:R-:W-:-:S04]  /*0e50*/  LOP3.LUT P1, RZ, R6, 0x2, RZ, 0xc0, !PT ;  /* 0x0000000206ff7812 */ /* 0x000fc8000782c0ff */
[----:B------:R-:W2:Y:S01]  /*0e60*/  LDC.64 R14, c[0x0][0x248] ;  /* 0x00009200ff0e7b82 */ /* 0x000ea20000000a00 */
[----:B-1----:R-:W-:-:S04]  /*0e70*/  IMAD R8, R8, R23, RZ ;  /* 0x0000001708087224 */ /* 0x002fc800078e02ff */
[----:B------:R-:W-:-:S05]  /*0e80*/  IMAD R9, R8, R10, RZ ;  /* 0x0000000a08097224 */ /* 0x000fca00078e02ff */
[----:B------:R-:W-:Y:S01]  /*0e90*/  SHF.L.U32 R9, R9, 0x1, RZ ;  /* 0x0000000109097819 */ /* 0x000fe200000006ff */
[----:B0-----:R-:W-:Y:S01]  /*0ea0*/  IMAD R23, R23, UR7, R11 ;  /* 0x0000000717177c24 */ /* 0x001fe2000f8e020b */
[----:B------:R-:W-:-:S03]  /*0eb0*/  IADD3 R11, R8, R11, RZ ;  /* 0x0000000b080b7210 */ /* 0x000fc60007ffe0ff */
[----:B--2---:R-:W-:Y:S02]  /*0ec0*/  IMAD.WIDE R14, R9, 0x4, R14 ;  /* 0x00000004090e7825 */ /* 0x004fe400078e020e */
[----:B------:R-:W0:Y:S01]  /*0ed0*/  LDC.64 R8, c[0x0][0x240] ;  /* 0x00009000ff087b82 */ /* 0x000e220000000a00 */
[----:B------:R-:W-:Y:S01]  /*0ee0*/  SEL R24, R10, RZ, !P1 ;  /* 0x000000ff0a187207 */ /* 0x000fe20004800000 */
[----:B------:R-:W-:Y:S01]  /*0ef0*/  IMAD.WIDE.U32 R14, R23, 0x8, R14 ;  /* 0x00000008170e7825 */ /* 0x000fe200078e000e */
[----:B------:R-:W-:-:S04]  /*0f00*/  MOV R23, 0xffffffff ;  /* 0xffffffff00177802 */ /* 0x000fc80000000f00 */
[----:B------:R1:W-:Y:S01]  /*0f10*/  STG.E.64 desc[UR8][R14.64], R12 ;  /* 0x0000000c0e007986 */ /* 0x0003e2000c101b08 */
[----:B0-----:R-:W-:Y:S01]  /*0f20*/  IMAD.WIDE.U32 R8, R11, 0x4, R8 ;  /* 0x000000040b087825 */ /* 0x001fe200078e0008 */
[----:B------:R-:W-:Y:S02]  /*0f30*/  SEL R11, R23, 0x1, P1 ;  /* 0x00000001170b7807 */ /* 0x000fe40000800000 */
[----:B------:R-:W-:Y:S01]  /*0f40*/  ISETP.NE.AND P1, PT, R24, -0x1, PT ;  /* 0xffffffff1800780c */ /* 0x000fe20003f25270 */
[----:B------:R-:W-:Y:S06]  /*0f50*/  MEMBAR.ALL.GPU ;  /* 0x0000000000007992 */ /* 0x000fec000000a000 */
[----:B------:R-:W-:-:S00]  /*0f60*/  ERRBAR ;  /* 0x00000000000079ab */ /* 0x000fc00000000000 */
[----:B------:R-:W-:Y:S06]  /*0f70*/  CGAERRBAR ;  /* 0x00000000000075ab */ /* 0x000fec0000000000 */
[----:B------:R1:W-:Y:S01]  /*0f80*/  REDG.E.ADD.S32.STRONG.GPU desc[UR8][R8.64], R11 ;  /* 0x0000000b0800798e */ /* 0x0003e2000c10e388 */
[----:B------:R-:W-:Y:S05]  /*0f90*/  @!P1 BRA `(.L_x_2448) ;  /* 0x0000000000149947 */ /* 0x000fea0003800000 */
.L_x_2449:
[----:B-1----:R-:W2:Y:S04]  /*0fa0*/  LDG.E.STRONG.GPU R11, desc[UR8][R8.64] ;  /* 0x00000008080b7981 */ /* 0x002ea8000c1ef900 */
[----:B--2---:R-:W-:Y:S01]  /*0fb0*/  CCTL.IVALL ;  /* 0x00000000ff00798f */ /* 0x004fe20002000000 */
[----:B------:R-:W-:Y:S05]  /*0fc0*/  YIELD ;  /* 0x0000000000007946 */ /* 0x000fea0003800000 */
[----:B------:R-:W-:-:S13]  /*0fd0*/  ISETP.NE.AND P1, PT, R11, R24, PT ;  /* 0x000000180b00720c */ /* 0x000fda0003f25270 */
[----:B------:R-:W-:Y:S05]  /*0fe0*/  @P1 BRA `(.L_x_2449) ;  /* 0xfffffffc00ec1947 */ /* 0x000fea000383ffff */
.L_x_2448:
[----:B------:R-:W-:Y:S01]  /*0ff0*/  ISETP.NE.AND P1, PT, R10, RZ, PT ;  /* 0x000000ff0a00720c */ /* 0x000fe20003f25270 */
[----:B------:R-:W-:Y:S05]  /*1000*/  WARPSYNC.ALL ;  /* 0x0000000000007948 */ /* 0x000fea0003800000 */
[----:B------:R-:W-:Y:S07]  /*1010*/  BAR.SYNC.DEFER_BLOCKING 0x0 ;  /* 0x0000000000007b1d */ /* 0x000fee0000010000 */
[----:B------:R-:W-:Y:S05]  /*1020*/  @!P1 BRA `(.L_x_2447) ;  /* 0x0000000400e89947 */ /* 0x000fea0003800000 */
[----:B-1----:R-:W-:Y:S01]  /*1030*/  IADD3 R8, R10, -0x1, RZ ;  /* 0xffffffff0a087810 */ /* 0x002fe20007ffe0ff */
[----:B0-----:R-:W-:-:S03]  /*1040*/  HFMA2.MMA R11, -RZ, RZ, 0, 0 ;  /* 0x00000000ff0b7435 */ /* 0x001fc600000001ff */
[----:B------:R-:W-:-:S13]  /*1050*/  ISETP.GE.U32.AND P1, PT, R8, 0x3, PT ;  /* 0x000000030800780c */ /* 0x000fda0003f26070 */
[----:B------:R-:W-:Y:S05]  /*1060*/  @!P1 BRA `(.L_x_2450) ;  /* 0x0000000400089947 */ /* 0x000fea0003800000 */
[----:B------:R-:W-:Y:S02]  /*1070*/  LOP3.LUT R9, R10, 0x3, RZ, 0xc0, !PT ;  /* 0x000000030a097812 */ /* 0x000fe400078ec0ff */
[----:B------:R-:W-:Y:S02]  /*1080*/  MOV R11, RZ ;  /* 0x000000ff000b7202 */ /* 0x000fe40000000f00 */
[----:B------:R-:W-:-:S07]  /*1090*/  IADD3 R14, -R9, R10, RZ ;  /* 0x0000000a090e7210 */ /* 0x000fce0007ffe1ff */
.L_x_2451:
[----:B------:R-:W-:-:S13]  /*10a0*/  ISETP.EQ.OR P1, PT, R11, UR7, P2 ;  /* 0x000000070b007c0c */ /* 0x000fda0009722670 */
[----:B------:R-:W0:Y:S01]  /*10b0*/  @!P1 S2R R25, SR_CTAID.Y ;  /* 0x0000000000199919 */ /* 0x000e220000002600 */
[----:B------:R-:W1:Y:S01]  /*10c0*/  @!P1 LDC R8, c[0x0][0x10] ;  /* 0x00000400ff089b82 */ /* 0x000e620000000800 */
[----:B------:R-:W-:-:S05]  /*10d0*/  @!P1 LOP3.LUT R15, R6, 0x1, RZ, 0xc0, !PT ;  /* 0x00000001060f9812 */ /* 0x000fca00078ec0ff */
[----:B-1----:R-:W-:-:S04]  /*10e0*/  @!P1 IMAD R15, R15, R8, RZ ;  /* 0x000000080f0f9224 */ /* 0x002fc800078e02ff */
[----:B------:R-:W-:Y:S02]  /*10f0*/  @!P1 IMAD R15, R15, R10, RZ ;  /* 0x0000000a0f0f9224 */ /* 0x000fe400078e02ff */
[----:B0-----:R-:W-:Y:S02]  /*1100*/  @!P1 IMAD R25, R8, R11, R25 ;  /* 0x0000000b08199224 */ /* 0x001fe400078e0219 */
[----:B------:R-:W0:Y:S01]  /*1110*/  @!P1 LDC.64 R8, c[0x0][0x248] ;  /* 0x00009200ff089b82 */ /* 0x000e220000000a00 */
[----:B------:R-:W-:-:S05]  /*1120*/  @!P1 SHF.L.U32 R15, R15, 0x1, RZ ;  /* 0x000000010f0f9819 */ /* 0x000fca00000006ff */
[----:B0-----:R-:W-:-:S04]  /*1130*/  @!P1 IMAD.WIDE R8, R15, 0x4, R8 ;  /* 0x000000040f089825 */ /* 0x001fc800078e0208 */
[----:B------:R-:W-:-:S05]  /*1140*/  @!P1 IMAD.WIDE.U32 R24, R25, 0x8, R8 ;  /* 0x0000000819189825 */ /* 0x000fca00078e0008 */
[----:B------:R0:W2:Y:S01]  /*1150*/  @!P1 LDG.E.64 R8, desc[UR8][R24.64] ;  /* 0x0000000818089981 */ /* 0x0000a2000c1e1b00 */
[----:B------:R-:W-:-:S04]  /*1160*/  IADD3 R15, R11, 0x1, RZ ;  /* 0x000000010b0f7810 */ /* 0x000fc80007ffe0ff */
[----:B------:R-:W-:-:S13]  /*1170*/  ISETP.EQ.OR P3, PT, R15, UR7, P2 ;  /* 0x000000070f007c0c */ /* 0x000fda0009762670 */
[----:B0-----:R-:W0:Y:S01]  /*1180*/  @!P3 S2R R24, SR_CTAID.Y ;  /* 0x000000000018b919 */ /* 0x001e220000002600 */
[----:B------:R-:W0:Y:S02]  /*1190*/  @!P3 LDC R23, c[0x0][0x10] ;  /* 0x00000400ff17bb82 */ /* 0x000e240000000800 */
[----:B0-----:R-:W-:Y:S02]  /*11a0*/  @!P3 IMAD R15, R15, R23, R24 ;  /* 0x000000170f0fb224 */ /* 0x001fe400078e0218 */
[----:B--2---:R-:W-:Y:S01]  /*11b0*/  @!P1 FADD.FTZ R12, R12, R8 ;  /* 0x000000080c0c9221 */ /* 0x004fe20000010000 */
[----:B------:R-:W-:Y:S01]  /*11c0*/  @!P3 LOP3.LUT R8, R6, 0x1, RZ, 0xc0, !PT ;  /* 0x000000010608b812 */ /* 0x000fe200078ec0ff */
[----:B------:R-:W-:-:S04]  /*11d0*/  @!P1 FADD.FTZ R13, R13, R9 ;  /* 0x000000090d0d9221 */ /* 0x000fc80000010000 */
[----:B------:R-:W-:Y:S02]  /*11e0*/  @!P3 IMAD R23, R8, R23, RZ ;  /* 0x000000170817b224 */ /* 0x000fe400078e02ff */
[----:B------:R-:W0:Y:S02]  /*11f0*/  @!P3 LDC.64 R8, c[0x0][0x248] ;  /* 0x00009200ff08bb82 */ /* 0x000e240000000a00 */
[----:B------:R-:W-:-:S05]  /*1200*/  @!P3 IMAD R23, R23, R10, RZ ;  /* 0x0000000a1717b224 */ /* 0x000fca00078e02ff */
        /* <DEDUP_REMOVED lines=40> */
.L_x_2450:
[----:B------:R-:W-:-:S13]  /*1490*/  LOP3.LUT P1, R14, R10, 0x3, RZ, 0xc0, !PT ;  /* 0x000000030a0e7812 */ /* 0x000fda000782c0ff */
[----:B------:R-:W-:Y:S05]  /*14a0*/  @!P1 BRA `(.L_x_2447) ;  /* 0x0000000000c89947 */ /* 0x000fea0003800000 */
[----:B------:R-:W-:Y:S01]  /*14b0*/  ISETP.EQ.OR P1, PT, R11, UR7, P2 ;  /* 0x000000070b007c0c */ /* 0x000fe20009722670 */
[----:B------:R-:W-:Y:S01]  /*14c0*/  BSSY B0, `(.L_x_2452) ;  /* 0x0000010000007945 */ /* 0x000fe20003800000 */
[----:B------:R-:W-:-:S11]  /*14d0*/  ISETP.NE.AND P3, PT, R14, 0x1, PT ;  /* 0x000000010e00780c */ /* 0x000fd60003f65270 */
[----:B------:R-:W-:Y:S05]  /*14e0*/  @P1 BRA `(.L_x_2453) ;  /* 0x0000000000341947 */ /* 0x000fea0003800000 */
[----:B------:R-:W0:Y:S01]  /*14f0*/  S2R R24, SR_CTAID.Y ;  /* 0x0000000000187919 */ /* 0x000e220000002600 */
[----:B------:R-:W1:Y:S01]  /*1500*/  LDC.64 R8, c[0x0][0x248] ;  /* 0x00009200ff087b82 */ /* 0x000e620000000a00 */
[----:B------:R-:W-:Y:S01]  /*1510*/  LOP3.LUT R15, R6, 0x1, RZ, 0xc0, !PT ;  /* 0x00000001060f7812 */ /* 0x000fe200078ec0ff */
[----:B------:R-:W-:-:S04]  /*1520*/  ULDC UR5, c[0x0][0x10] ;  /* 0x0000040000057ab9 */ /* 0x000fc80000000800 */
[----:B------:R-:W-:-:S04]  /*1530*/  IMAD R15, R15, UR5, RZ ;  /* 0x000000050f0f7c24 */ /* 0x000fc8000f8e02ff */
[----:B------:R-:W-:-:S05]  /*1540*/  IMAD R15, R15, R10, RZ ;  /* 0x0000000a0f0f7224 */ /* 0x000fca00078e02ff */
[----:B------:R-:W-:-:S05]  /*1550*/  SHF.L.U32 R15, R15, 0x1, RZ ;  /* 0x000000010f0f7819 */ /* 0x000fca00000006ff */
[----:B-1----:R-:W-:-:S04]  /*1560*/  IMAD.WIDE R8, R15, 0x4, R8 ;  /* 0x000000040f087825 */ /* 0x002fc800078e0208 */
[----:B0-----:R-:W-:-:S04]  /*1570*/  IMAD R15, R11, UR5, R24 ;  /* 0x000000050b0f7c24 */ /* 0x001fc8000f8e0218 */
[----:B------:R-:W-:-:S06]  /*1580*/  IMAD.WIDE.U32 R8, R15, 0x8, R8 ;  /* 0x000000080f087825 */ /* 0x000fcc00078e0008 */
[----:B------:R-:W2:Y:S02]  /*1590*/  LDG.E.64 R8, desc[UR8][R8.64] ;  /* 0x0000000808087981 */ /* 0x000ea4000c1e1b00 */
[----:B--2---:R-:W-:Y:S01]  /*15a0*/  FADD.FTZ R12, R12, R8 ;  /* 0x000000080c0c7221 */ /* 0x004fe20000010000 */
[----:B------:R-:W-:-:S07]  /*15b0*/  FADD.FTZ R13, R13, R9 ;  /* 0x000000090d0d7221 */ /* 0x000fce0000010000 */
.L_x_2453:
[----:B------:R-:W-:Y:S05]  /*15c0*/  BSYNC B0 ;  /* 0x0000000000007941 */ /* 0x000fea0003800000 */
.L_x_2452:
[----:B------:R-:W-:Y:S05]  /*15d0*/  @!P3 BRA `(.L_x_2447) ;  /* 0x00000000007cb947 */ /* 0x000fea0003800000 */
[C---:B------:R-:W-:Y:S02]  /*15e0*/  IADD3 R24, R11.reuse, 0x1, RZ ;  /* 0x000000010b187810 */ /* 0x040fe40007ffe0ff */
[----:B------:R-:W-:Y:S02]  /*15f0*/  IADD3 R8, R11, 0x2, RZ ;  /* 0x000000020b087810 */ /* 0x000fe40007ffe0ff */
[----:B------:R-:W-:Y:S02]  /*1600*/  ISETP.EQ.OR P3, PT, R24, UR7, P2 ;  /* 0x0000000718007c0c */ /* 0x000fe40009762670 */
[----:B------:R-:W-:-:S04]  /*1610*/  ISETP.EQ.OR P1, PT, R8, UR7, P2 ;  /* 0x0000000708007c0c */ /* 0x000fc80009722670 */
[----:B------:R-:W-:-:S07]  /*1620*/  ISETP.EQ.OR P1, PT, R14, 0x2, P1 ;  /* 0x000000020e00780c */ /* 0x000fce0000f22670 */
[----:B------:R-:W0:Y:S01]  /*1630*/  @!P3 S2R R15, SR_CTAID.Y ;  /* 0x00000000000fb919 */ /* 0x000e220000002600 */
[----:B------:R-:W0:Y:S05]  /*1640*/  @!P3 LDC R11, c[0x0][0x10] ;  /* 0x00000400ff0bbb82 */ /* 0x000e2a0000000800 */
[----:B------:R-:W1:Y:S03]  /*1650*/  @!P1 S2R R14, SR_CTAID.Y ;  /* 0x00000000000e9919 */ /* 0x000e660000002600 */
[----:B------:R-:W1:Y:S01]  /*1660*/  @!P1 LDC R9, c[0x0][0x10] ;  /* 0x00000400ff099b82 */ /* 0x000e620000000800 */
[----:B0-----:R-:W-:Y:S01]  /*1670*/  @!P3 IMAD R15, R24, R11, R15 ;  /* 0x0000000b180fb224 */ /* 0x001fe200078e020f */
[----:B------:R-:W-:-:S05]  /*1680*/  @!P3 LOP3.LUT R24, R6, 0x1, RZ, 0xc0, !PT ;  /* 0x000000010618b812 */ /* 0x000fca00078ec0ff */
[----:B------:R-:W-:Y:S01]  /*1690*/  @!P3 IMAD R11, R24, R11, RZ ;  /* 0x0000000b180bb224 */ /* 0x000fe200078e02ff */
[----:B------:R-:W-:Y:S01]  /*16a0*/  @!P1 LOP3.LUT R24, R6, 0x1, RZ, 0xc0, !PT ;  /* 0x0000000106189812 */ /* 0x000fe200078ec0ff */
[-C--:B-1----:R-:W-:Y:S02]  /*16b0*/  @!P1 IMAD R14, R8, R9.reuse, R14 ;  /* 0x00000009080e9224 */ /* 0x082fe400078e020e */
[-C--:B------:R-:W-:Y:S02]  /*16c0*/  @!P3 IMAD R11, R11, R10.reuse, RZ ;  /* 0x0000000a0b0bb224 */ /* 0x080fe400078e02ff */
[----:B------:R-:W-:Y:S02]  /*16d0*/  @!P1 IMAD R23, R24, R9, RZ ;  /* 0x0000000918179224 */ /* 0x000fe400078e02ff */
[----:B------:R-:W0:Y:S01]  /*16e0*/  @!P3 LDC.64 R8, c[0x0][0x248] ;  /* 0x00009200ff08bb82 */ /* 0x000e220000000a00 */
[----:B------:R-:W-:Y:S01]  /*16f0*/  @!P3 SHF.L.U32 R11, R11, 0x1, RZ ;  /* 0x000000010b0bb819 */ /* 0x000fe200000006ff */
[----:B------:R-:W-:-:S05]  /*1700*/  @!P1 IMAD R23, R23, R10, RZ ;  /* 0x0000000a17179224 */ /* 0x000fca00078e02ff */
[----:B------:R-:W-:Y:S01]  /*1710*/  @!P1 SHF.L.U32 R23, R23, 0x1, RZ ;  /* 0x0000000117179819 */ /* 0x000fe200000006ff */
[----:B0-----:R-:W-:Y:S02]  /*1720*/  @!P3 IMAD.WIDE R10, R11, 0x4, R8 ;  /* 0x000000040b0ab825 */ /* 0x001fe400078e0208 */
[----:B------:R-:W0:Y:S02]  /*1730*/  @!P1 LDC.64 R8, c[0x0][0x248] ;  /* 0x00009200ff089b82 */ /* 0x000e240000000a00 */
[----:B------:R-:W-:-:S04]  /*1740*/  @!P3 IMAD.WIDE.U32 R24, R15, 0x8, R10 ;  /* 0x000000080f18b825 */ /* 0x000fc800078e000a */
[----:B0-----:R-:W-:-:S04]  /*1750*/  @!P1 IMAD.WIDE R8, R23, 0x4, R8 ;  /* 0x0000000417089825 */ /* 0x001fc800078e0208 */
[----:B------:R-:W-:Y:S02]  /*1760*/  @!P1 IMAD.WIDE.U32 R10, R14, 0x8, R8 ;  /* 0x000000080e0a9825 */ /* 0x000fe400078e0008 */
[----:B------:R-:W2:Y:S04]  /*1770*/  @!P3 LDG.E.64 R8, desc[UR8][R24.64] ;  /* 0x000000081808b981 */ /* 0x000ea8000c1e1b00 */
[----:B------:R-:W3:Y:S01]  /*1780*/  @!P1 LDG.E.64 R10, desc[UR8][R10.64] ;  /* 0x000000080a0a9981 */ /* 0x000ee2000c1e1b00 */
[----:B--2---:R-:W-:Y:S01]  /*1790*/  @!P3 FADD.FTZ R12, R12, R8 ;  /* 0x000000080c0cb221 */ /* 0x004fe20000010000 */
[----:B------:R-:W-:-:S03]  /*17a0*/  @!P3 FADD.FTZ R13, R13, R9 ;  /* 0x000000090d0db221 */ /* 0x000fc60000010000 */
[----:B---3--:R-:W-:Y:S01]  /*17b0*/  @!P1 FADD.FTZ R12, R12, R10 ;  /* 0x0000000a0c0c9221 */ /* 0x008fe20000010000 */
[----:B------:R-:W-:-:S07]  /*17c0*/  @!P1 FADD.FTZ R13, R13, R11 ;  /* 0x0000000b0d0d9221 */ /* 0x000fce0000010000 */
.L_x_2447:
[----:B------:R-:W-:Y:S01]  /*17d0*/  ULDC.64 UR10, c[0x0][0x218] ;  /* 0x00008600000a7ab9 */ /* 0x000fe20000000a00 */
[C---:B------:R-:W-:Y:S01]  /*17e0*/  LOP3.LUT P1, RZ, R2.reuse, UR7, RZ, 0xfc, !PT ;  /* 0x0000000702ff7c12 */ /* 0x040fe2000f82fcff */
[----:B------:R-:W2:Y:S01]  /*17f0*/  S2UR UR6, SR_CgaCtaId ;  /* 0x00000000000679c3 */ /* 0x000ea20000008800 */
[----:B------:R-:W-:Y:S01]  /*1800*/  ISETP.EQ.U32.AND P3, PT, RZ, UR10, PT ;  /* 0x0000000aff007c0c */ /* 0x000fe2000bf62070 */
[----:B------:R-:W-:Y:S01]  /*1810*/  UMOV UR5, 0x400 ;  /* 0x0000040000057882 */ /* 0x000fe20000000000 */
[----:B-1----:R-:W-:Y:S02]  /*1820*/  IMAD.WIDE.U32 R8, R2, -0x55555555, RZ ;  /* 0xaaaaaaab02087825 */ /* 0x002fe400078e00ff */
[----:B------:R-:W-:Y:S01]  /*1830*/  ISETP.EQ.OR.EX P1, PT, RZ, UR11, P1, P3 ;  /* 0x0000000bff007c0c */ /* 0x000fe20008f22730 */
[----:B------:R-:W-:Y:S02]  /*1840*/  ULDC.64 UR10, c[0x0][0x278] ;  /* 0x00009e00000a7ab9 */ /* 0x000fe40000000a00 */
[----:B------:R-:W-:Y:S01]  /*1850*/  SHF.R.U32.HI R23, RZ, 0x3, R9 ;  /* 0x00000003ff177819 */ /* 0x000fe20000011609 */
[----:B0-----:R-:W0:Y:S04]  /*1860*/  LDC.64 R10, c[0x0][0x228] ;  /* 0x00008a00ff0a7b82 */ /* 0x001e280000000a00 */
[----:B------:R-:W-:-:S04]  /*1870*/  IMAD R23, R23, -0xc, R2 ;  /* 0xfffffff417177824 */ /* 0x000fc800078e0202 */
[----:B------:R-:W1:Y:S01]  /*1880*/  LDC.64 R8, c[0x0][0x230] ;  /* 0x00008c00ff087b82 */ /* 0x000e620000000a00 */
[----:B------:R-:W-:-:S04]  /*1890*/  SHF.L.U32 R23, R23, 0x1, RZ ;  /* 0x0000000117177819 */ /* 0x000fc800000006ff */
[----:B------:R-:W-:Y:S01]  /*18a0*/  IADD3 R23, R23, R0, RZ ;  /* 0x0000000017177210 */ /* 0x000fe20007ffe0ff */
[----:B--2---:R-:W-:Y:S02]  /*18b0*/  ULEA UR5, UR6, UR5, 0x18 ;  /* 0x0000000506057291 */ /* 0x004fe4000f8ec03f */
[----:B------:R-:W2:Y:S01]  /*18c0*/  @!P1 LDC.64 R14, c[0x0][0x218] ;  /* 0x00008600ff0e9b82 */ /* 0x000ea20000000a00 */
[----:B------:R-:W-:Y:S02]  /*18d0*/  ULDC UR6, c[0x0][0x2a4] ;  /* 0x0000a90000067ab9 */ /* 0x000fe40000000800 */
[----:B------:R-:W-:Y:S01]  /*18e0*/  @!P1 FMUL.FTZ R25, R13, UR6 ;  /* 0x000000060d199c20 */ /* 0x000fe20008410000 */
[----:B------:R-:W-:-:S03]  /*18f0*/  @!P1 FMUL.FTZ R24, R12, UR6 ;  /* 0x000000060c189c20 */ /* 0x000fc60008410000 */
[----:B------:R1:W-:Y:S01]  /*1900*/  @!P2 STS.64 [UR5+0x78], R12 ;  /* 0x0000780cff00a988 */ /* 0x0003e20008000a05 */
[----:B0-----:R-:W-:-:S04]  /*1910*/  IMAD.WIDE R10, R23, 0x4, R10 ;  /* 0x00000004170a7825 */ /* 0x001fc800078e020a */
[----:B-1----:R-:W-:-:S04]  /*1920*/  IMAD.WIDE R12, R23, 0x4, R8 ;  /* 0x00000004170c7825 */ /* 0x002fc800078e0208 */
[----:B--2---:R-:W-:-:S05]  /*1930*/  @!P1 IMAD.WIDE R14, R20, 0x8, R14 ;  /* 0x00000008140e9825 */ /* 0x004fca00078e020e */
[----:B------:R0:W-:Y:S01]  /*1940*/  @!P1 STG.E.64 desc[UR8][R14.64], R24 ;  /* 0x000000180e009986 */ /* 0x0001e2000c101b08 */
[----:B------:R-:W-:Y:S06]  /*1950*/  BAR.SYNC.DEFER_BLOCKING 0x0 ;  /* 0x0000000000007b1d */ /* 0x000fec0000010000 */
[----:B------:R-:W2:Y:S04]  /*1960*/  LDG.E.64 R8, desc[UR8][R10.64] ;  /* 0x000000080a087981 */ /* 0x000ea8000c1e1b00 */
[----:B------:R-:W1:Y:S01]  /*1970*/  LDS.64 R14, [UR5+0x78] ;  /* 0x00007805ff0e7984 */ /* 0x000e620008000a00 */
[----:B0-----:R-:W-:Y:S01]  /*1980*/  HADD2.F32 R25, -RZ, R19.H0_H0 ;  /* 0x20000013ff197230 */ /* 0x001fe20000004100 */
[----:B------:R-:W-:-:S02]  /*1990*/  ULDC.U8 UR5, c[0x0][0x28c] ;  /* 0x0000a30000057ab9 */ /* 0x000fc40000000000 */
[----:B------:R0:W2:Y:S01]  /*19a0*/  LDG.E.64 R10, desc[UR8][R12.64] ;  /* 0x000000080c0a7981 */ /* 0x0000a2000c1e1b00 */
[----:B------:R-:W-:Y:S01]  /*19b0*/  ISETP.NE.AND P4, PT, RZ, UR5, PT ;  /* 0x00000005ff007c0c */ /* 0x000fe2000bf85270 */
[----:B------:R-:W-:Y:S01]  /*19c0*/  HADD2.F32 R19, -RZ, R19.H1_H1 ;  /* 0x30000013ff137230 */ /* 0x000fe20000004100 */
[----:B------:R-:W-:Y:S02]  /*19d0*/  ISETP.GE.U32.AND P2, PT, R7, UR10, PT ;  /* 0x0000000a07007c0c */ /* 0x000fe4000bf46070 */
[----:B------:R-:W-:Y:S02]  /*19e0*/  ISETP.GE.U32.AND P3, PT, R16, UR10, PT ;  /* 0x0000000a10007c0c */ /* 0x000fe4000bf66070 */
[----:B------:R-:W-:Y:S02]  /*19f0*/  ISETP.GE.AND.EX P2, PT, R17, UR11, PT, P2 ;  /* 0x0000000b11007c0c */ /* 0x000fe4000bf46320 */
[----:B------:R-:W-:Y:S01]  /*1a00*/  ISETP.GE.AND.EX P3, PT, R3, UR11, PT, P3 ;  /* 0x0000000b03007c0c */ /* 0x000fe2000bf66330 */
[----:B0-----:R-:W-:Y:S01]  /*1a10*/  HADD2.F32 R13, -RZ, R18.H0_H0 ;  /* 0x20000012ff0d7230 */ /* 0x001fe20000004100 */
[----:B------:R-:W-:-:S02]  /*1a20*/  ISETP.GT.U32.OR P2, PT, R2, 0x17f, P2 ;  /* 0x0000017f0200780c */ /* 0x000fc40001744470 */
[----:B------:R-:W-:Y:S01]  /*1a30*/  ISETP.GT.U32.OR P3, PT, R2, 0x17f, P3 ;  /* 0x0000017f0200780c */ /* 0x000fe20001f64470 */
[----:B-1----:R-:W-:Y:S01]  /*1a40*/  FMUL.FTZ R24, R14, UR6 ;  /* 0x000000060e187c20 */ /* 0x002fe20008410000 */
[----:B------:R-:W-:-:S03]  /*1a50*/  HADD2.F32 R14, -RZ, R22.H0_H0 ;  /* 0x20000016ff0e7230 */ /* 0x000fc60000004100 */
[----:B------:R-:W-:-:S04]  /*1a60*/  FMUL.FTZ R0, R24, R24 ;  /* 0x0000001818007220 */ /* 0x000fc80000410000 */
[----:B------:R-:W-:Y:S01]  /*1a70*/  FFMA.FTZ R0, R15, UR6, -R0 ;  /* 0x000000060f007c23 */ /* 0x000fe20008010800 */
[--C-:B------:R-:W-:Y:S02]  /*1a80*/  HADD2.F32 R15, -RZ, R21.reuse.H0_H0 ;  /* 0x20000015ff0f7230 */ /* 0x100fe40000004100 */
[----:B------:R-:W-:Y:S02]  /*1a90*/  HADD2.F32 R21, -RZ, R21.H1_H1 ;  /* 0x30000015ff157230 */ /* 0x000fe40000004100 */
[----:B------:R-:W-:Y:S01]  /*1aa0*/  FSETP.GTU.FTZ.AND P1, PT, R0, RZ, PT ;  /* 0x000000ff0000720b */ /* 0x000fe20003f3c000 */
[--C-:B------:R-:W-:Y:S01]  /*1ab0*/  FADD.FTZ R12, R15, -R24.reuse ;  /* 0x800000180f0c7221 */ /* 0x100fe20000010000 */
[----:B------:R-:W-:-:S11]  /*1ac0*/  FADD.FTZ R15, R25, -R24 ;  /* 0x80000018190f7221 */ /* 0x000fd60000010000 */
[----:B------:R-:W0:Y:S02]  /*1ad0*/  @P1 LDC R23, c[0x0][0x238] ;  /* 0x00008e00ff171b82 */ /* 0x000e240000000800 */
[----:B0-----:R-:W-:Y:S01]  /*1ae0*/  @P1 FADD.FTZ R0, R0, R23 ;  /* 0x0000001700001221 */ /* 0x001fe20000010000 */
[----:B------:R-:W-:-:S06]  /*1af0*/  MOV R23, 0x3f800000 ;  /* 0x3f80000000177802 */ /* 0x000fcc0000000f00 */
[----:B------:R0:W1:Y:S02]  /*1b00*/  @P1 MUFU.RSQ R23, R0 ;  /* 0x0000000000171308 */ /* 0x0000640000001400 */
[--C-:B0-----:R-:W-:Y:S01]  /*1b10*/  FADD.FTZ R0, R14, -R24.reuse ;  /* 0x800000180e007221 */ /* 0x101fe20000010000 */
[----:B------:R-:W-:Y:S01]  /*1b20*/  FADD.FTZ R14, R13, -R24 ;  /* 0x800000180d0e7221 */ /* 0x000fe20000010000 */
[-C--:B-1----:R-:W-:Y:S01]  /*1b30*/  FMUL.FTZ R15, R15, R23.reuse ;  /* 0x000000170f0f7220 */ /* 0x082fe20000410000 */
[-C--:B------:R-:W-:Y:S01]  /*1b40*/  FMUL.FTZ R13, R12, R23.reuse ;  /* 0x000000170c0d7220 */ /* 0x080fe20000410000 */
[-C--:B------:R-:W-:Y:S01]  /*1b50*/  FMUL.FTZ R25, R0, R23.reuse ;  /* 0x0000001700197220 */ /* 0x080fe20000410000 */
[----:B------:R-:W-:Y:S01]  /*1b60*/  FMUL.FTZ R14, R14, R23 ;  /* 0x000000170e0e7220 */ /* 0x000fe20000410000 */
[C-C-:B--2---:R-:W-:Y:S01]  /*1b70*/  FFMA.FTZ R12, R8.reuse, R15, R10.reuse ;  /* 0x0000000f080c7223 */ /* 0x144fe2000001000a */
[----:B------:R-:W-:Y:S02]  /*1b80*/  HADD2.F32 R15, -RZ, R22.H1_H1 ;  /* 0x30000016ff0f7230 */ /* 0x000fe40000004100 */
[----:B------:R-:W-:Y:S01]  /*1b90*/  FFMA.FTZ R0, R8, R25, R10 ;  /* 0x0000001908007223 */ /* 0x000fe2000001000a */
[----:B------:R-:W-:-:S02]  /*1ba0*/  HADD2.F32 R25, -RZ, R18.H1_H1 ;  /* 0x30000012ff197230 */ /* 0x000fc40000004100 */
[C-C-:B------:R-:W-:Y:S01]  /*1bb0*/  FFMA.FTZ R13, R8.reuse, R13, R10.reuse ;  /* 0x0000000d080d7223 */ /* 0x140fe2000001000a */
[----:B------:R-:W-:Y:S01]  /*1bc0*/  FFMA.FTZ R14, R8, R14, R10 ;  /* 0x0000000e080e7223 */ /* 0x000fe2000001000a */
[--C-:B------:R-:W-:Y:S01]  /*1bd0*/  FADD.FTZ R22, R15, -R24.reuse ;  /* 0x800000180f167221 */ /* 0x100fe20000010000 */
[----:B------:R-:W-:Y:S01]  /*1be0*/  IADD3 R15, R4, 0x60, RZ ;  /* 0x00000060040f7810 */ /* 0x000fe20007ffe0ff */
[--C-:B------:R-:W-:Y:S01]  /*1bf0*/  FADD.FTZ R8, R21, -R24.reuse ;  /* 0x8000001815087221 */ /* 0x100fe20000010000 */
[--C-:B------:R-:W-:Y:S01]  /*1c00*/  FADD.FTZ R10, R19, -R24.reuse ;  /* 0x80000018130a7221 */ /* 0x100fe20000010000 */
[----:B------:R-:W-:Y:S01]  /*1c10*/  FADD.FTZ R24, R25, -R24 ;  /* 0x8000001819187221 */ /* 0x000fe20000010000 */
[----:B------:R-:W-:Y:S01]  /*1c20*/  ISETP.GE.U32.AND P1, PT, R15, UR10, PT ;  /* 0x0000000a0f007c0c */ /* 0x000fe2000bf26070 */
[-C--:B------:R-:W-:Y:S01]  /*1c30*/  FMUL.FTZ R22, R22, R23.reuse ;  /* 0x0000001716167220 */ /* 0x080fe20000410000 */
[----:B------:R-:W-:Y:S01]  /*1c40*/  SHF.R.S32.HI R18, RZ, 0x1f, R15 ;  /* 0x0000001fff127819 */ /* 0x000fe2000001140f */
[-C--:B------:R-:W-:Y:S01]  /*1c50*/  FMUL.FTZ R10, R10, R23.reuse ;  /* 0x000000170a0a7220 */ /* 0x080fe20000410000 */
[-C--:B------:R-:W-:Y:S01]  /*1c60*/  FMUL.FTZ R24, R24, R23.reuse ;  /* 0x0000001718187220 */ /* 0x080fe20000410000 */
[----:B------:R-:W-:Y:S01]  /*1c70*/  FMUL.FTZ R8, R8, R23 ;  /* 0x0000001708087220 */ /* 0x000fe20000410000 */
[----:B------:R-:W-:Y:S01]  /*1c80*/  ISETP.GE.AND.EX P1, PT, R18, UR11, PT, P1 ;  /* 0x0000000b12007c0c */ /* 0x000fe2000bf26310 */
[C-C-:B------:R-:W-:Y:S01]  /*1c90*/  FFMA.FTZ R21, R9.reuse, R22, R11.reuse ;  /* 0x0000001609157223 */ /* 0x140fe2000001000b */
[C-C-:B------:R-:W-:Y:S01]  /*1ca0*/  FFMA.FTZ R19, R9.reuse, R10, R11.reuse ;  /* 0x0000000a09137223 */ /* 0x140fe2000001000b */
[C-C-:B------:R-:W-:Y:S01]  /*1cb0*/  FFMA.FTZ R23, R9.reuse, R24, R11.reuse ;  /* 0x0000001809177223 */ /* 0x140fe2000001000b */
        /* <DEDUP_REMOVED lines=13> */
.L_x_2454:
[----:B------:R-:W-:Y:S04]  /*1d90*/  BSSY B0, `(.L_x_2455) ;  /* 0x000000e000007945 */ /* 0x000fe80003800000 */
[----:B------:R-:W-:Y:S05]  /*1da0*/  @!P0 BRA `(.L_x_2456) ;  /* 0x0000000000308947 */ /* 0x000fea0003800000 */
[----:B------:R-:W-:Y:S01]  /*1db0*/  ULDC.64 UR10, c[0x0][0x270] ;  /* 0x00009c00000a7ab9 */ /* 0x000fe20000000a00 */
[----:B------:R-:W-:Y:S01]  /*1dc0*/  MOV R8, R26 ;  /* 0x0000001a00087202 */ /* 0x000fe20000000f00 */
[----:B------:R-:W-:Y:S01]  /*1dd0*/  IMAD R11, R5, UR10, RZ ;  /* 0x0000000a050b7c24 */ /* 0x000fe2000f8e02ff */
[----:B------:R-:W-:Y:S02]  /*1de0*/  MOV R9, R29 ;  /* 0x0000001d00097202 */ /* 0x000fe40000000f00 */
[----:B------:R-:W-:Y:S01]  /*1df0*/  F2FP.F16.F32.PACK_AB R13, R22, R13 ;  /* 0x0000000d160d723e */ /* 0x000fe200000000ff */
[C---:B------:R-:W-:Y:S02]  /*1e00*/  IMAD R11, R4.reuse, UR11, R11 ;  /* 0x0000000b040b7c24 */ /* 0x040fe4000f8e020b */
[----:B------:R-:W-:Y:S01]  /*1e10*/  IMAD.WIDE.U32 R8, R4, UR10, R8 ;  /* 0x0000000a04087c25 */ /* 0x000fe2000f8e0008 */
[----:B------:R-:W-:-:S04]  /*1e20*/  ULDC.64 UR10, c[0x0][0x210] ;  /* 0x00008400000a7ab9 */ /* 0x000fc80000000a00 */
[----:B------:R-:W-:Y:S02]  /*1e30*/  IADD3 R11, R9, R11, RZ ;  /* 0x0000000b090b7210 */ /* 0x000fe40007ffe0ff */
[----:B------:R-:W-:-:S04]  /*1e40*/  LEA R10, P5, R8, UR10, 0x1 ;  /* 0x0000000a080a7c11 */ /* 0x000fc8000f8a08ff */
[----:B------:R-:W-:-:S05]  /*1e50*/  LEA.HI.X R11, R8, UR11, R11, 0x1, P5 ;  /* 0x0000000b080b7c11 */ /* 0x000fca000a8f0c0b */
[----:B------:R0:W-:Y:S04]  /*1e60*/  STG.E desc[UR8][R10.64], R13 ;  /* 0x0000000d0a007986 */ /* 0x0001e8000c101908 */
.L_x_2456:
[----:B------:R-:W-:Y:S05]  /*1e70*/  BSYNC B0 ;  /* 0x0000000000007941 */ /* 0x000fea0003800000 */
.L_x_2455:
        /* <DEDUP_REMOVED lines=11> */
.L_x_2457:
[----:B------:R-:W-:Y:S04]  /*1f30*/  BSSY B0, `(.L_x_2458) ;  /* 0x000000e000007945 */ /* 0x000fe80003800000 */
[----:B------:R-:W-:Y:S05]  /*1f40*/  @P2 BRA `(.L_x_2459) ;  /* 0x0000000000302947 */ /* 0x000fea0003800000 */
[----:B------:R-:W-:Y:S01]  /*1f50*/  ULDC.64 UR10, c[0x0][0x270] ;  /* 0x00009c00000a7ab9 */ /* 0x000fe20000000a00 */
[----:B------:R-:W-:Y:S01]  /*1f60*/  MOV R8, R26 ;  /* 0x0000001a00087202 */ /* 0x000fe20000000f00 */
[----:B0-----:R-:W-:Y:S01]  /*1f70*/  IMAD R10, R17, UR10, RZ ;  /* 0x0000000a110a7c24 */ /* 0x001fe2000f8e02ff */
        /* <DEDUP_REMOVED lines=9> */
.L_x_2459:
[----:B------:R-:W-:Y:S05]  /*2010*/  BSYNC B0 ;  /* 0x0000000000007941 */ /* 0x000fea0003800000 */
.L_x_2458:
[----:B------:R-:W-:Y:S05]  /*2020*/  @!P4 BRA `(.L_x_2460) ;  /* 0x000000000028c947 */ /* 0x000fea0003800000 */
        /* <DEDUP_REMOVED lines=10> */
.L_x_2460:
[----:B------:R-:W-:Y:S04]  /*20d0*/  BSSY B0, `(.L_x_2461) ;  /* 0x000000e000007945 */ /* 0x000fe80003800000 */
        /* <DEDUP_REMOVED lines=9> */
[----:B01----:R-:W-:-:S02]  /*2170*/  LEA R10, P2, R8, UR10, 0x1 ;  /* 0x0000000a080a7c11 */ /* 0x003fc4000f8408ff */
[----:B------:R-:W-:-:S04]  /*2180*/  IADD3 R3, R9, R3, RZ ;  /* 0x0000000309037210 */ /* 0x000fc80007ffe0ff */
[----:B------:R-:W-:-:S05]  /*2190*/  LEA.HI.X R11, R8, UR11, R3, 0x1, P2 ;  /* 0x0000000b080b7c11 */ /* 0x000fca00090f0c03 */
[----:B------:R2:W-:Y:S02]  /*21a0*/  STG.E desc[UR8][R10.64], R21 ;  /* 0x000000150a007986 */ /* 0x0005e4000c101908 */
.L_x_2462:
[----:B------:R-:W-:Y:S05]  /*21b0*/  BSYNC B0 ;  /* 0x0000000000007941 */ /* 0x000fea0003800000 */
.L_x_2461:
[----:B------:R-:W-:Y:S05]  /*21c0*/  @!P4 BRA `(.L_x_2463) ;  /* 0x000000000028c947 */ /* 0x000fea0003800000 */
[----:B------:R-:W-:Y:S01]  /*21d0*/  FMUL.FTZ R0, R14, -1.4426950216293334961 ;  /* 0xbfb8aa3b0e007820 */ /* 0x000fe20000410000 */
[----:B------:R-:W-:-:S05]  /*21e0*/  FMUL.FTZ R8, R23, -1.4426950216293334961 ;  /* 0xbfb8aa3b17087820 */ /* 0x000fca0000410000 */
[----:B------:R-:W3:Y:S08]  /*21f0*/  MUFU.EX2 R0, R0 ;  /* 0x0000000000007308 */ /* 0x000ef00000000800 */
[----:B------:R-:W4:Y:S01]  /*2200*/  MUFU.EX2 R8, R8 ;  /* 0x0000000800087308 */ /* 0x000f220000000800 */
[----:B---3--:R-:W-:-:S07]  /*2210*/  FADD.FTZ R3, R0, 1 ;  /* 0x3f80000000037421 */ /* 0x008fce0000010000 */
[----:B------:R-:W3:Y:S01]  /*2220*/  MUFU.RCP R3, R3 ;  /* 0x0000000300037308 */ /* 0x000ee20000001000 */
[----:B----4-:R-:W-:-:S07]  /*2230*/  FADD.FTZ R9, R8, 1 ;  /* 0x3f80000008097421 */ /* 0x010fce0000010000 */
[----:B012---:R-:W0:Y:S01]  /*2240*/  MUFU.RCP R10, R9 ;  /* 0x00000009000a7308 */ /* 0x007e220000001000 */
[----:B---3--:R-:W-:Y:S01]  /*2250*/  FMUL.FTZ R14, R14, R3 ;  /* 0x000000030e0e7220 */ /* 0x008fe20000410000 */
[----:B0-----:R-:W-:-:S07]  /*2260*/  FMUL.FTZ R23, R23, R10 ;  /* 0x0000000a17177220 */ /* 0x001fce0000410000 */
.L_x_2463:
[----:B------:R-:W-:Y:S04]  /*2270*/  BSSY B0, `(.L_x_2464) ;  /* 0x000000e000007945 */ /* 0x000fe80003800000 */
[----:B------:R-:W-:Y:S05]  /*2280*/  @P1 BRA `(.L_x_2465) ;  /* 0x0000000000301947 */ /* 0x000fea0003800000 */
[----:B------:R-:W-:Y:S01]  /*2290*/  ULDC.64 UR10, c[0x0][0x270] ;  /* 0x00009c00000a7ab9 */ /* 0x000fe20000000a00 */
[----:B------:R-:W-:Y:S01]  /*22a0*/  MOV R8, R26 ;  /* 0x0000001a00087202 */ /* 0x000fe20000000f00 */
[----:B------:R-:W-:Y:S01]  /*22b0*/  IMAD R18, R18, UR10, RZ ;  /* 0x0000000a12127c24 */ /* 0x000fe2000f8e02ff */
[----:B------:R-:W-:Y:S02]  /*22c0*/  MOV R9, R29 ;  /* 0x0000001d00097202 */ /* 0x000fe40000000f00 */
[----:B------:R-:W-:Y:S01]  /*22d0*/  F2FP.F16.F32.PACK_AB R23, R23, R14 ;  /* 0x0000000e1717723e */ /* 0x000fe200000000ff */
[----:B------:R-:W-:-:S04]  /*22e0*/  IMAD.WIDE.U32 R8, R15, UR10, R8 ;  /* 0x0000000a0f087c25 */ /* 0x000fc8000f8e0008 */
[----:B------:R-:W-:Y:S01]  /*22f0*/  IMAD R15, R15, UR11, R18 ;  /* 0x0000000b0f0f7c24 */ /* 0x000fe2000f8e0212 */
[----:B------:R-:W-:Y:S02]  /*2300*/  ULDC.64 UR10, c[0x0][0x210] ;  /* 0x00008400000a7ab9 */ /* 0x000fe40000000a00 */
[----:B012---:R-:W-:Y:S02]  /*2310*/  LEA R10, P1, R8, UR10, 0x1 ;  /* 0x0000000a080a7c11 */ /* 0x007fe4000f8208ff */
[----:B------:R-:W-:-:S04]  /*2320*/  IADD3 R15, R9, R15, RZ ;  /* 0x0000000f090f7210 */ /* 0x000fc80007ffe0ff */
[----:B------:R-:W-:-:S05]  /*2330*/  LEA.HI.X R11, R8, UR11, R15, 0x1, P1 ;  /* 0x0000000b080b7c11 */ /* 0x000fca00088f0c0f */
[----:B------:R3:W-:Y:S02]  /*2340*/  STG.E desc[UR8][R10.64], R23 ;  /* 0x000000170a007986 */ /* 0x0007e4000c101908 */
.L_x_2465:
[----:B------:R-:W-:Y:S05]  /*2350*/  BSYNC B0 ;  /* 0x0000000000007941 */ /* 0x000fea0003800000 */
.L_x_2464:
[----:B------:R-:W4:Y:S01]  /*2360*/  LDC R3, c[0x0][0x10] ;  /* 0x00000400ff037b82 */ /* 0x000f220000000800 */
[----:B------:R-:W-:Y:S02]  /*2370*/  IADD3 R6, R6, 0x1, RZ ;  /* 0x0000000106067810 */ /* 0x000fe40007ffe0ff */
[----:B----4-:R-:W-:-:S04]  /*2380*/  IADD3 R20, R3, R20, RZ ;  /* 0x0000001403147210 */ /* 0x010fc80007ffe0ff */
[----:B------:R-:W-:-:S13]  /*2390*/  ISETP.GE.AND P1, PT, R20, UR4, PT ;  /* 0x0000000414007c0c */ /* 0x000fda000bf26270 */
[----:B------:R-:W-:Y:S05]  /*23a0*/  @!P1 BRA `(.L_x_2466) ;  /* 0xffffffdc006c9947 */ /* 0x000fea000383ffff */
[----:B------:R-:W-:Y:S05]  /*23b0*/  EXIT ;  /* 0x000000000000794d */ /* 0x000fea0003800000 */
.L_x_2467:
        /* <DEDUP_REMOVED lines=12> */
.L_x_3291:


//--------------------- .text._Z35group_norm_nhwc_fwd_one_pass_kernelI11Fp16IOFp32WLi256ELi24ELi384EEv26Group_norm_nhwc_fwd_params --------------------------
	.section	.text._Z35group_norm_nhwc_fwd_one_pass_kernelI11Fp16IOFp32WLi256ELi24ELi384EEv26Group_norm_nhwc_fwd_params,"ax",@progbits
	.align	128
        .global         _Z35group_norm_nhwc_fwd_one_pass_kernelI11Fp16IOFp32WLi256ELi24ELi384EEv26Group_norm_nhwc_fwd_params
        .type           _Z35group_norm_nhwc_fwd_one_pass_kernelI11Fp16IOFp32WLi256ELi24ELi384EEv26Group_norm_nhwc_fwd_params,@function
        .size           _Z35group_norm_nhwc_fwd_one_pass_kernelI11Fp16IOFp32WLi256ELi24ELi384EEv26Group_norm_nhwc_fwd_params,(.L_x_3292 - _Z35group_norm_nhwc_fwd_one_pass_kernelI11Fp16IOFp32WLi256ELi24ELi384EEv26Group_norm_nhwc_fwd_params)
        .other          _Z35group_norm_nhwc_fwd_one_pass_kernelI11Fp16IOFp32WLi256ELi24ELi384EEv26Group_norm_nhwc_fwd_params,@"STO_CUDA_ENTRY STV_DEFAULT"
_Z35group_norm_nhwc_fwd_one_pass_kernelI11Fp16IOFp32WLi256ELi24ELi384EEv26Group_norm_nhwc_fwd_params:
.text._Z35group_norm_nhwc_fwd_one_pass_kernelI11Fp16IOFp32WLi256ELi24ELi384EEv26Group_norm_nhwc_fwd_params:
        /* <DEDUP_REMOVED lines=17> */
[----:B------:R-:W-:Y:S01]  /*0110*/  SHF.R.U32.HI R30, RZ, 0x3, R5 ;  /* 0x00000003ff1e7819 */ /* 0x000fe20000011605 */
[----:B------:R-:W0:Y:S01]  /*0120*/  S2R R4, SR_LANEID ;  /* 0x0000000000047919 */ /* 0x000e220000000000 */
[----:B------:R-:W-:Y:S01]  /*0130*/  LEA.HI R0, R0, R3, RZ, 0x5 ;  /* 0x0000000300007211 */ /* 0x000fe200078f28ff */
[----:B--2---:R-:W-:Y:S02]  /*0140*/  ULEA UR4, UR6, UR4, 0x18 ;  /* 0x0000000406047291 */ /* 0x004fe4000f8ec03f */
[----:B-1----:R-:W-:Y:S01]  /*0150*/  IMAD R28, R7, UR9, R30 ;  /* 0x00000009071c7c24 */ /* 0x002fe2000f8e021e */
[----:B------:R-:W-:Y:S01]  /*0160*/  SHF.R.S32.HI R0, RZ, 0x5, R0 ;  /* 0x00000005ff007819 */ /* 0x000fe20000011400 */
[----:B------:R-:W-:Y:S01]  /*0170*/  IMAD R30, R30, -0xc, R3 ;  /* 0xfffffff41e1e7824 */ /* 0x000fe200078e0203 */
[----:B------:R-:W-:Y:S02]  /*0180*/  UMOV UR6, UR7 ;  /* 0x0000000700067c82 */ /* 0x000fe40008000000 */
[----:B------:R-:W-:-:S02]  /*0190*/  ISETP.GE.U32.AND P0, PT, R28, UR10, PT ;  /* 0x0000000a1c007c0c */ /* 0x000fc4000bf06070 */
[----:B------:R-:W-:Y:S02]  /*01a0*/  SHF.R.S32.HI R5, RZ, 0x1f, R28 ;  /* 0x0000001fff057819 */ /* 0x000fe4000001141c */
[----:B------:R-:W-:Y:S02]  /*01b0*/  SHF.L.U32 R30, R30, 0x1, RZ ;  /* 0x000000011e1e7819 */ /* 0x000fe400000006ff */
[----:B------:R-:W-:Y:S01]  /*01c0*/  ISETP.GE.AND.EX P0, PT, R5, UR11, PT, P0 ;  /* 0x0000000b05007c0c */ /* 0x000fe2000bf06300 */
[----:B------:R-:W-:Y:S01]  /*01d0*/  ULDC.64 UR10, c[0x0][0x208] ;  /* 0x00008200000a7ab9 */ /* 0x000fe20000000a00 */
[C---:B------:R-:W-:Y:S02]  /*01e0*/  IADD3 R7, R28.reuse, 0x20, RZ ;  /* 0x000000201c077810 */ /* 0x040fe40007ffe0ff */
[----:B------:R-:W-:Y:S02]  /*01f0*/  ISETP.LT.U32.AND P0, PT, R3, 0x180, !P0 ;  /* 0x000001800300780c */ /* 0x000fe40004701070 */
[----:B------:R-:W-:-:S02]  /*0200*/  IADD3 R8, R28, 0x40, RZ ;  /* 0x000000401c087810 */ /* 0x000fc40007ffe0ff */
[C---:B------:R-:W-:Y:S02]  /*0210*/  IADD3 R9, R28.reuse, 0x60, RZ ;  /* 0x000000601c097810 */ /* 0x040fe40007ffe0ff */
[C---:B------:R-:W-:Y:S02]  /*0220*/  IADD3 R10, R28.reuse, 0x80, RZ ;  /* 0x000000801c0a7810 */ /* 0x040fe40007ffe0ff */
[C---:B------:R-:W-:Y:S02]  /*0230*/  IADD3 R11, R28.reuse, 0xa0, RZ ;  /* 0x000000a01c0b7810 */ /* 0x040fe40007ffe0ff */
[C---:B------:R-:W-:Y:S02]  /*0240*/  IADD3 R20, R28.reuse, 0xc0, RZ ;  /* 0x000000c01c147810 */ /* 0x040fe40007ffe0ff */
[----:B------:R-:W-:Y:S02]  /*0250*/  IADD3 R21, R28, 0xe0, RZ ;  /* 0x000000e01c157810 */ /* 0x000fe40007ffe0ff */
[----:B------:R-:W-:Y:S01]  /*0260*/  LEA R6, R0, UR4, 0x3 ;  /* 0x0000000400067c11 */ /* 0x000fe2000f8e18ff */
[----:B0-----:R-:W-:-:S06]  /*0270*/  UMOV UR4, URZ ;  /* 0x0000003f00047c82 */ /* 0x001fcc0008000000 */
.L_x_2501:
[----:B0--34-:R-:W0:Y:S01]  /*0280*/  LDC R14, c[0x0][0x288] ;  /* 0x0000a200ff0e7b82 */ /* 0x019e220000000800 */
[----:B------:R-:W-:Y:S01]  /*0290*/  ULDC.64 UR16, c[0x0][0x278] ;  /* 0x00009e0000107ab9 */ /* 0x000fe20000000a00 */
[----:B--2---:R-:W-:Y:S01]  /*02a0*/  SHF.R.S32.HI R23, RZ, 0x1f, R7 ;  /* 0x0000001fff177819 */ /* 0x004fe20000011407 */
[----:B------:R-:W-:Y:S01]  /*02b0*/  ULDC.64 UR14, c[0x0][0x280] ;  /* 0x0000a000000e7ab9 */ /* 0x000fe20000000a00 */
[----:B------:R-:W-:Y:S01]  /*02c0*/  ISETP.GE.U32.AND P4, PT, R7, UR16, PT ;  /* 0x0000001007007c0c */ /* 0x000fe2000bf86070 */
[----:B------:R-:W-:Y:S01]  /*02d0*/  HFMA2.MMA R22, -RZ, RZ, 0, 0 ;  /* 0x00000000ff167435 */ /* 0x000fe200000001ff */
[----:B-1----:R-:W-:Y:S02]  /*02e0*/  SHF.R.S32.HI R25, RZ, 0x1f, R8 ;  /* 0x0000001fff197819 */ /* 0x002fe40000011408 */
[----:B------:R-:W-:Y:S01]  /*02f0*/  ISETP.GE.U32.AND P5, PT, R8, UR16, PT ;  /* 0x0000001008007c0c */ /* 0x000fe2000bfa6070 */
[----:B------:R-:W1:Y:S01]  /*0300*/  @P0 LDC.64 R44, c[0x0][0x270] ;  /* 0x00009c00ff2c0b82 */ /* 0x000e620000000a00 */
[----:B------:R-:W-:-:S02]  /*0310*/  ISETP.GE.AND.EX P4, PT, R23, UR17, PT, P4 ;  /* 0x0000001117007c0c */ /* 0x000fc4000bf86340 */
[----:B------:R-:W-:Y:S02]  /*0320*/  ISETP.GE.AND.EX P5, PT, R25, UR17, PT, P5 ;  /* 0x0000001119007c0c */ /* 0x000fe4000bfa6350 */
[C---:B------:R-:W-:Y:S02]  /*0330*/  ISETP.GT.U32.OR P4, PT, R3.reuse, 0x17f, P4 ;  /* 0x0000017f0300780c */ /* 0x040fe40002784470 */
[----:B------:R-:W-:Y:S01]  /*0340*/  ISETP.GT.U32.OR P5, PT, R3, 0x17f, P5 ;  /* 0x0000017f0300780c */ /* 0x000fe20002fa4470 */
[----:B------:R-:W2:Y:S01]  /*0350*/  @P0 LDC.64 R34, c[0x0][0x220] ;  /* 0x00008800ff220b82 */ /* 0x000ea20000000a00 */
[----:B------:R-:W-:Y:S02]  /*0360*/  SHF.R.S32.HI R27, RZ, 0x1f, R9 ;  /* 0x0000001fff1b7819 */ /* 0x000fe40000011409 */
[----:B------:R-:W-:Y:S02]  /*0370*/  SHF.R.S32.HI R29, RZ, 0x1f, R10 ;  /* 0x0000001fff1d7819 */ /* 0x000fe4000001140a */
[----:B------:R-:W-:-:S02]  /*0380*/  SHF.R.S32.HI R31, RZ, 0x1f, R11 ;  /* 0x0000001fff1f7819 */ /* 0x000fc4000001140b */
[----:B0-----:R-:W-:-:S03]  /*0390*/  IABS R15, R14 ;  /* 0x0000000e000f7213 */ /* 0x001fc60000000000 */
[----:B------:R-:W0:Y:S01]  /*03a0*/  @!P4 LDC.64 R18, c[0x0][0x270] ;  /* 0x00009c00ff12cb82 */ /* 0x000e220000000a00 */
[----:B------:R-:W3:Y:S07]  /*03b0*/  I2F.RP R0, R15 ;  /* 0x0000000f00007306 */ /* 0x000eee0000209400 */
[----:B------:R-:W4:Y:S01]  /*03c0*/  @!P4 LDC.64 R32, c[0x0][0x220] ;  /* 0x00008800ff20cb82 */ /* 0x000f220000000a00 */
[----:B---3--:R-:W3:Y:S02]  /*03d0*/  MUFU.RCP R0, R0 ;  /* 0x0000000000007308 */ /* 0x008ee40000001000 */
[----:B---3--:R-:W-:-:S06]  /*03e0*/  IADD3 R12, R0, 0xffffffe, RZ ;  /* 0x0ffffffe000c7810 */ /* 0x008fcc0007ffe0ff */
[----:B------:R3:W5:Y:S02]  /*03f0*/  F2I.FTZ.U32.TRUNC.NTZ R13, R12 ;  /* 0x0000000c000d7305 */ /* 0x000764000021f000 */
[----:B---3--:R-:W-:Y:S01]  /*0400*/  HFMA2.MMA R12, -RZ, RZ, 0, 0 ;  /* 0x00000000ff0c7435 */ /* 0x008fe200000001ff */
[----:B-----5:R-:W-:-:S05]  /*0410*/  IADD3 R2, RZ, -R13, RZ ;  /* 0x8000000dff027210 */ /* 0x020fca0007ffe0ff */
[----:B------:R-:W-:Y:S01]  /*0420*/  IMAD R17, R2, R15, RZ ;  /* 0x0000000f02117224 */ /* 0x000fe200078e02ff */
[----:B------:R-:W-:-:S03]  /*0430*/  IABS R2, UR6 ;  /* 0x0000000600027c13 */ /* 0x000fc60008000000 */
[----:B------:R-:W-:Y:S02]  /*0440*/  IMAD.HI.U32 R13, R13, R17, R12 ;  /* 0x000000110d0d7227 */ /* 0x000fe400078e000c */
[----:B------:R-:W3:Y:S04]  /*0450*/  @!P5 LDC.64 R16, c[0x0][0x220] ;  /* 0x00008800ff10db82 */ /* 0x000ee80000000a00 */
[----:B------:R-:W-:-:S05]  /*0460*/  IMAD.HI.U32 R13, R13, R2, RZ ;  /* 0x000000020d0d7227 */ /* 0x000fca00078e00ff */
[----:B------:R-:W-:-:S05]  /*0470*/  IADD3 R0, -R13, RZ, RZ ;  /* 0x000000ff0d007210 */ /* 0x000fca0007ffe1ff */
[----:B------:R-:W-:Y:S01]  /*0480*/  IMAD R0, R15, R0, R2 ;  /* 0x000000000f007224 */ /* 0x000fe200078e0202 */
[----:B------:R-:W-:-:S04]  /*0490*/  SHF.R.S32.HI R2, RZ, 0x1f, R30 ;  /* 0x0000001fff027819 */ /* 0x000fc8000001141e */
[----:B------:R-:W-:-:S13]  /*04a0*/  ISETP.GT.U32.AND P2, PT, R15, R0, PT ;  /* 0x000000000f00720c */ /* 0x000fda0003f44070 */
[-C--:B------:R-:W-:Y:S02]  /*04b0*/  @!P2 IADD3 R0, R0, -R15.reuse, RZ ;  /* 0x8000000f0000a210 */ /* 0x080fe40007ffe0ff */
[----:B------:R-:W-:Y:S02]  /*04c0*/  @!P2 IADD3 R13, R13, 0x1, RZ ;  /* 0x000000010d0da810 */ /* 0x000fe40007ffe0ff */
[----:B------:R-:W-:Y:S02]  /*04d0*/  ISETP.GE.U32.AND P1, PT, R0, R15, PT ;  /* 0x0000000f0000720c */ /* 0x000fe40003f26070 */
[C---:B------:R-:W-:Y:S02]  /*04e0*/  LOP3.LUT R0, R14.reuse, UR6, RZ, 0x3c, !PT ;  /* 0x000000060e007c12 */ /* 0x040fe4000f8e3cff */
[----:B------:R-:W-:Y:S02]  /*04f0*/  ISETP.NE.AND P2, PT, R14, RZ, PT ;  /* 0x000000ff0e00720c */ /* 0x000fe40003f45270 */
[----:B------:R-:W-:-:S07]  /*0500*/  ISETP.GE.AND P3, PT, R0, RZ, PT ;  /* 0x000000ff0000720c */ /* 0x000fce0003f66270 */
[----:B------:R-:W-:-:S06]  /*0510*/  @P1 IADD3 R13, R13, 0x1, RZ ;  /* 0x000000010d0d1810 */ /* 0x000fcc0007ffe0ff */
[----:B------:R-:W-:Y:S02]  /*0520*/  @!P3 IADD3 R13, -R13, RZ, RZ ;  /* 0x000000ff0d0db210 */ /* 0x000fe40007ffe1ff */
[----:B------:R-:W-:Y:S02]  /*0530*/  @!P2 LOP3.LUT R13, RZ, R14, RZ, 0x33, !PT ;  /* 0x0000000eff0da212 */ /* 0x000fe400078e33ff */
[----:B------:R-:W-:Y:S02]  /*0540*/  ISETP.GE.U32.AND P3, PT, R9, UR16, PT ;  /* 0x0000001009007c0c */ /* 0x000fe4000bf66070 */
[----:B------:R-:W-:Y:S02]  /*0550*/  IADD3 R37, -R13, RZ, RZ ;  /* 0x000000ff0d257210 */ /* 0x000fe40007ffe1ff */
[----:B------:R-:W-:Y:S02]  /*0560*/  SHF.R.S32.HI R0, RZ, 0x1f, R13 ;  /* 0x0000001fff007819 */ /* 0x000fe4000001140d */
[----:B------:R-:W-:Y:S01]  /*0570*/  ISETP.GE.AND.EX P3, PT, R27, UR17, PT, P3 ;  /* 0x000000111b007c0c */ /* 0x000fe2000bf66330 */
[----:B------:R-:W-:Y:S01]  /*0580*/  IMAD R37, R14, R37, UR6 ;  /* 0x000000060e257e24 */ /* 0x000fe2000f8e0225 */
[----:B------:R-:W-:Y:S01]  /*0590*/  ISETP.GE.U32.AND P2, PT, R10, UR16, PT ;  /* 0x000000100a007c0c */ /* 0x000fe2000bf46070 */
[----:B------:R-:W-:Y:S01]  /*05a0*/  IMAD R0, R0, UR14, RZ ;  /* 0x0000000e00007c24 */ /* 0x000fe2000f8e02ff */
[----:B------:R-:W-:Y:S01]  /*05b0*/  ISETP.GT.U32.OR P3, PT, R3, 0x17f, P3 ;  /* 0x0000017f0300780c */ /* 0x000fe20001f64470 */
[----:B------:R-:W-:Y:S01]  /*05c0*/  IMAD R37, R37, 0x18, RZ ;  /* 0x0000001825257824 */ /* 0x000fe200078e02ff */
[----:B------:R-:W-:Y:S01]  /*05d0*/  ISETP.GE.AND.EX P2, PT, R29, UR17, PT, P2 ;  /* 0x000000111d007c0c */ /* 0x000fe2000bf46320 */
[----:B------:R-:W-:-:S02]  /*05e0*/  IMAD R43, R13, UR15, R0 ;  /* 0x0000000f0d2b7c24 */ /* 0x000fc4000f8e0200 */
[----:B-1----:R-:W-:Y:S01]  /*05f0*/  @P0 IMAD R0, R5, R44, RZ ;  /* 0x0000002c05000224 */ /* 0x002fe200078e02ff */
[----:B------:R-:W-:Y:S02]  /*0600*/  IADD3 R40, P1, R30, R37, RZ ;  /* 0x000000251e287210 */ /* 0x000fe40007f3e0ff */
[----:B------:R-:W-:Y:S01]  /*0610*/  ISETP.GT.U32.OR P2, PT, R3, 0x17f, P2 ;  /* 0x0000017f0300780c */ /* 0x000fe20001744470 */
[----:B------:R-:W-:Y:S01]  /*0620*/  @P0 IMAD R15, R28, R45, R0 ;  /* 0x0000002d1c0f0224 */ /* 0x000fe200078e0200 */
[----:B------:R-:W-:Y:S01]  /*0630*/  LEA.HI.X.SX32 R41, R37, R2, 0x1, P1 ;  /* 0x0000000225297211 */ /* 0x000fe200008f0eff */
[----:B0-----:R-:W-:Y:S02]  /*0640*/  @!P4 IMAD R2, R23, R18, RZ ;  /* 0x000000121702c224 */ /* 0x001fe400078e02ff */
[----:B------:R-:W-:Y:S02]  /*0650*/  IMAD.WIDE.U32 R40, R13, UR14, R40 ;  /* 0x0000000e0d287c25 */ /* 0x000fe4000f8e0028 */
[----:B------:R-:W0:Y:S02]  /*0660*/  @!P5 LDC.64 R12, c[0x0][0x270] ;  /* 0x00009c00ff0cdb82 */ /* 0x000e240000000a00 */
[----:B------:R-:W-:Y:S01]  /*0670*/  @!P4 IMAD R19, R7, R19, R2 ;  /* 0x000000130713c224 */ /* 0x000fe200078e0202 */
[----:B------:R-:W-:-:S02]  /*0680*/  IADD3 R43, R41, R43, RZ ;  /* 0x0000002b292b7210 */ /* 0x000fc40007ffe0ff */
[-C--:B------:R-:W-:Y:S02]  /*0690*/  @P0 MOV R42, R40.reuse ;  /* 0x00000028002a0202 */ /* 0x080fe40000000f00 */
[----:B------:R-:W-:Y:S02]  /*06a0*/  @!P4 MOV R46, R40 ;  /* 0x00000028002ec202 */ /* 0x000fe40000000f00 */
[----:B------:R-:W-:Y:S01]  /*06b0*/  @!P4 MOV R47, R43 ;  /* 0x0000002b002fc202 */ /* 0x000fe20000000f00 */
[----:B------:R-:W-:-:S04]  /*06c0*/  @P0 IMAD.WIDE.U32 R44, R28, R44, R42 ;  /* 0x0000002c1c2c0225 */ /* 0x000fc800078e002a */
[----:B------:R-:W-:Y:S01]  /*06d0*/  @!P4 IMAD.WIDE.U32 R46, R7, R18, R46 ;  /* 0x00000012072ec225 */ /* 0x000fe200078e002e */
[----:B------:R-:W-:Y:S02]  /*06e0*/  @P0 IADD3 R0, R45, R15, RZ ;  /* 0x0000000f2d000210 */ /* 0x000fe40007ffe0ff */
[C---:B--2---:R-:W-:Y:S01]  /*06f0*/  @P0 LEA R38, P1, R44.reuse, R34, 0x1 ;  /* 0x000000222c260211 */ /* 0x044fe200078208ff */
[----:B------:R-:W1:Y:S01]  /*0700*/  @!P3 LDC.64 R14, c[0x0][0x270] ;  /* 0x00009c00ff0ebb82 */ /* 0x000e620000000a00 */
[----:B------:R-:W-:Y:S02]  /*0710*/  @!P5 MOV R34, R40 ;  /* 0x000000280022d202 */ /* 0x000fe40000000f00 */
[----:B------:R-:W-:Y:S02]  /*0720*/  @P0 LEA.HI.X R39, R44, R35, R0, 0x1, P1 ;  /* 0x000000232c270211 */ /* 0x000fe400008f0c00 */
[----:B------:R-:W-:Y:S01]  /*0730*/  @!P5 MOV R35, R43 ;  /* 0x0000002b0023d202 */ /* 0x000fe20000000f00 */
[----:B0-----:R-:W-:Y:S01]  /*0740*/  @!P5 IMAD R0, R25, R12, RZ ;  /* 0x0000000c1900d224 */ /* 0x001fe200078e02ff */
[----:B------:R-:W-:-:S02]  /*0750*/  ISETP.GE.U32.AND P1, PT, R11, UR16, PT ;  /* 0x000000100b007c0c */ /* 0x000fc4000bf26070 */
[----:B----4-:R-:W-:Y:S01]  /*0760*/  @!P4 LEA R44, P6, R46, R32, 0x1 ;  /* 0x000000202e2cc211 */ /* 0x010fe200078c08ff */
[C---:B------:R-:W-:Y:S01]  /*0770*/  @!P5 IMAD R49, R8.reuse, R13, R0 ;  /* 0x0000000d0831d224 */ /* 0x040fe200078e0200 */
[----:B------:R-:W-:Y:S01]  /*0780*/  @!P4 IADD3 R0, R47, R19, RZ ;  /* 0x000000132f00c210 */ /* 0x000fe20007ffe0ff */
[----:B------:R-:W-:Y:S01]  /*0790*/  @!P5 IMAD.WIDE.U32 R34, R8, R12, R34 ;  /* 0x0000000c0822d225 */ /* 0x000fe200078e0022 */
[----:B------:R-:W0:Y:S01]  /*07a0*/  @!P2 LDC.64 R18, c[0x0][0x270] ;  /* 0x00009c00ff12ab82 */ /* 0x000e220000000a00 */
[----:B------:R-:W-:Y:S02]  /*07b0*/  ISETP.GE.AND.EX P1, PT, R31, UR17, PT, P1 ;  /* 0x000000111f007c0c */ /* 0x000fe4000bf26310 */
[----:B------:R-:W-:Y:S02]  /*07c0*/  @!P4 LEA.HI.X R45, R46, R33, R0, 0x1, P6 ;  /* 0x000000212e2dc211 */ /* 0x000fe400030f0c00 */
[----:B------:R-:W-:Y:S02]  /*07d0*/  @!P5 IADD3 R0, R35, R49, RZ ;  /* 0x000000312300d210 */ /* 0x000fe40007ffe0ff */
[C---:B---3--:R-:W-:Y:S01]  /*07e0*/  @!P5 LEA R46, P6, R34.reuse, R16, 0x1 ;  /* 0x00000010222ed211 */ /* 0x048fe200078c08ff */
[----:B------:R-:W2:Y:S01]  /*07f0*/  @!P3 LDC.64 R12, c[0x0][0x220] ;  /* 0x00008800ff0cbb82 */ /* 0x000ea20000000a00 */
[----:B------:R-:W-:Y:S01]  /*0800*/  ISETP.GT.U32.OR P1, PT, R3, 0x17f, P1 ;  /* 0x0000017f0300780c */ /* 0x000fe20000f24470 */
[----:B------:R2:W3:Y:S01]  /*0810*/  @!P4 LDG.E R22, desc[UR10][R44.64] ;  /* 0x0000000a2c16c981 */ /* 0x0004e2000c1e1900 */
[----:B------:R-:W-:Y:S01]  /*0820*/  @!P5 LEA.HI.X R47, R34, R17, R0, 0x1, P6 ;  /* 0x00000011222fd211 */ /* 0x000fe200030f0c00 */
[----:B-1----:R-:W-:Y:S01]  /*0830*/  @!P3 IMAD R2, R27, R14, RZ ;  /* 0x0000000e1b02b224 */ /* 0x002fe200078e02ff */
[----:B------:R-:W-:-:S02]  /*0840*/  @!P3 MOV R34, R40 ;  /* 0x000000280022b202 */ /* 0x000fc40000000f00 */
[----:B------:R-:W-:Y:S02]  /*0850*/  @!P3 MOV R35, R43 ;  /* 0x0000002b0023b202 */ /* 0x000fe40000000f00 */
[----:B------:R-:W-:Y:S01]  /*0860*/  MOV R24, RZ ;  /* 0x000000ff00187202 */ /* 0x000fe20000000f00 */
[C---:B------:R-:W-:Y:S01]  /*0870*/  @!P3 IMAD R49, R9.reuse, R15, R2 ;  /* 0x0000000f0931b224 */ /* 0x040fe200078e0202 */
[----:B------:R-:W1:Y:S01]  /*0880*/  @!P2 LDC.64 R16, c[0x0][0x220] ;  /* 0x00008800ff10ab82 */ /* 0x000e620000000a00 */
[----:B------:R-:W-:-:S03]  /*0890*/  @!P3 IMAD.WIDE.U32 R34, R9, R14, R34 ;  /* 0x0000000e0922b225 */ /* 0x000fc600078e0022 */
[----:B------:R1:W4:Y:S02]  /*08a0*/  @!P5 LDG.E R24, desc[UR10][R46.64] ;  /* 0x0000000a2e18d981 */ /* 0x000324000c1e1900 */
[----:B------:R-:W-:Y:S02]  /*08b0*/  @!P3 IADD3 R0, R35, R49, RZ ;  /* 0x000000312300b210 */ /* 0x000fe40007ffe0ff */
[----:B------:R-:W5:Y:S01]  /*08c0*/  @!P1 LDC.64 R14, c[0x0][0x270] ;  /* 0x00009c00ff0e9b82 */ /* 0x000f620000000a00 */
[C---:B--2---:R-:W-:Y:S01]  /*08d0*/  @!P3 LEA R44, P5, R34.reuse, R12, 0x1 ;  /* 0x0000000c222cb211 */ /* 0x044fe200078a08ff */
[----:B0-----:R-:W-:Y:S01]  /*08e0*/  @!P2 IMAD R2, R29, R18, RZ ;  /* 0x000000121d02a224 */ /* 0x001fe200078e02ff */
[----:B------:R-:W-:Y:S02]  /*08f0*/  @!P2 MOV R12, R40 ;  /* 0x00000028000ca202 */ /* 0x000fe40000000f00 */
[----:B------:R-:W-:Y:S02]  /*0900*/  @!P3 LEA.HI.X R45, R34, R13, R0, 0x1, P5 ;  /* 0x0000000d222db211 */ /* 0x000fe400028f0c00 */
[----:B------:R-:W-:-:S02]  /*0910*/  @!P2 MOV R13, R43 ;  /* 0x0000002b000da202 */ /* 0x000fc40000000f00 */
[----:B------:R-:W-:Y:S02]  /*0920*/  SHF.R.S32.HI R33, RZ, 0x1f, R20 ;  /* 0x0000001fff217819 */ /* 0x000fe40000011414 */
[----:B------:R-:W-:Y:S01]  /*0930*/  ISETP.GE.U32.AND P4, PT, R20, UR16, PT ;  /* 0x0000001014007c0c */ /* 0x000fe2000bf86070 */
[C---:B------:R-:W-:Y:S02]  /*0940*/  @!P2 IMAD R35, R10.reuse, R19, R2 ;  /* 0x000000130a23a224 */ /* 0x040fe400078e0202 */
[----:B------:R-:W-:Y:S01]  /*0950*/  @!P2 IMAD.WIDE.U32 R18, R10, R18, R12 ;  /* 0x000000120a12a225 */ /* 0x000fe200078e000c */
[----:B------:R-:W-:Y:S01]  /*0960*/  ISETP.GE.AND.EX P4, PT, R33, UR17, PT, P4 ;  /* 0x0000001121007c0c */ /* 0x000fe2000bf86340 */
[----:B------:R-:W0:Y:S03]  /*0970*/  @!P1 LDC.64 R12, c[0x0][0x220] ;  /* 0x00008800ff0c9b82 */ /* 0x000e260000000a00 */
[----:B------:R-:W-:-:S02]  /*0980*/  ISETP.GT.U32.OR P4, PT, R3, 0x17f, P4 ;  /* 0x0000017f0300780c */ /* 0x000fc40002784470 */
[----:B------:R-:W-:Y:S02]  /*0990*/  @!P2 IADD3 R0, R19, R35, RZ ;  /* 0x000000231300a210 */ /* 0x000fe40007ffe0ff */
[C---:B-1----:R-:W-:Y:S02]  /*09a0*/  @!P2 LEA R46, P5, R18.reuse, R16, 0x1 ;  /* 0x00000010122ea211 */ /* 0x042fe400078a08ff */
[----:B------:R-:W-:Y:S02]  /*09b0*/  SHF.R.S32.HI R35, RZ, 0x1f, R21 ;  /* 0x0000001fff237819 */ /* 0x000fe40000011415 */
[----:B------:R-:W-:Y:S01]  /*09c0*/  @!P2 LEA.HI.X R47, R18, R17, R0, 0x1, P5 ;  /* 0x00000011122fa211 */ /* 0x000fe200028f0c00 */
[----:B-----5:R-:W-:Y:S01]  /*09d0*/  @!P1 IMAD R0, R31, R14, RZ ;  /* 0x0000000e1f009224 */ /* 0x020fe200078e02ff */
[----:B------:R-:W-:Y:S02]  /*09e0*/  ISETP.GE.U32.AND P5, PT, R21, UR16, PT ;  /* 0x0000001015007c0c */ /* 0x000fe4000bfa6070 */
[----:B------:R-:W-:Y:S01]  /*09f0*/  @!P1 MOV R18, R40 ;  /* 0x0000002800129202 */ /* 0x000fe20000000f00 */
[----:B------:R-:W1:Y:S01]  /*0a00*/  @!P4 LDC.64 R16, c[0x0][0x270] ;  /* 0x00009c00ff10cb82 */ /* 0x000e620000000a00 */
[----:B------:R-:W-:Y:S01]  /*0a10*/  @!P1 MOV R19, R43 ;  /* 0x0000002b00139202 */ /* 0x000fe20000000f00 */
[----:B------:R-:W-:Y:S01]  /*0a20*/  @!P1 IMAD R49, R11, R15, R0 ;  /* 0x0000000f0b319224 */ /* 0x000fe200078e0200 */
[----:B------:R-:W-:Y:S01]  /*0a30*/  ISETP.GE.AND.EX P5, PT, R35, UR17, PT, P5 ;  /* 0x0000001123007c0c */ /* 0x000fe2000bfa6350 */
[----:B------:R-:W-:-:S03]  /*0a40*/  @!P1 IMAD.WIDE.U32 R14, R11, R14, R18 ;  /* 0x0000000e0b0e9225 */ /* 0x000fc600078e0012 */
[----:B------:R-:W-:Y:S01]  /*0a50*/  ISETP.GT.U32.OR P5, PT, R3, 0x17f, P5 ;  /* 0x0000017f0300780c */ /* 0x000fe20002fa4470 */
[----:B------:R-:W-:Y:S01]  /*0a60*/  HFMA2.MMA R26, -RZ, RZ, 0, 0 ;  /* 0x00000000ff1a7435 */ /* 0x000fe200000001ff */
[----:B------:R-:W-:Y:S02]  /*0a70*/  @!P1 IADD3 R0, R15, R49, RZ ;  /* 0x000000310f009210 */ /* 0x000fe40007ffe0ff */
[----:B0-----:R-:W-:-:S04]  /*0a80*/  @!P1 LEA R18, P6, R14, R12, 0x1 ;  /* 0x0000000c0e129211 */ /* 0x001fc800078c08ff */
[----:B------:R-:W-:-:S03]  /*0a90*/  @!P1 LEA.HI.X R19, R14, R13, R0, 0x1, P6 ;  /* 0x0000000d0e139211 */ /* 0x000fc600030f0c00 */
[----:B------:R0:W2:Y:S01]  /*0aa0*/  @P0 LDG.E R26, desc[UR10][R38.64] ;  /* 0x0000000a261a0981 */ /* 0x0000a2000c1e1900 */
[----:B------:R-:W5:Y:S01]  /*0ab0*/  @!P4 LDC.64 R14, c[0x0][0x220] ;  /* 0x00008800ff0ecb82 */ /* 0x000f620000000a00 */
[----:B------:R-:W-:-:S07]  /*0ac0*/  HFMA2.MMA R0, -RZ, RZ, 0, 0 ;  /* 0x00000000ff007435 */ /* 0x000fce00000001ff */
[----:B------:R-:W5:Y:S01]  /*0ad0*/  @!P5 LDC.64 R12, c[0x0][0x270] ;  /* 0x00009c00ff0cdb82 */ /* 0x000f620000000a00 */
[----:B0-----:R-:W-:Y:S01]  /*0ae0*/  @!P4 MOV R38, R40 ;  /* 0x000000280026c202 */ /* 0x001fe20000000f00 */
[-C--:B-1----:R-:W-:Y:S01]  /*0af0*/  @!P4 IMAD R32, R33, R16.reuse, RZ ;  /* 0x000000102120c224 */ /* 0x082fe200078e02ff */
[----:B------:R-:W-:Y:S01]  /*0b00*/  @!P4 MOV R39, R43 ;  /* 0x0000002b0027c202 */ /* 0x000fe20000000f00 */
[----:B------:R-:W2:Y:S01]  /*0b10*/  @!P2 LDG.E R0, desc[UR10][R46.64] ;  /* 0x0000000a2e00a981 */ /* 0x000ea2000c1e1900 */
[----:B------:R-:W-:Y:S01]  /*0b20*/  MOV R2, RZ ;  /* 0x000000ff00027202 */ /* 0x000fe20000000f00 */
[C---:B------:R-:W-:Y:S02]  /*0b30*/  @!P4 IMAD R49, R20.reuse, R17, R32 ;  /* 0x000000111431c224 */ /* 0x040fe400078e0220 */
[----:B------:R-:W-:Y:S02]  /*0b40*/  @!P4 IMAD.WIDE.U32 R38, R20, R16, R38 ;  /* 0x000000101426c225 */ /* 0x000fe400078e0026 */
[----:B------:R-:W0:Y:S01]  /*0b50*/  @!P5 LDC.64 R16, c[0x0][0x220] ;  /* 0x00008800ff10db82 */ /* 0x000e220000000a00 */
[----:B------:R1:W2:Y:S02]  /*0b60*/  @!P3 LDG.E R2, desc[UR10][R44.64] ;  /* 0x0000000a2c02b981 */ /* 0x0002a4000c1e1900 */
[----:B------:R-:W-:-:S02]  /*0b70*/  @!P4 IADD3 R32, R39, R49, RZ ;  /* 0x000000312720c210 */ /* 0x000fc40007ffe0ff */
[----:B-----5:R-:W-:-:S04]  /*0b80*/  @!P4 LEA R14, P2, R38, R14, 0x1 ;  /* 0x0000000e260ec211 */ /* 0x020fc800078408ff */
[----:B------:R-:W-:Y:S01]  /*0b90*/  @!P4 LEA.HI.X R15, R38, R15, R32, 0x1, P2 ;  /* 0x0000000f260fc211 */ /* 0x000fe200010f0c20 */
[----:B------:R-:W-:Y:S01]  /*0ba0*/  HFMA2.MMA R32, -RZ, RZ, 0, 0 ;  /* 0x00000000ff207435 */ /* 0x000fe200000001ff */
[----:B------:R-:W-:Y:S01]  /*0bb0*/  @!P5 MOV R38, R40 ;  /* 0x000000280026d202 */ /* 0x000fe20000000f00 */
[----:B------:R-:W-:Y:S01]  /*0bc0*/  @!P5 IMAD R34, R35, R12, RZ ;  /* 0x0000000c2322d224 */ /* 0x000fe200078e02ff */
[----:B------:R-:W-:-:S03]  /*0bd0*/  @!P5 MOV R39, R43 ;  /* 0x0000002b0027d202 */ /* 0x000fc60000000f00 */
[C---:B-1----:R-:W-:Y:S01]  /*0be0*/  @!P5 IMAD R45, R21.reuse, R13, R34 ;  /* 0x0000000d152dd224 */ /* 0x042fe200078e0222 */
[----:B------:R-:W-:Y:S01]  /*0bf0*/  HFMA2.MMA R34, -RZ, RZ, 0, 0 ;  /* 0x00000000ff227435 */ /* 0x000fe200000001ff */
[----:B------:R-:W-:Y:S02]  /*0c00*/  @!P5 IMAD.WIDE.U32 R12, R21, R12, R38 ;  /* 0x0000000c150cd225 */ /* 0x000fe400078e0026 */
[----:B------:R1:W5:Y:S01]  /*0c10*/  @!P1 LDG.E R32, desc[UR10][R18.64] ;  /* 0x0000000a12209981 */ /* 0x000362000c1e1900 */
[----:B------:R-:W-:Y:S02]  /*0c20*/  MOV R38, RZ ;  /* 0x000000ff00267202 */ /* 0x000fe40000000f00 */
[----:B------:R-:W-:Y:S02]  /*0c30*/  @!P5 IADD3 R13, R13, R45, RZ ;  /* 0x0000002d0d0dd210 */ /* 0x000fe40007ffe0ff */
[C---:B0-----:R-:W-:Y:S02]  /*0c40*/  @!P5 LEA R16, P1, R12.reuse, R16, 0x1 ;  /* 0x000000100c10d211 */ /* 0x041fe400078208ff */
[----:B------:R0:W5:Y:S02]  /*0c50*/  @!P4 LDG.E R34, desc[UR10][R14.64] ;  /* 0x0000000a0e22c981 */ /* 0x000164000c1e1900 */
[----:B------:R-:W-:-:S05]  /*0c60*/  @!P5 LEA.HI.X R17, R12, R17, R13, 0x1, P1 ;  /* 0x000000110c11d211 */ /* 0x000fca00008f0c0d */
[----:B------:R2:W5:Y:S01]  /*0c70*/  @!P5 LDG.E R38, desc[UR10][R16.64] ;  /* 0x0000000a1026d981 */ /* 0x000562000c1e1900 */
[----:B------:R-:W-:Y:S01]  /*0c80*/  ISETP.GT.AND P1, PT, R4, 0x1e, PT ;  /* 0x0000001e0400780c */ /* 0x000fe20003f24270 */
[--C-:B---3--:R-:W-:Y:S02]  /*0c90*/  HADD2.F32 R39, -RZ, R22.reuse.H1_H1 ;  /* 0x30000016ff277230 */ /* 0x108fe40000004100 */
[----:B-1----:R-:W-:-:S03]  /*0ca0*/  HADD2.F32 R18, -RZ, R22.H0_H0 ;  /* 0x20000016ff127230 */ /* 0x002fc60000004100 */
[----:B0-----:R-:W-:Y:S01]  /*0cb0*/  FMUL.FTZ R15, R39, R39 ;  /* 0x00000027270f7220 */ /* 0x001fe20000410000 */
[--C-:B----4-:R-:W-:Y:S02]  /*0cc0*/  HADD2.F32 R45, -RZ, R24.reuse.H1_H1 ;  /* 0x30000018ff2d7230 */ /* 0x110fe40000004100 */
[----:B------:R-:W-:Y:S02]  /*0cd0*/  HADD2.F32 R14, -RZ, R24.H0_H0 ;  /* 0x20000018ff0e7230 */ /* 0x000fe40000004100 */
[--C-:B--2---:R-:W-:Y:S02]  /*0ce0*/  HADD2.F32 R13, -RZ, R26.reuse.H1_H1 ;  /* 0x3000001aff0d7230 */ /* 0x104fe40000004100 */
[----:B------:R-:W-:-:S03]  /*0cf0*/  HADD2.F32 R12, -RZ, R26.H0_H0 ;  /* 0x2000001aff0c7230 */ /* 0x000fc60000004100 */
[----:B------:R-:W-:Y:S02]  /*0d00*/  FMUL.FTZ R19, R13, R13 ;  /* 0x0000000d0d137220 */ /* 0x000fe40000410000 */
[C---:B------:R-:W-:Y:S02]  /*0d10*/  FADD.FTZ R13, R12.reuse, R13 ;  /* 0x0000000d0c0d7221 */ /* 0x040fe40000010000 */
[----:B------:R-:W-:Y:S01]  /*0d20*/  FFMA.FTZ R19, R12, R12, R19 ;  /* 0x0000000c0c137223 */ /* 0x000fe20000010013 */
[----:B------:R-:W-:Y:S01]  /*0d30*/  FADD.FTZ R12, R18, R39 ;  /* 0x00000027120c7221 */ /* 0x000fe20000010000 */
[----:B------:R-:W-:-:S04]  /*0d40*/  FADD.FTZ R13, RZ, R13 ;  /* 0x0000000dff0d7221 */ /* 0x000fc80000010000 */
[----:B------:R-:W-:Y:S01]  /*0d50*/  FADD.FTZ R12, R13, R12 ;  /* 0x0000000c0d0c7221 */ /* 0x000fe20000010000 */
[----:B------:R-:W-:Y:S01]  /*0d60*/  FMUL.FTZ R13, R45, R45 ;  /* 0x0000002d2d0d7220 */ /* 0x000fe20000410000 */
[----:B------:R-:W-:Y:S01]  /*0d70*/  FFMA.FTZ R18, R18, R18, R15 ;  /* 0x0000001212127223 */ /* 0x000fe2000001000f */
[C---:B------:R-:W-:Y:S01]  /*0d80*/  FADD.FTZ R45, R14.reuse, R45 ;  /* 0x0000002d0e2d7221 */ /* 0x040fe20000010000 */
[----:B------:R-:W-:Y:S01]  /*0d90*/  FADD.FTZ R19, RZ, R19 ;  /* 0x00000013ff137221 */ /* 0x000fe20000010000 */
[----:B------:R-:W-:Y:S01]  /*0da0*/  FFMA.FTZ R13, R14, R14, R13 ;  /* 0x0000000e0e0d7223 */ /* 0x000fe2000001000d */
[--C-:B------:R-:W-:Y:S02]  /*0db0*/  HADD2.F32 R15, -RZ, R2.reuse.H1_H1 ;  /* 0x30000002ff0f7230 */ /* 0x100fe40000004100 */
[----:B------:R-:W-:Y:S02]  /*0dc0*/  HADD2.F32 R14, -RZ, R2.H0_H0 ;  /* 0x20000002ff0e7230 */ /* 0x000fe40000004100 */
[----:B------:R-:W-:Y:S01]  /*0dd0*/  FADD.FTZ R18, R19, R18 ;  /* 0x0000001213127221 */ /* 0x000fe20000010000 */
[----:B------:R-:W-:Y:S01]  /*0de0*/  FADD.FTZ R12, R12, R45 ;  /* 0x0000002d0c0c7221 */ /* 0x000fe20000010000 */
[----:B------:R-:W-:Y:S01]  /*0df0*/  FMUL.FTZ R17, R15, R15 ;  /* 0x0000000f0f117220 */ /* 0x000fe20000410000 */
[----:B------:R-:W-:-:S02]  /*0e00*/  HADD2.F32 R19, -RZ, R0.H1_H1 ;  /* 0x30000000ff137230 */ /* 0x000fc40000004100 */
[----:B------:R-:W-:Y:S01]  /*0e10*/  FADD.FTZ R15, R14, R15 ;  /* 0x0000000f0e0f7221 */ /* 0x000fe20000010000 */
[----:B------:R-:W-:Y:S02]  /*0e20*/  HADD2.F32 R16, -RZ, R0.H0_H0 ;  /* 0x20000000ff107230 */ /* 0x000fe40000004100 */
[----:B------:R-:W-:Y:S01]  /*0e30*/  FADD.FTZ R13, R18, R13 ;  /* 0x0000000d120d7221 */ /* 0x000fe20000010000 */
[----:B------:R-:W-:Y:S01]  /*0e40*/  FADD.FTZ R12, R12, R15 ;  /* 0x0000000f0c0c7221 */ /* 0x000fe20000010000 */
[----:B------:R-:W-:Y:S01]  /*0e50*/  FMUL.FTZ R15, R19, R19 ;  /* 0x00000013130f7220 */ /* 0x000fe20000410000 */
[----:B------:R-:W-:Y:S01]  /*0e60*/  FFMA.FTZ R14, R14, R14, R17 ;  /* 0x0000000e0e0e7223 */ /* 0x000fe20000010011 */
[C---:B------:R-:W-:Y:S02]  /*0e70*/  FADD.FTZ R19, R16.reuse, R19 ;  /* 0x0000001310137221 */ /* 0x040fe40000010000 */
[----:B------:R-:W-:Y:S01]  /*0e80*/  FFMA.FTZ R16, R16, R16, R15 ;  /* 0x0000001010107223 */ /* 0x000fe2000001000f */
[----:B------:R-:W-:Y:S01]  /*0e90*/  FADD.FTZ R13, R13, R14 ;  /* 0x0000000e0d0d7221 */ /* 0x000fe20000010000 */
[----:B-----5:R-:W-:-:S02]  /*0ea0*/  HADD2.F32 R15, -RZ, R32.H1_H1 ;  /* 0x30000020ff0f7230 */ /* 0x020fc40000004100 */
[----:B------:R-:W-:Y:S02]  /*0eb0*/  HADD2.F32 R14, -RZ, R32.H0_H0 ;  /* 0x20000020ff0e7230 */ /* 0x000fe40000004100 */
[----:B------:R-:W-:Y:S01]  /*0ec0*/  FADD.FTZ R12, R12, R19 ;  /* 0x000000130c0c7221 */ /* 0x000fe20000010000 */
[----:B------:R-:W-:Y:S02]  /*0ed0*/  FMUL.FTZ R17, R15, R15 ;  /* 0x0000000f0f117220 */ /* 0x000fe40000410000 */
[C---:B------:R-:W-:Y:S01]  /*0ee0*/  FADD.FTZ R15, R14.reuse, R15 ;  /* 0x0000000f0e0f7221 */ /* 0x040fe20000010000 */
[--C-:B------:R-:W-:Y:S02]  /*0ef0*/  HADD2.F32 R19, -RZ, R34.reuse.H1_H1 ;  /* 0x30000022ff137230 */ /* 0x100fe40000004100 */
[----:B------:R-:W-:Y:S01]  /*0f00*/  FADD.FTZ R13, R13, R16 ;  /* 0x000000100d0d7221 */ /* 0x000fe20000010000 */
[----:B------:R-:W-:Y:S01]  /*0f10*/  FFMA.FTZ R14, R14, R14, R17 ;  /* 0x0000000e0e0e7223 */ /* 0x000fe20000010011 */
[----:B------:R-:W-:-:S02]  /*0f20*/  HADD2.F32 R16, -RZ, R34.H0_H0 ;  /* 0x20000022ff107230 */ /* 0x000fc40000004100 */
[----:B------:R-:W-:Y:S01]  /*0f30*/  FADD.FTZ R12, R12, R15 ;  /* 0x0000000f0c0c7221 */ /* 0x000fe20000010000 */
[----:B------:R-:W-:Y:S01]  /*0f40*/  FMUL.FTZ R15, R19, R19 ;  /* 0x00000013130f7220 */ /* 0x000fe20000410000 */
[--C-:B------:R-:W-:Y:S02]  /*0f50*/  HADD2.F32 R17, -RZ, R38.reuse.H1_H1 ;  /* 0x30000026ff117230 */ /* 0x100fe40000004100 */
[----:B------:R-:W-:Y:S01]  /*0f60*/  FADD.FTZ R13, R13, R14 ;  /* 0x0000000e0d0d7221 */ /* 0x000fe20000010000 */
[C---:B------:R-:W-:Y:S01]  /*0f70*/  FADD.FTZ R19, R16.reuse, R19 ;  /* 0x0000001310137221 */ /* 0x040fe20000010000 */
[----:B------:R-:W-:Y:S02]  /*0f80*/  HADD2.F32 R14, -RZ, R38.H0_H0 ;  /* 0x20000026ff0e7230 */ /* 0x000fe40000004100 */
[----:B------:R-:W-:Y:S01]  /*0f90*/  FFMA.FTZ R16, R16, R16, R15 ;  /* 0x0000001010107223 */ /* 0x000fe2000001000f */
[----:B------:R-:W-:Y:S01]  /*0fa0*/  FMUL.FTZ R15, R17, R17 ;  /* 0x00000011110f7220 */ /* 0x000fe20000410000 */
[----:B------:R-:W-:Y:S01]  /*0fb0*/  FADD.FTZ R12, R12, R19 ;  /* 0x000000130c0c7221 */ /* 0x000fe20000010000 */
[C---:B------:R-:W-:Y:S01]  /*0fc0*/  FADD.FTZ R17, R14.reuse, R17 ;  /* 0x000000110e117221 */ /* 0x040fe20000010000 */
[----:B------:R-:W-:Y:S01]  /*0fd0*/  FADD.FTZ R13, R13, R16 ;  /* 0x000000100d0d7221 */ /* 0x000fe20000010000 */
[----:B------:R-:W-:-:S02]  /*0fe0*/  FFMA.FTZ R14, R14, R14, R15 ;  /* 0x0000000e0e0e7223 */ /* 0x000fc4000001000f */
[----:B------:R-:W-:Y:S02]  /*0ff0*/  FADD.FTZ R12, R12, R17 ;  /* 0x000000110c0c7221 */ /* 0x000fe40000010000 */
[----:B------:R-:W-:-:S03]  /*1000*/  FADD.FTZ R13, R13, R14 ;  /* 0x0000000e0d0d7221 */ /* 0x000fc60000010000 */
        /* <DEDUP_REMOVED lines=38> */
[----:B0-----:R-:W-:-:S03]  /*1270*/  FADD.FTZ R16, R17, R19 ;  /* 0x0000001311107221 */ /* 0x001fc60000010000 */
[----:B--2---:R-:W-:Y:S01]  /*1280*/  FADD.FTZ R39, R39, R12 ;  /* 0x0000000c27277221 */ /* 0x004fe20000010000 */
[----:B------:R-:W-:Y:S02]  /*1290*/  FADD.FTZ R12, R16, R13 ;  /* 0x0000000d100c7221 */ /* 0x000fe40000010000 */
[----:B------:R-:W0:Y:S01]  /*12a0*/  LDS.128 R16, [UR7+0x30] ;  /* 0x00003007ff107984 */ /* 0x000e220008000c00 */
        /* <DEDUP_REMOVED lines=21> */
.L_x_2469:
[----:B------:R-:W-:Y:S05]  /*1400*/  BSYNC B0 ;  /* 0x0000000000007941 */ /* 0x000fea0003800000 */
.L_x_2468:
[----:B------:R-:W1:Y:S02]  /*1410*/  LDC R19, c[0x0][0xc] ;  /* 0x00000300ff137b82 */ /* 0x000e640000000800 */
[----:B-1----:R-:W-:-:S13]  /*1420*/  ISETP.GE.U32.AND P1, PT, R19, 0x2, PT ;  /* 0x000000021300780c */ /* 0x002fda0003f26070 */
[----:B------:R-:W-:Y:S05]  /*1430*/  @!P1 BRA `(.L_x_2470) ;  /* 0x0000000800989947 */ /* 0x000fea0003800000 */
[----:B------:R-:W-:Y:S05]  /*1440*/  @P3 BRA `(.L_x_2471) ;  /* 0x0000000000843947 */ /* 0x000fea0003800000 */
[----:B------:R-:W1:Y:S01]  /*1450*/  LDC R39, c[0x0][0x10] ;  /* 0x00000400ff277b82 */ /* 0x000e620000000800 */
[----:B------:R-:W2:Y:S01]  /*1460*/  S2R R18, SR_CTAID.Y ;  /* 0x0000000000127919 */ /* 0x000ea20000002600 */
[----:B------:R-:W-:Y:S02]  /*1470*/  ULOP3.LUT UR8, UR4, 0x1, URZ, 0xc0, !UPT ;  /* 0x0000000104087892 */ /* 0x000fe4000f8ec03f */
[----:B------:R-:W-:Y:S01]  /*1480*/  ULOP3.LUT UP0, URZ, UR4, 0x2, URZ, 0xc0, !UPT ;  /* 0x00000002043f7892 */ /* 0x000fe2000f80c03f */
[----:B------:R-:W-:-:S03]  /*1490*/  UMOV UR7, 0x1 ;  /* 0x0000000100077882 */ /* 0x000fc60000000000 */
[----:B------:R-:W3:Y:S01]  /*14a0*/  LDC.64 R12, c[0x0][0x248] ;  /* 0x00009200ff0c7b82 */ /* 0x000ee20000000a00 */
[----:B------:R-:W-:Y:S01]  /*14b0*/  USEL UR7, UR7, 0xffffffff, !UP0 ;  /* 0xffffffff07077887 */ /* 0x000fe2000c000000 */
[C---:B-1----:R-:W-:Y:S02]  /*14c0*/  IMAD R14, R39.reuse, UR8, RZ ;  /* 0x00000008270e7c24 */ /* 0x042fe4000f8e02ff */
[----:B--2---:R-:W-:Y:S01]  /*14d0*/  IMAD R45, R39, UR9, R18 ;  /* 0x00000009272d7c24 */ /* 0x004fe2000f8e0212 */
[----:B------:R-:W-:Y:S01]  /*14e0*/  PLOP3.LUT P1, PT, PT, PT, UP0, 0x80, 0x0 ;  /* 0x000000000000781c */ /* 0x000fe20003f2f008 */
[----:B------:R-:W-:Y:S01]  /*14f0*/  IMAD R15, R14, R19, RZ ;  /* 0x000000130e0f7224 */ /* 0x000fe200078e02ff */
[----:B------:R-:W-:-:S04]  /*1500*/  MOV R49, UR7 ;  /* 0x0000000700317c02 */ /* 0x000fc80008000f00 */
[----:B------:R-:W-:-:S05]  /*1510*/  SHF.L.U32 R15, R15, 0x1, RZ ;  /* 0x000000010f0f7819 */ /* 0x000fca00000006ff */
[----:B---3--:R-:W-:Y:S01]  /*1520*/  IMAD.WIDE R12, R15, 0x4, R12 ;  /* 0x000000040f0c7825 */ /* 0x008fe200078e020c */
[----:B------:R-:W-:Y:S02]  /*1530*/  SEL R47, R19, RZ, !P1 ;  /* 0x000000ff132f7207 */ /* 0x000fe40004800000 */
[----:B------:R-:W-:Y:S01]  /*1540*/  IADD3 R15, R14, R18, RZ ;  /* 0x000000120e0f7210 */ /* 0x000fe20007ffe0ff */
[----:B------:R-:W-:Y:S02]  /*1550*/  IMAD.WIDE.U32 R44, R45, 0x8, R12 ;  /* 0x000000082d2c7825 */ /* 0x000fe400078e000c */
[----:B------:R-:W1:Y:S01]  /*1560*/  LDC.64 R12, c[0x0][0x240] ;  /* 0x00009000ff0c7b82 */ /* 0x000e620000000a00 */
[----:B------:R-:W-:Y:S02]  /*1570*/  ISETP.NE.AND P1, PT, R47, -0x1, PT ;  /* 0xffffffff2f00780c */ /* 0x000fe40003f25270 */
[----:B------:R2:W-:Y:S01]  /*1580*/  STG.E.64 desc[UR10][R44.64], R16 ;  /* 0x000000102c007986 */ /* 0x0005e2000c101b0a */
[----:B-1----:R-:W-:Y:S01]  /*1590*/  IMAD.WIDE.U32 R14, R15, 0x4, R12 ;  /* 0x000000040f0e7825 */ /* 0x002fe200078e000c */
[----:B------:R-:W-:Y:S06]  /*15a0*/  MEMBAR.ALL.GPU ;  /* 0x0000000000007992 */ /* 0x000fec000000a000 */
[----:B------:R-:W-:-:S00]  /*15b0*/  ERRBAR ;  /* 0x00000000000079ab */ /* 0x000fc00000000000 */
[----:B------:R-:W-:Y:S06]  /*15c0*/  CGAERRBAR ;  /* 0x00000000000075ab */ /* 0x000fec0000000000 */
[----:B------:R2:W-:Y:S01]  /*15d0*/  REDG.E.ADD.S32.STRONG.GPU desc[UR10][R14.64], R49 ;  /* 0x000000310e00798e */ /* 0x0005e2000c10e38a */
[----:B------:R-:W-:Y:S05]  /*15e0*/  @!P1 BRA `(.L_x_2471) ;  /* 0x00000000001c9947 */ /* 0x000fea0003800000 */
[----:B------:R-:W-:-:S04]  /*15f0*/  IMAD R39, R39, UR8, R18 ;  /* 0x0000000827277c24 */ /* 0x000fc8000f8e0212 */
[----:B------:R-:W-:-:S07]  /*1600*/  IMAD.WIDE.U32 R12, R39, 0x4, R12 ;  /* 0x00000004270c7825 */ /* 0x000fce00078e000c */
.L_x_2472:
[----:B--2---:R-:W2:Y:S04]  /*1610*/  LDG.E.STRONG.GPU R14, desc[UR10][R12.64] ;  /* 0x0000000a0c0e7981 */ /* 0x004ea8000c1ef900 */
[----:B--2---:R-:W-:Y:S01]  /*1620*/  CCTL.IVALL ;  /* 0x00000000ff00798f */ /* 0x004fe20002000000 */
[----:B------:R-:W-:Y:S05]  /*1630*/  YIELD ;  /* 0x0000000000007946 */ /* 0x000fea0003800000 */
[----:B------:R-:W-:-:S13]  /*1640*/  ISETP.NE.AND P1, PT, R14, R47, PT ;  /* 0x0000002f0e00720c */ /* 0x000fda0003f25270 */
[----:B------:R-:W-:Y:S05]  /*1650*/  @P1 BRA `(.L_x_2472) ;  /* 0xfffffffc00ec1947 */ /* 0x000fea000383ffff */
.L_x_2471:
        /* <DEDUP_REMOVED lines=11> */
.L_x_2474:
[----:B------:R-:W-:Y:S02]  /*1710*/  ISETP.EQ.OR P1, PT, R18, UR9, P3 ;  /* 0x0000000912007c0c */ /* 0x000fe40009f22670 */
[----:B--2---:R-:W-:-:S11]  /*1720*/  MOV R14, UR4 ;  /* 0x00000004000e7c02 */ /* 0x004fd60008000f00 */
        /* <DEDUP_REMOVED lines=8> */
[----:B--2---:R-:W-:Y:S01]  /*17b0*/  @!P1 IMAD R15, R39, R18, R44 ;  /* 0x00000012270f9224 */ /* 0x004fe200078e022c */
[----:B------:R-:W-:-:S03]  /*17c0*/  IADD3 R45, R18, 0x1, RZ ;  /* 0x00000001122d7810 */ /* 0x000fc60007ffe0ff */
[----:B------:R-:W-:Y:S01]  /*17d0*/  @!P1 IMAD.WIDE.U32 R14, R15, 0x8, R12 ;  /* 0x000000080f0e9825 */ /* 0x000fe200078e000c */
[----:B------:R-:W-:-:S05]  /*17e0*/  ISETP.EQ.OR P2, PT, R45, UR9, P3 ;  /* 0x000000092d007c0c */ /* 0x000fca0009f42670 */
[----:B------:R-:W0:Y:S01]  /*17f0*/  @!P1 LDG.E.64 R14, desc[UR10][R14.64] ;  /* 0x0000000a0e0e9981 */ /* 0x000e22000c1e1b00 */
[----:B------:R-:W-:-:S07]  /*1800*/  MOV R13, UR4 ;  /* 0x00000004000d7c02 */ /* 0x000fce0008000f00 */
[----:B------:R-:W1:Y:S01]  /*1810*/  @!P2 S2R R12, SR_CTAID.Y ;  /* 0x00000000000ca919 */ /* 0x000e620000002600 */
[----:B------:R-:W1:Y:S01]  /*1820*/  @!P2 LDC R44, c[0x0][0x10] ;  /* 0x00000400ff2cab82 */ /* 0x000e620000000800 */
[----:B------:R-:W-:Y:S01]  /*1830*/  @!P2 LOP3.LUT R13, R13, 0x1, RZ, 0xc0, !PT ;  /* 0x000000010d0da812 */ /* 0x000fe200078ec0ff */
[----:B-1----:R-:W-:-:S04]  /*1840*/  @!P2 IMAD R45, R45, R44, R12 ;  /* 0x0000002c2d2da224 */ /* 0x002fc800078e020c */
[----:B------:R-:W-:Y:S02]  /*1850*/  @!P2 IMAD R44, R44, R13, RZ ;  /* 0x0000000d2c2ca224 */ /* 0x000fe400078e02ff */
[----:B------:R-:W1:Y:S02]  /*1860*/  @!P2 LDC.64 R12, c[0x0][0x248] ;  /* 0x00009200ff0cab82 */ /* 0x000e640000000a00 */
[----:B------:R-:W-:-:S05]  /*1870*/  @!P2 IMAD R44, R44, R19, RZ ;  /* 0x000000132c2ca224 */ /* 0x000fca00078e02ff */
[----:B------:R-:W-:-:S05]  /*1880*/  @!P2 SHF.L.U32 R39, R44, 0x1, RZ ;  /* 0x000000012c27a819 */ /* 0x000fca00000006ff */
[----:B-1----:R-:W-:-:S04]  /*1890*/  @!P2 IMAD.WIDE R12, R39, 0x4, R12 ;  /* 0x00000004270ca825 */ /* 0x002fc800078e020c */
[----:B------:R-:W-:-:S06]  /*18a0*/  @!P2 IMAD.WIDE.U32 R12, R45, 0x8, R12 ;  /* 0x000000082d0ca825 */ /* 0x000fcc00078e000c */
[----:B------:R-:W2:Y:S01]  /*18b0*/  @!P2 LDG.E.64 R12, desc[UR10][R12.64] ;  /* 0x0000000a0c0ca981 */ /* 0x000ea2000c1e1b00 */
[----:B------:R-:W-:-:S04]  /*18c0*/  IADD3 R45, R18, 0x2, RZ ;  /* 0x00000002122d7810 */ /* 0x000fc80007ffe0ff */
[----:B------:R-:W-:-:S13]  /*18d0*/  ISETP.EQ.OR P4, PT, R45, UR9, P3 ;  /* 0x000000092d007c0c */ /* 0x000fda0009f82670 */
[----:B------:R-:W1:Y:S01]  /*18e0*/  @!P4 LDC R44, c[0x0][0x10] ;  /* 0x00000400ff2ccb82 */ /* 0x000e620000000800 */
[----:B0-----:R-:W-:Y:S02]  /*18f0*/  @!P1 FADD.FTZ R16, R16, R14 ;  /* 0x0000000e10109221 */ /* 0x001fe40000010000 */
[----:B------:R-:W1:Y:S01]  /*1900*/  @!P4 S2R R14, SR_CTAID.Y ;  /* 0x00000000000ec919 */ /* 0x000e620000002600 */
[----:B------:R-:W-:Y:S01]  /*1910*/  @!P1 FADD.FTZ R17, R17, R15 ;  /* 0x0000000f11119221 */ /* 0x000fe20000010000 */
[----:B------:R-:W-:-:S04]  /*1920*/  MOV R15, UR4 ;  /* 0x00000004000f7c02 */ /* 0x000fc80008000f00 */
[----:B------:R-:W-:Y:S01]  /*1930*/  @!P4 LOP3.LUT R15, R15, 0x1, RZ, 0xc0, !PT ;  /* 0x000000010f0fc812 */ /* 0x000fe200078ec0ff */
[----:B-1----:R-:W-:-:S04]  /*1940*/  @!P4 IMAD R45, R45, R44, R14 ;  /* 0x0000002c2d2dc224 */ /* 0x002fc800078e020e */
[----:B------:R-:W-:Y:S02]  /*1950*/  @!P4 IMAD R44, R44, R15, RZ ;  /* 0x0000000f2c2cc224 */ /* 0x000fe400078e02ff */
[----:B------:R-:W0:Y:S02]  /*1960*/  @!P4 LDC.64 R14, c[0x0][0x248] ;  /* 0x00009200ff0ecb82 */ /* 0x000e240000000a00 */
[----:B------:R-:W-:-:S05]  /*1970*/  @!P4 IMAD R44, R44, R19, RZ ;  /* 0x000000132c2cc224 */ /* 0x000fca00078e02ff */
[----:B------:R-:W-:-:S05]  /*1980*/  @!P4 SHF.L.U32 R39, R44, 0x1, RZ ;  /* 0x000000012c27c819 */ /* 0x000fca00000006ff */
[----:B0-----:R-:W-:-:S04]  /*1990*/  @!P4 IMAD.WIDE R14, R39, 0x4, R14 ;  /* 0x00000004270ec825 */ /* 0x001fc800078e020e */
[----:B------:R-:W-:Y:S01]  /*19a0*/  @!P4 IMAD.WIDE.U32 R14, R45, 0x8, R14 ;  /* 0x000000082d0ec825 */ /* 0x000fe200078e000e */
[----:B------:R-:W-:-:S04]  /*19b0*/  IADD3 R45, R18, 0x3, RZ ;  /* 0x00000003122d7810 */ /* 0x000fc80007ffe0ff */
[----:B------:R-:W-:Y:S01]  /*19c0*/  ISETP.EQ.OR P1, PT, R45, UR9, P3 ;  /* 0x000000092d007c0c */ /* 0x000fe20009f22670 */
[----:B------:R-:W3:Y:S01]  /*19d0*/  @!P4 LDG.E.64 R14, desc[UR10][R14.64] ;  /* 0x0000000a0e0ec981 */ /* 0x000ee2000c1e1b00 */
[----:B--2---:R-:W-:-:S11]  /*19e0*/  @!P2 FADD.FTZ R16, R16, R12 ;  /* 0x0000000c1010a221 */ /* 0x004fd60000010000 */
[----:B------:R-:W0:Y:S01]  /*19f0*/  @!P1 S2R R12, SR_CTAID.Y ;  /* 0x00000000000c9919 */ /* 0x000e220000002600 */
[----:B------:R-:W0:Y:S01]  /*1a00*/  @!P1 LDC R44, c[0x0][0x10] ;  /* 0x00000400ff2c9b82 */ /* 0x000e220000000800 */
[----:B------:R-:W-:Y:S01]  /*1a10*/  @!P2 FADD.FTZ R17, R17, R13 ;  /* 0x0000000d1111a221 */ /* 0x000fe20000010000 */
[----:B------:R-:W-:-:S04]  /*1a20*/  MOV R13, UR4 ;  /* 0x00000004000d7c02 */ /* 0x000fc80008000f00 */
[----:B------:R-:W-:Y:S01]  /*1a30*/  @!P1 LOP3.LUT R13, R13, 0x1, RZ, 0xc0, !PT ;  /* 0x000000010d0d9812 */ /* 0x000fe200078ec0ff */
[----:B0-----:R-:W-:-:S04]  /*1a40*/  @!P1 IMAD R45, R45, R44, R12 ;  /* 0x0000002c2d2d9224 */ /* 0x001fc800078e020c */
[----:B------:R-:W-:Y:S02]  /*1a50*/  @!P1 IMAD R44, R44, R13, RZ ;  /* 0x0000000d2c2c9224 */ /* 0x000fe400078e02ff */
[----:B------:R-:W0:Y:S02]  /*1a60*/  @!P1 LDC.64 R12, c[0x0][0x248] ;  /* 0x00009200ff0c9b82 */ /* 0x000e240000000a00 */
[----:B------:R-:W-:-:S05]  /*1a70*/  @!P1 IMAD R44, R44, R19, RZ ;  /* 0x000000132c2c9224 */ /* 0x000fca00078e02ff */
[----:B------:R-:W-:-:S05]  /*1a80*/  @!P1 SHF.L.U32 R39, R44, 0x1, RZ ;  /* 0x000000012c279819 */ /* 0x000fca00000006ff */
[----:B0-----:R-:W-:-:S04]  /*1a90*/  @!P1 IMAD.WIDE R12, R39, 0x4, R12 ;  /* 0x00000004270c9825 */ /* 0x001fc800078e020c */
[----:B------:R-:W-:-:S06]  /*1aa0*/  @!P1 IMAD.WIDE.U32 R12, R45, 0x8, R12 ;  /* 0x000000082d0c9825 */ /* 0x000fcc00078e000c */
[----:B------:R-:W2:Y:S01]  /*1ab0*/  @!P1 LDG.E.64 R12, desc[UR10][R12.64] ;  /* 0x0000000a0c0c9981 */ /* 0x000ea2000c1e1b00 */
[----:B------:R-:W-:-:S04]  /*1ac0*/  IADD3 R36, R36, -0x4, RZ ;  /* 0xfffffffc24247810 */ /* 0x000fc80007ffe0ff */
[----:B------:R-:W-:Y:S02]  /*1ad0*/  ISETP.NE.AND P2, PT, R36, RZ, PT ;  /* 0x000000ff2400720c */ /* 0x000fe40003f45270 */
[----:B------:R-:W-:Y:S01]  /*1ae0*/  IADD3 R18, R18, 0x4, RZ ;  /* 0x0000000412127810 */ /* 0x000fe20007ffe0ff */
[----:B---3--:R-:W-:Y:S01]  /*1af0*/  @!P4 FADD.FTZ R16, R16, R14 ;  /* 0x0000000e1010c221 */ /* 0x008fe20000010000 */
[----:B------:R-:W-:-:S03]  /*1b00*/  @!P4 FADD.FTZ R17, R17, R15 ;  /* 0x0000000f1111c221 */ /* 0x000fc60000010000 */
[----:B--2---:R-:W-:Y:S01]  /*1b10*/  @!P1 FADD.FTZ R16, R16, R12 ;  /* 0x0000000c10109221 */ /* 0x004fe20000010000 */
[----:B------:R-:W-:-:S05]  /*1b20*/  @!P1 FADD.FTZ R17, R17, R13 ;  /* 0x0000000d11119221 */ /* 0x000fca0000010000 */
[----:B------:R-:W-:Y:S05]  /*1b30*/  @P2 BRA `(.L_x_2474) ;  /* 0xfffffff800f42947 */ /* 0x000fea000383ffff */
.L_x_2473:
[----:B------:R-:W-:-:S13]  /*1b40*/  LOP3.LUT P1, R36, R19, 0x3, RZ, 0xc0, !PT ;  /* 0x0000000313247812 */ /* 0x000fda000782c0ff */
[----:B------:R-:W-:Y:S05]  /*1b50*/  @!P1 BRA `(.L_x_2470) ;  /* 0x0000000000d09947 */ /* 0x000fea0003800000 */
[----:B------:R-:W-:Y:S01]  /*1b60*/  ISETP.EQ.OR P1, PT, R18, UR9, P3 ;  /* 0x0000000912007c0c */ /* 0x000fe20009f22670 */
[----:B------:R-:W-:Y:S01]  /*1b70*/  BSSY B0, `(.L_x_2475) ;  /* 0x0000010000007945 */ /* 0x000fe20003800000 */
[----:B------:R-:W-:-:S11]  /*1b80*/  ISETP.NE.AND P2, PT, R36, 0x1, PT ;  /* 0x000000012400780c */ /* 0x000fd60003f45270 */
[----:B------:R-:W-:Y:S05]  /*1b90*/  @P1 BRA `(.L_x_2476) ;  /* 0x0000000000341947 */ /* 0x000fea0003800000 */
[----:B------:R-:W1:Y:S01]  /*1ba0*/  S2R R39, SR_CTAID.Y ;  /* 0x0000000000277919 */ /* 0x000e620000002600 */
[----:B------:R-:W3:Y:S01]  /*1bb0*/  LDC.64 R12, c[0x0][0x248] ;  /* 0x00009200ff0c7b82 */ /* 0x000ee20000000a00 */
[----:B------:R-:W-:Y:S01]  /*1bc0*/  ULOP3.LUT UR7, UR4, 0x1, URZ, 0xc0, !UPT ;  /* 0x0000000104077892 */ /* 0x000fe2000f8ec03f */
[----:B------:R-:W-:-:S03]  /*1bd0*/  ULDC UR8, c[0x0][0x10] ;  /* 0x0000040000087ab9 */ /* 0x000fc60000000800 */
[----:B------:R-:W-:-:S06]  /*1be0*/  UIMAD UR7, UR8, UR7, URZ ;  /* 0x00000007080772a4 */ /* 0x000fcc000f8e023f */
[----:B--2---:R-:W-:-:S05]  /*1bf0*/  IMAD R14, R19, UR7, RZ ;  /* 0x00000007130e7c24 */ /* 0x004fca000f8e02ff */
[----:B------:R-:W-:-:S05]  /*1c00*/  SHF.L.U32 R15, R14, 0x1, RZ ;  /* 0x000000010e0f7819 */ /* 0x000fca00000006ff */
[----:B---3--:R-:W-:-:S04]  /*1c10*/  IMAD.WIDE R12, R15, 0x4, R12 ;  /* 0x000000040f0c7825 */ /* 0x008fc800078e020c */
[----:B-1----:R-:W-:-:S04]  /*1c20*/  IMAD R15, R18, UR8, R39 ;  /* 0x00000008120f7c24 */ /* 0x002fc8000f8e0227 */
[----:B------:R-:W-:-:S06]  /*1c30*/  IMAD.WIDE.U32 R12, R15, 0x8, R12 ;  /* 0x000000080f0c7825 */ /* 0x000fcc00078e000c */
[----:B------:R-:W0:Y:S02]  /*1c40*/  LDG.E.64 R12, desc[UR10][R12.64] ;  /* 0x0000000a0c0c7981 */ /* 0x000e24000c1e1b00 */
[----:B0-----:R-:W-:Y:S01]  /*1c50*/  FADD.FTZ R16, R16, R12 ;  /* 0x0000000c10107221 */ /* 0x001fe20000010000 */
[----:B------:R-:W-:-:S07]  /*1c60*/  FADD.FTZ R17, R17, R13 ;  /* 0x0000000d11117221 */ /* 0x000fce0000010000 */
.L_x_2476:
[----:B------:R-:W-:Y:S05]  /*1c70*/  BSYNC B0 ;  /* 0x0000000000007941 */ /* 0x000fea0003800000 */
.L_x_2475:
[----:B------:R-:W-:Y:S05]  /*1c80*/  @!P2 BRA `(.L_x_2470) ;  /* 0x000000000084a947 */ /* 0x000fea0003800000 */
[C---:B--2---:R-:W-:Y:S02]  /*1c90*/  IADD3 R45, R18.reuse, 0x1, RZ ;  /* 0x00000001122d7810 */ /* 0x044fe40007ffe0ff */
[----:B------:R-:W-:Y:S02]  /*1ca0*/  IADD3 R39, R18, 0x2, RZ ;  /* 0x0000000212277810 */ /* 0x000fe40007ffe0ff */
[----:B------:R-:W-:Y:S02]  /*1cb0*/  ISETP.EQ.OR P2, PT, R45, UR9, P3 ;  /* 0x000000092d007c0c */ /* 0x000fe40009f42670 */
[----:B------:R-:W-:Y:S02]  /*1cc0*/  ISETP.EQ.OR P1, PT, R39, UR9, P3 ;  /* 0x0000000927007c0c */ /* 0x000fe40009f22670 */
[----:B------:R-:W-:Y:S02]  /*1cd0*/  MOV R13, UR4 ;  /* 0x00000004000d7c02 */ /* 0x000fe40008000f00 */
[----:B------:R-:W-:-:S02]  /*1ce0*/  ISETP.EQ.OR P1, PT, R36, 0x2, P1 ;  /* 0x000000022400780c */ /* 0x000fc40000f22670 */
[----:B------:R-:W-:-:S05]  /*1cf0*/  MOV R15, UR4 ;  /* 0x00000004000f7c02 */ /* 0x000fca0008000f00 */
[----:B------:R-:W1:Y:S01]  /*1d00*/  @!P2 S2R R12, SR_CTAID.Y ;  /* 0x00000000000ca919 */ /* 0x000e620000002600 */
[----:B------:R-:W1:Y:S01]  /*1d10*/  @!P2 LDC R14, c[0x0][0x10] ;  /* 0x00000400ff0eab82 */ /* 0x000e620000000800 */
[----:B------:R-:W-:-:S04]  /*1d20*/  @!P2 LOP3.LUT R13, R13, 0x1, RZ, 0xc0, !PT ;  /* 0x000000010d0da812 */ /* 0x000fc800078ec0ff */
[----:B------:R-:W2:Y:S01]  /*1d30*/  @!P1 S2R R18, SR_CTAID.Y ;  /* 0x0000000000129919 */ /* 0x000ea20000002600 */
[----:B------:R-:W-:Y:S02]  /*1d40*/  @!P1 LOP3.LUT R15, R15, 0x1, RZ, 0xc0, !PT ;  /* 0x000000010f0f9812 */ /* 0x000fe400078ec0ff */
[----:B------:R-:W2:Y:S01]  /*1d50*/  @!P1 LDC R36, c[0x0][0x10] ;  /* 0x00000400ff249b82 */ /* 0x000ea20000000800 */
[----:B-1----:R-:W-:Y:S02]  /*1d60*/  @!P2 IMAD R45, R45, R14, R12 ;  /* 0x0000000e2d2da224 */ /* 0x002fe400078e020c */
[----:B------:R-:W-:-:S05]  /*1d70*/  @!P2 IMAD R14, R14, R13, RZ ;  /* 0x0000000d0e0ea224 */ /* 0x000fca00078e02ff */
[----:B------:R-:W1:Y:S01]  /*1d80*/  @!P2 LDC.64 R12, c[0x0][0x248] ;  /* 0x00009200ff0cab82 */ /* 0x000e620000000a00 */
[----:B--2---:R-:W-:Y:S02]  /*1d90*/  @!P1 IMAD R39, R39, R36, R18 ;  /* 0x0000002427279224 */ /* 0x004fe400078e0212 */
[----:B------:R-:W-:Y:S02]  /*1da0*/  @!P1 IMAD R36, R36, R15, RZ ;  /* 0x0000000f24249224 */ /* 0x000fe400078e02ff */
[----:B------:R-:W-:-:S03]  /*1db0*/  @!P2 IMAD R18, R14, R19, RZ ;  /* 0x000000130e12a224 */ /* 0x000fc600078e02ff */
[----:B------:R-:W2:Y:S01]  /*1dc0*/  @!P1 LDC.64 R14, c[0x0][0x248] ;  /* 0x00009200ff0e9b82 */ /* 0x000ea20000000a00 */
[----:B------:R-:W-:Y:S01]  /*1dd0*/  @!P1 IMAD R36, R36, R19, RZ ;  /* 0x0000001324249224 */ /* 0x000fe200078e02ff */
[----:B------:R-:W-:-:S05]  /*1de0*/  @!P2 SHF.L.U32 R19, R18, 0x1, RZ ;  /* 0x000000011213a819 */ /* 0x000fca00000006ff */
[----:B-1----:R-:W-:Y:S01]  /*1df0*/  @!P2 IMAD.WIDE R12, R19, 0x4, R12 ;  /* 0x00000004130ca825 */ /* 0x002fe200078e020c */
[----:B------:R-:W-:-:S03]  /*1e00*/  @!P1 SHF.L.U32 R19, R36, 0x1, RZ ;  /* 0x0000000124139819 */ /* 0x000fc600000006ff */
[----:B------:R-:W-:-:S04]  /*1e10*/  @!P2 IMAD.WIDE.U32 R12, R45, 0x8, R12 ;  /* 0x000000082d0ca825 */ /* 0x000fc800078e000c */
[----:B--2---:R-:W-:Y:S02]  /*1e20*/  @!P1 IMAD.WIDE R14, R19, 0x4, R14 ;  /* 0x00000004130e9825 */ /* 0x004fe400078e020e */
[----:B------:R-:W0:Y:S02]  /*1e30*/  @!P2 LDG.E.64 R12, desc[UR10][R12.64] ;  /* 0x0000000a0c0ca981 */ /* 0x000e24000c1e1b00 */
[----:B------:R-:W-:-:S06]  /*1e40*/  @!P1 IMAD.WIDE.U32 R14, R39, 0x8, R14 ;  /* 0x00000008270e9825 */ /* 0x000fcc00078e000e */
[----:B------:R-:W2:Y:S01]  /*1e50*/  @!P1 LDG.E.64 R14, desc[UR10][R14.64] ;  /* 0x0000000a0e0e9981 */ /* 0x000ea2000c1e1b00 */
[----:B0-----:R-:W-:Y:S01]  /*1e60*/  @!P2 FADD.FTZ R16, R16, R12 ;  /* 0x0000000c1010a221 */ /* 0x001fe20000010000 */
[----:B------:R-:W-:-:S03]  /*1e70*/  @!P2 FADD.FTZ R17, R17, R13 ;  /* 0x0000000d1111a221 */ /* 0x000fc60000010000 */
[----:B--2---:R-:W-:Y:S01]  /*1e80*/  @!P1 FADD.FTZ R16, R16, R14 ;  /* 0x0000000e10109221 */ /* 0x004fe20000010000 */
[----:B------:R-:W-:-:S07]  /*1e90*/  @!P1 FADD.FTZ R17, R17, R15 ;  /* 0x0000000f11119221 */ /* 0x000fce0000010000 */
.L_x_2470:
[----:B------:R-:W-:Y:S01]  /*1ea0*/  ULDC.64 UR14, c[0x0][0x218] ;  /* 0x00008600000e7ab9 */ /* 0x000fe20000000a00 */
[----:B------:R-:W-:Y:S01]  /*1eb0*/  LOP3.LUT P1, RZ, R3, UR9, RZ, 0xfc, !PT ;  /* 0x0000000903ff7c12 */ /* 0x000fe2000f82fcff */
[----:B------:R-:W1:Y:S01]  /*1ec0*/  S2UR UR8, SR_CgaCtaId ;  /* 0x00000000000879c3 */ /* 0x000e620000008800 */
[----:B------:R-:W-:Y:S01]  /*1ed0*/  ISETP.EQ.U32.AND P2, PT, RZ, UR14, PT ;  /* 0x0000000eff007c0c */ /* 0x000fe2000bf42070 */
[----:B------:R-:W-:Y:S01]  /*1ee0*/  UMOV UR7, 0x400 ;  /* 0x0000040000077882 */ /* 0x000fe20000000000 */
[----:B------:R-:W-:Y:S02]  /*1ef0*/  MOV R19, UR6 ;  /* 0x0000000600137c02 */ /* 0x000fe40008000f00 */
[----:B------:R-:W-:-:S03]  /*1f00*/  ISETP.EQ.OR.EX P1, PT, RZ, UR15, P1, P2 ;  /* 0x0000000fff007c0c */ /* 0x000fc60008f22720 */
[----:B--2---:R-:W2:Y:S08]  /*1f10*/  LDC.64 R14, c[0x0][0x228] ;  /* 0x00008a00ff0e7b82 */ /* 0x004eb00000000a00 */
[----:B------:R-:W3:Y:S08]  /*1f20*/  LDC.64 R12, c[0x0][0x230] ;  /* 0x00008c00ff0c7b82 */ /* 0x000ef00000000a00 */
[----:B------:R-:W4:Y:S01]  /*1f30*/  @!P1 LDC.64 R44, c[0x0][0x218] ;  /* 0x00008600ff2c9b82 */ /* 0x000f220000000a00 */
[----:B-1----:R-:W-:-:S03]  /*1f40*/  ULEA UR7, UR8, UR7, 0x18 ;  /* 0x0000000708077291 */ /* 0x002fc6000f8ec03f */
[----:B------:R-:W-:Y:S02]  /*1f50*/  ULDC UR8, c[0x0][0x2a4] ;  /* 0x0000a90000087ab9 */ /* 0x000fe40000000800 */
[----:B------:R-:W-:-:S04]  /*1f60*/  @!P1 FMUL.FTZ R36, R16, UR8 ;  /* 0x0000000810249c20 */ /* 0x000fc80008410000 */
[----:B------:R0:W-:Y:S01]  /*1f70*/  @!P3 STS.64 [UR7+0x78], R16 ;  /* 0x00007810ff00b988 */ /* 0x0001e20008000a07 */
[----:B----4-:R-:W-:Y:S01]  /*1f80*/  @!P1 IMAD.WIDE R44, R19, 0x8, R44 ;  /* 0x00000008132c9825 */ /* 0x010fe200078e022c */
[----:B------:R-:W-:-:S03]  /*1f90*/  IADD3 R19, R30, R37, RZ ;  /* 0x000000251e137210 */ /* 0x000fc60007ffe0ff */
[----:B------:R-:W-:Y:S02]  /*1fa0*/  @!P1 FMUL.FTZ R37, R17, UR8 ;  /* 0x0000000811259c20 */ /* 0x000fe40008410000 */
[----:B--2---:R-:W-:-:S03]  /*1fb0*/  IMAD.WIDE R46, R19, 0x4, R14 ;  /* 0x00000004132e7825 */ /* 0x004fc600078e020e */
[----:B------:R1:W-:Y:S01]  /*1fc0*/  @!P1 STG.E.64 desc[UR10][R44.64], R36 ;  /* 0x000000242c009986 */ /* 0x0003e2000c101b0a */
[----:B---3--:R-:W-:Y:S01]  /*1fd0*/  IMAD.WIDE R14, R19, 0x4, R12 ;  /* 0x00000004130e7825 */ /* 0x008fe200078e020c */
[----:B------:R-:W-:Y:S06]  /*1fe0*/  BAR.SYNC.DEFER_BLOCKING 0x0 ;  /* 0x0000000000007b1d */ /* 0x000fec0000010000 */
[----:B------:R-:W2:Y:S04]  /*1ff0*/  LDG.E.64 R12, desc[UR10][R46.64] ;  /* 0x0000000a2e0c7981 */ /* 0x000ea8000c1e1b00 */
[----:B------:R-:W2:Y:S01]  /*2000*/  LDG.E.64 R14, desc[UR10][R14.64] ;  /* 0x0000000a0e0e7981 */ /* 0x000ea2000c1e1b00 */
[----:B------:R-:W-:Y:S01]  /*2010*/  ISETP.NE.AND P6, PT, RZ, UR12, PT ;  /* 0x0000000cff007c0c */ /* 0x000fe2000bfc5270 */
[----:B0-----:R-:W-:-:S02]  /*2020*/  HADD2.F32 R17, -RZ, R26.H0_H0 ;  /* 0x2000001aff117230 */ /* 0x001fc40000004100 */
[----:B------:R-:W0:Y:S01]  /*2030*/  LDS.64 R18, [UR7+0x78] ;  /* 0x00007807ff127984 */ /* 0x000e220008000a00 */
[----:B-1----:R-:W-:Y:S02]  /*2040*/  HADD2.F32 R36, -RZ, R24.H0_H0 ;  /* 0x20000018ff247230 */ /* 0x002fe40000004100 */
[----:B0-----:R-:W-:-:S05]  /*2050*/  FMUL.FTZ R18, R18, UR8 ;  /* 0x0000000812127c20 */ /* 0x001fca0008410000 */
[----:B------:R-:W-:Y:S01]  /*2060*/  R2UR UR7, R18 ;  /* 0x00000000120772ca */ /* 0x000fe200000e0000 */
[----:B------:R-:W-:Y:S02]  /*2070*/  HADD2.F32 R18, -RZ, R26.H1_H1 ;  /* 0x3000001aff127230 */ /* 0x000fe40000004100 */
[----:B------:R-:W-:-:S10]  /*2080*/  HADD2.F32 R26, -RZ, R22.H0_H0 ;  /* 0x20000016ff1a7230 */ /* 0x000fd40000004100 */
[----:B------:R-:W-:Y:S01]  /*2090*/  MOV R16, UR7 ;  /* 0x0000000700107c02 */ /* 0x000fe20008000f00 */
[----:B------:R-:W-:Y:S01]  /*20a0*/  FADD.FTZ R17, R17, -UR7 ;  /* 0x8000000711117e21 */ /* 0x000fe20008010000 */
[----:B------:R-:W-:-:S03]  /*20b0*/  FADD.FTZ R18, R18, -UR7 ;  /* 0x8000000712127e21 */ /* 0x000fc60008010000 */
[----:B------:R-:W-:-:S04]  /*20c0*/  FMUL.FTZ R16, R16, UR7 ;  /* 0x0000000710107c20 */ /* 0x000fc80008410000 */
[----:B------:R-:W-:-:S05]  /*20d0*/  FFMA.FTZ R16, R19, UR8, -R16 ;  /* 0x0000000813107c23 */ /* 0x000fca0008010810 */
[----:B------:R-:W-:-:S13]  /*20e0*/  FSETP.GTU.FTZ.AND P1, PT, R16, RZ, PT ;  /* 0x000000ff1000720b */ /* 0x000fda0003f3c000 */
[----:B------:R-:W-:Y:S01]  /*20f0*/  VOTEU.ANY UP0, P1 ;  /* 0x00000000003f7886 */ /* 0x000fe20000800100 */
[----:B------:R-:W-:-:S04]  /*2100*/  PLOP3.LUT P1, PT, PT, PT, UP0, 0x80, 0x0 ;  /* 0x000000000000781c */ /* 0x000fc80003f2f008 */
[----:B------:R-:W-:-:S09]  /*2110*/  @UP0 ULDC UR8, c[0x0][0x238] ;  /* 0x00008e0000080ab9 */ /* 0x000fd20000000800 */
[----:B------:R-:W-:Y:S01]  /*2120*/  @P1 FADD.FTZ R16, R16, UR8 ;  /* 0x0000000810101e21 */ /* 0x000fe20008010000 */
[----:B------:R-:W-:-:S05]  /*2130*/  UMOV UR8, 0x3f800000 ;  /* 0x3f80000000087882 */ /* 0x000fca0000000000 */
[----:B------:R-:W0:Y:S02]  /*2140*/  @P1 MUFU.RSQ R16, R16 ;  /* 0x0000001000101308 */ /* 0x000e240000001400 */
[----:B0-----:R-:W-:-:S13]  /*2150*/  @P1 R2UR UR13, R16 ;  /* 0x00000000100d12ca */ /* 0x001fda00000e0000 */
[----:B------:R-:W-:Y:S02]  /*2160*/  @UP0 UMOV UR8, UR13 ;  /* 0x0000000d00080c82 */ /* 0x000fe40008000000 */
[----:B------:R-:W-:Y:S01]  /*2170*/  FMUL.FTZ R17, R17, UR8 ;  /* 0x0000000811117c20 */ /* 0x000fe20008410000 */
[----:B------:R-:W-:-:S03]  /*2180*/  FMUL.FTZ R18, R18, UR8 ;  /* 0x0000000812127c20 */ /* 0x000fc60008410000 */
        /* <DEDUP_REMOVED lines=13> */
.L_x_2477:
        /* <DEDUP_REMOVED lines=14> */
.L_x_2479:
[----:B------:R-:W-:Y:S05]  /*2340*/  BSYNC B0 ;  /* 0x0000000000007941 */ /* 0x000fea0003800000 */
.L_x_2478:
[----:B0-----:R-:W-:Y:S02]  /*2350*/  HADD2.F32 R37, -RZ, R32.H0_H0 ;  /* 0x20000020ff257230 */ /* 0x001fe40000004100 */
[----:B------:R-:W-:Y:S01]  /*2360*/  FADD.FTZ R26, R26, -UR7 ;  /* 0x800000071a1a7e21 */ /* 0x000fe20008010000 */
[----:B------:R-:W-:Y:S02]  /*2370*/  HADD2.F32 R16, -RZ, R2.H0_H0 ;  /* 0x20000002ff107230 */ /* 0x000fe40000004100 */
[----:B------:R-:W-:Y:S01]  /*2380*/  FADD.FTZ R36, R36, -UR7 ;  /* 0x8000000724247e21 */ /* 0x000fe20008010000 */
[----:B------:R-:W-:Y:S02]  /*2390*/  HADD2.F32 R18, -RZ, R0.H0_H0 ;  /* 0x20000000ff127230 */ /* 0x000fe40000004100 */
[----:B------:R-:W-:Y:S01]  /*23a0*/  FADD.FTZ R37, R37, -UR7 ;  /* 0x8000000725257e21 */ /* 0x000fe20008010000 */
[----:B------:R-:W-:Y:S02]  /*23b0*/  HADD2.F32 R44, -RZ, R34.H0_H0 ;  /* 0x20000022ff2c7230 */ /* 0x000fe40000004100 */
[----:B------:R-:W-:Y:S01]  /*23c0*/  FADD.FTZ R16, R16, -UR7 ;  /* 0x8000000710107e21 */ /* 0x000fe20008010000 */
[----:B------:R-:W-:-:S02]  /*23d0*/  HADD2.F32 R46, -RZ, R38.H0_H0 ;  /* 0x20000026ff2e7230 */ /* 0x000fc40000004100 */
[----:B------:R-:W-:Y:S01]  /*23e0*/  FADD.FTZ R18, R18, -UR7 ;  /* 0x8000000712127e21 */ /* 0x000fe20008010000 */
[----:B------:R-:W-:Y:S01]  /*23f0*/  FMUL.FTZ R37, R37, UR8 ;  /* 0x0000000825257c20 */ /* 0x000fe20008410000 */
[----:B------:R-:W-:Y:S01]  /*2400*/  FADD.FTZ R44, R44, -UR7 ;  /* 0x800000072c2c7e21 */ /* 0x000fe20008010000 */
[----:B------:R-:W-:Y:S01]  /*2410*/  FMUL.FTZ R45, R26, UR8 ;  /* 0x000000081a2d7c20 */ /* 0x000fe20008410000 */
[----:B------:R-:W-:Y:S01]  /*2420*/  FADD.FTZ R46, R46, -UR7 ;  /* 0x800000072e2e7e21 */ /* 0x000fe20008010000 */
[----:B------:R-:W-:Y:S01]  /*2430*/  FMUL.FTZ R17, R36, UR8 ;  /* 0x0000000824117c20 */ /* 0x000fe20008410000 */
[----:B------:R-:W-:Y:S01]  /*2440*/  FMUL.FTZ R39, R16, UR8 ;  /* 0x0000000810277c20 */ /* 0x000fe20008410000 */
[----:B------:R-:W-:Y:S01]  /*2450*/  FMUL.FTZ R19, R18, UR8 ;  /* 0x0000000812137c20 */ /* 0x000fe20008410000 */
[----:B------:R-:W-:Y:S01]  /*2460*/  FMUL.FTZ R47, R44, UR8 ;  /* 0x000000082c2f7c20 */ /* 0x000fe20008410000 */
[----:B------:R-:W-:Y:S01]  /*2470*/  FMUL.FTZ R49, R46, UR8 ;  /* 0x000000082e317c20 */ /* 0x000fe20008410000 */
[C-C-:B------:R-:W-:Y:S01]  /*2480*/  FFMA.FTZ R36, R12.reuse, R37, R14.reuse ;  /* 0x000000250c247223 */ /* 0x140fe2000001000e */
[C-C-:B------:R-:W-:Y:S01]  /*2490*/  FFMA.FTZ R45, R12.reuse, R45, R14.reuse ;  /* 0x0000002d0c2d7223 */ /* 0x140fe2000001000e */
[C-C-:B------:R-:W-:Y:S01]  /*24a0*/  FFMA.FTZ R44, R12.reuse, R17, R14.reuse ;  /* 0x000000110c2c7223 */ /* 0x140fe2000001000e */
[C-C-:B------:R-:W-:Y:S01]  /*24b0*/  FFMA.FTZ R39, R12.reuse, R39, R14.reuse ;  /* 0x000000270c277223 */ /* 0x140fe2000001000e */
[C-C-:B------:R-:W-:Y:S01]  /*24c0*/  FFMA.FTZ R26, R12.reuse, R19, R14.reuse ;  /* 0x000000130c1a7223 */ /* 0x140fe2000001000e */
[C-C-:B------:R-:W-:Y:S01]  /*24d0*/  FFMA.FTZ R37, R12.reuse, R47, R14.reuse ;  /* 0x0000002f0c257223 */ /* 0x140fe2000001000e */
[----:B------:R-:W-:Y:S01]  /*24e0*/  FFMA.FTZ R12, R12, R49, R14 ;  /* 0x000000310c0c7223 */ /* 0x000fe2000001000e */
[----:B------:R-:W-:Y:S01]  /*24f0*/  HADD2.F32 R14, -RZ, R22.H1_H1 ;  /* 0x30000016ff0e7230 */ /* 0x000fe20000004100 */
[----:B------:R-:W-:Y:S01]  /*2500*/  ULDC.64 UR14, c[0x0][0x278] ;  /* 0x00009e00000e7ab9 */ /* 0x000fe20000000a00 */
[----:B------:R-:W-:Y:S01]  /*2510*/  HADD2.F32 R16, -RZ, R24.H1_H1 ;  /* 0x30000018ff107230 */ /* 0x000fe20000004100 */
[----:B------:R-:W-:-:S02]  /*2520*/  ISETP.GE.U32.AND P1, PT, R7, UR14, PT ;  /* 0x0000000e07007c0c */ /* 0x000fc4000bf26070 */
[----:B------:R-:W-:Y:S01]  /*2530*/  ISETP.GE.U32.AND P2, PT, R8, UR14, PT ;  /* 0x0000000e08007c0c */ /* 0x000fe2000bf46070 */
[----:B------:R-:W-:Y:S01]  /*2540*/  FADD.FTZ R14, R14, -UR7 ;  /* 0x800000070e0e7e21 */ /* 0x000fe20008010000 */
[----:B------:R-:W-:Y:S01]  /*2550*/  ISETP.GE.AND.EX P1, PT, R23, UR15, PT, P1 ;  /* 0x0000000f17007c0c */ /* 0x000fe2000bf26310 */
[----:B------:R-:W-:Y:S01]  /*2560*/  FADD.FTZ R16, R16, -UR7 ;  /* 0x8000000710107e21 */ /* 0x000fe20008010000 */
[----:B------:R-:W-:Y:S01]  /*2570*/  ISETP.GE.AND.EX P2, PT, R25, UR15, PT, P2 ;  /* 0x0000000f19007c0c */ /* 0x000fe2000bf46320 */
[----:B------:R-:W-:Y:S01]  /*2580*/  FMUL.FTZ R22, R14, UR8 ;  /* 0x000000080e167c20 */ /* 0x000fe20008410000 */
[C---:B------:R-:W-:Y:S01]  /*2590*/  ISETP.GT.U32.OR P1, PT, R3.reuse, 0x17f, P1 ;  /* 0x0000017f0300780c */ /* 0x040fe20000f24470 */
[----:B------:R-:W-:Y:S01]  /*25a0*/  FMUL.FTZ R14, R16, UR8 ;  /* 0x00000008100e7c20 */ /* 0x000fe20008410000 */
        /* <DEDUP_REMOVED lines=13> */
.L_x_2480:
        /* <DEDUP_REMOVED lines=14> */
.L_x_2482:
[----:B------:R-:W-:Y:S05]  /*2760*/  BSYNC B0 ;  /* 0x0000000000007941 */ /* 0x000fea0003800000 */
.L_x_2481:
        /* <DEDUP_REMOVED lines=12> */
.L_x_2483:
        /* <DEDUP_REMOVED lines=10> */
[----:B0-----:R-:W-:-:S02]  /*28d0*/  LEA R18, P1, R16, UR16, 0x1 ;  /* 0x0000001010127c11 */ /* 0x001fc4000f8208ff */
[----:B------:R-:W-:-:S04]  /*28e0*/  IADD3 R25, R17, R25, RZ ;  /* 0x0000001911197210 */ /* 0x000fc80007ffe0ff */
[----:B------:R-:W-:-:S05]  /*28f0*/  LEA.HI.X R19, R16, UR17, R25, 0x1, P1 ;  /* 0x0000001110137c11 */ /* 0x000fca00088f0c19 */
[----:B------:R1:W-:Y:S02]  /*2900*/  STG.E desc[UR10][R18.64], R23 ;  /* 0x0000001712007986 */ /* 0x0003e4000c10190a */
.L_x_2485:
[----:B------:R-:W-:Y:S05]  /*2910*/  BSYNC B0 ;  /* 0x0000000000007941 */ /* 0x000fea0003800000 */
.L_x_2484:
[----:B------:R-:W-:Y:S01]  /*2920*/  HADD2.F32 R2, -RZ, R2.H1_H1 ;  /* 0x30000002ff027230 */ /* 0x000fe20000004100 */
[----:B------:R-:W-:Y:S01]  /*2930*/  ISETP.GE.U32.AND P5, PT, R9, UR14, PT ;  /* 0x0000000e09007c0c */ /* 0x000fe2000bfa6070 */
[----:B------:R-:W-:Y:S01]  /*2940*/  HADD2.F32 R14, -RZ, R0.H1_H1 ;  /* 0x30000000ff0e7230 */ /* 0x000fe20000004100 */
[----:B------:R-:W-:Y:S01]  /*2950*/  ISETP.GE.U32.AND P1, PT, R10, UR14, PT ;  /* 0x0000000e0a007c0c */ /* 0x000fe2000bf26070 */
[----:B------:R-:W-:Y:S02]  /*2960*/  HADD2.F32 R16, -RZ, R32.H1_H1 ;  /* 0x30000020ff107230 */ /* 0x000fe40000004100 */
[----:B------:R-:W-:Y:S01]  /*2970*/  FADD.FTZ R0, R2, -UR7 ;  /* 0x8000000702007e21 */ /* 0x000fe20008010000 */
[----:B------:R-:W-:Y:S01]  /*2980*/  HADD2.F32 R17, -RZ, R34.H1_H1 ;  /* 0x30000022ff117230 */ /* 0x000fe20000004100 */
[----:B------:R-:W-:Y:S01]  /*2990*/  ISETP.GE.U32.AND P2, PT, R11, UR14, PT ;  /* 0x0000000e0b007c0c */ /* 0x000fe2000bf46070 */
[----:B01----:R-:W-:Y:S01]  /*29a0*/  HADD2.F32 R18, -RZ, R38.H1_H1 ;  /* 0x30000026ff127230 */ /* 0x003fe20000004100 */
[----:B------:R-:W-:Y:S01]  /*29b0*/  ISETP.GE.U32.AND P3, PT, R20, UR14, PT ;  /* 0x0000000e14007c0c */ /* 0x000fe2000bf66070 */
[----:B------:R-:W-:Y:S01]  /*29c0*/  FADD.FTZ R14, R14, -UR7 ;  /* 0x800000070e0e7e21 */ /* 0x000fe20008010000 */
[----:B------:R-:W-:Y:S01]  /*29d0*/  ISETP.GE.U32.AND P4, PT, R21, UR14, PT ;  /* 0x0000000e15007c0c */ /* 0x000fe2000bf86070 */
[----:B------:R-:W-:Y:S01]  /*29e0*/  FADD.FTZ R16, R16, -UR7 ;  /* 0x8000000710107e21 */ /* 0x000fe20008010000 */
[----:B------:R-:W-:Y:S01]  /*29f0*/  FADD.FTZ R17, R17, -UR7 ;  /* 0x8000000711117e21 */ /* 0x000fe20008010000 */
[----:B------:R-:W-:Y:S01]  /*2a00*/  FADD.FTZ R18, R18, -UR7 ;  /* 0x8000000712127e21 */ /* 0x000fe20008010000 */
[----:B------:R-:W-:Y:S01]  /*2a10*/  FMUL.FTZ R2, R0, UR8 ;  /* 0x0000000800027c20 */ /* 0x000fe20008410000 */
[----:B------:R-:W-:Y:S01]  /*2a20*/  ISETP.GE.AND.EX P5, PT, R27, UR15, PT, P5 ;  /* 0x0000000f1b007c0c */ /* 0x000fe2000bfa6350 */
        /* <DEDUP_REMOVED lines=8> */
[--C-:B------:R-:W-:Y:S01]  /*2ab0*/  FFMA.FTZ R25, R13, R14, R15.reuse ;  /* 0x0000000e0d197223 */ /* 0x100fe2000001000f */
[----:B------:R-:W-:Y:S01]  /*2ac0*/  ISETP.GT.U32.OR P5, PT, R3, 0x17f, P5 ;  /* 0x0000017f0300780c */ /* 0x000fe20002fa4470 */
[--C-:B------:R-:W-:Y:S01]  /*2ad0*/  FFMA.FTZ R23, R13, R16, R15.reuse ;  /* 0x000000100d177223 */ /* 0x100fe2000001000f */
[----:B------:R-:W-:Y:S01]  /*2ae0*/  ISETP.GT.U32.OR P1, PT, R3, 0x17f, P1 ;  /* 0x0000017f0300780c */ /* 0x000fe20000f24470 */
[--C-:B------:R-:W-:Y:S01]  /*2af0*/  FFMA.FTZ R0, R13, R0, R15.reuse ;  /* 0x000000000d007223 */ /* 0x100fe2000001000f */
[----:B------:R-:W-:Y:S01]  /*2b00*/  ISETP.GT.U32.OR P2, PT, R3, 0x17f, P2 ;  /* 0x0000017f0300780c */ /* 0x000fe20001744470 */
[--C-:B------:R-:W-:Y:S01]  /*2b10*/  FFMA.FTZ R19, R13, R18, R15.reuse ;  /* 0x000000120d137223 */ /* 0x100fe2000001000f */
[----:B------:R-:W-:Y:S01]  /*2b20*/  ISETP.GT.U32.OR P3, PT, R3, 0x17f, P3 ;  /* 0x0000017f0300780c */ /* 0x000fe20001f64470 */
[----:B------:R-:W-:Y:S01]  /*2b30*/  FFMA.FTZ R2, R13, R2, R15 ;  /* 0x000000020d027223 */ /* 0x000fe2000001000f */
        /* <DEDUP_REMOVED lines=12> */
.L_x_2486:
        /* <DEDUP_REMOVED lines=14> */
.L_x_2488:
[----:B------:R-:W-:Y:S05]  /*2ce0*/  BSYNC B0 ;  /* 0x0000000000007941 */ /* 0x000fea0003800000 */
.L_x_2487:
        /* <DEDUP_REMOVED lines=8> */
[----:B0-----:R-:W0:Y:S01]  /*2d70*/  MUFU.RCP R16, R15 ;  /* 0x0000000f00107308 */ /* 0x001e220000001000 */
[----:B-1----:R-:W-:Y:S01]  /*2d80*/  FMUL.FTZ R26, R26, R13 ;  /* 0x0000000d1a1a7220 */ /* 0x002fe20000410000 */
[----:B0-----:R-:W-:-:S07]  /*2d90*/  FMUL.FTZ R25, R25, R16 ;  /* 0x0000001019197220 */ /* 0x001fce0000410000 */
.L_x_2489:
        /* <DEDUP_REMOVED lines=14> */
.L_x_2491:
[----:B------:R-:W-:Y:S05]  /*2e80*/  BSYNC B0 ;  /* 0x0000000000007941 */ /* 0x000fea0003800000 */
.L_x_2490:
[----:B------:R-:W-:Y:S05]  /*2e90*/  @!P6 BRA `(.L_x_2492) ;  /* 0x000000000028e947 */ /* 0x000fea0003800000 */
[----:B------:R-:W-:Y:S01]  /*2ea0*/  FMUL.FTZ R2, R36, -1.4426950216293334961 ;  /* 0xbfb8aa3b24027820 */ /* 0x000fe20000410000 */
[----:B------:R-:W-:-:S05]  /*2eb0*/  FMUL.FTZ R14, R23, -1.4426950216293334961 ;  /* 0xbfb8aa3b170e7820 */ /* 0x000fca0000410000 */
[----:B------:R-:W2:Y:S08]  /*2ec0*/  MUFU.EX2 R2, R2 ;  /* 0x0000000200027308 */ /* 0x000eb00000000800 */
[----:B------:R-:W3:Y:S01]  /*2ed0*/  MUFU.EX2 R14, R14 ;  /* 0x0000000e000e7308 */ /* 0x000ee20000000800 */
[----:B--2---:R-:W-:-:S07]  /*2ee0*/  FADD.FTZ R13, R2, 1 ;  /* 0x3f800000020d7421 */ /* 0x004fce0000010000 */
[----:B------:R-:W2:Y:S01]  /*2ef0*/  MUFU.RCP R13, R13 ;  /* 0x0000000d000d7308 */ /* 0x000ea20000001000 */
[----:B---3--:R-:W-:-:S07]  /*2f00*/  FADD.FTZ R15, R14, 1 ;  /* 0x3f8000000e0f7421 */ /* 0x008fce0000010000 */
[----:B01----:R-:W0:Y:S01]  /*2f10*/  MUFU.RCP R16, R15 ;  /* 0x0000000f00107308 */ /* 0x003e220000001000 */
[----:B--2---:R-:W-:Y:S01]  /*2f20*/  FMUL.FTZ R36, R36, R13 ;  /* 0x0000000d24247220 */ /* 0x004fe20000410000 */
[----:B0-----:R-:W-:-:S07]  /*2f30*/  FMUL.FTZ R23, R23, R16 ;  /* 0x0000001017177220 */ /* 0x001fce0000410000 */
.L_x_2492:
        /* <DEDUP_REMOVED lines=14> */
.L_x_2494:
[----:B------:R-:W-:Y:S05]  /*3020*/  BSYNC B0 ;  /* 0x0000000000007941 */ /* 0x000fea0003800000 */
.L_x_2493:
[----:B------:R-:W-:Y:S05]  /*3030*/  @!P6 BRA `(.L_x_2495) ;  /* 0x000000000028e947 */ /* 0x000fea0003800000 */
[----:B------:R-:W-:Y:S01]  /*3040*/  FMUL.FTZ R2, R37, -1.4426950216293334961 ;  /* 0xbfb8aa3b25027820 */ /* 0x000fe20000410000 */
[----:B------:R-:W-:-:S05]  /*3050*/  FMUL.FTZ R15, R0, -1.4426950216293334961 ;  /* 0xbfb8aa3b000f7820 */ /* 0x000fca0000410000 */
[----:B------:R-:W3:Y:S08]  /*3060*/  MUFU.EX2 R2, R2 ;  /* 0x0000000200027308 */ /* 0x000ef00000000800 */
[----:B------:R-:W0:Y:S01]  /*3070*/  MUFU.EX2 R15, R15 ;  /* 0x0000000f000f7308 */ /* 0x000e220000000800 */
[----:B---3--:R-:W-:-:S07]  /*3080*/  FADD.FTZ R13, R2, 1 ;  /* 0x3f800000020d7421 */ /* 0x008fce0000010000 */
[----:B------:R-:W3:Y:S01]  /*3090*/  MUFU.RCP R14, R13 ;  /* 0x0000000d000e7308 */ /* 0x000ee20000001000 */
[----:B012---:R-:W-:-:S07]  /*30a0*/  FADD.FTZ R16, R15, 1 ;  /* 0x3f8000000f107421 */ /* 0x007fce0000010000 */
[----:B------:R-:W0:Y:S01]  /*30b0*/  MUFU.RCP R17, R16 ;  /* 0x0000001000117308 */ /* 0x000e220000001000 */
[----:B---3--:R-:W-:Y:S01]  /*30c0*/  FMUL.FTZ R37, R37, R14 ;  /* 0x0000000e25257220 */ /* 0x008fe20000410000 */
[----:B0-----:R-:W-:-:S07]  /*30d0*/  FMUL.FTZ R0, R0, R17 ;  /* 0x0000001100007220 */ /* 0x001fce0000410000 */
.L_x_2495:
        /* <DEDUP_REMOVED lines=8> */
[----:B012---:R-:W-:Y:S01]  /*3160*/  IMAD.WIDE.U32 R16, R20, UR14, R14 ;  /* 0x0000000e14107c25 */ /* 0x007fe2000f8e000e */
[----:B------:R-:W-:Y:S02]  /*3170*/  ULDC.64 UR14, c[0x0][0x210] ;  /* 0x00008400000e7ab9 */ /* 0x000fe40000000a00 */
[----:B------:R-:W-:-:S02]  /*3180*/  LEA R14, P1, R16, UR14, 0x1 ;  /* 0x0000000e100e7c11 */ /* 0x000fc4000f8208ff */
[----:B------:R-:W-:-:S04]  /*3190*/  IADD3 R33, R17, R33, RZ ;  /* 0x0000002111217210 */ /* 0x000fc80007ffe0ff */
[----:B------:R-:W-:-:S05]  /*31a0*/  LEA.HI.X R15, R16, UR15, R33, 0x1, P1 ;  /* 0x0000000f100f7c11 */ /* 0x000fca00088f0c21 */
[----:B------:R3:W-:Y:S02]  /*31b0*/  STG.E desc[UR10][R14.64], R37 ;  /* 0x000000250e007986 */ /* 0x0007e4000c10190a */
.L_x_2497:
[----:B------:R-:W-:Y:S05]  /*31c0*/  BSYNC B0 ;  /* 0x0000000000007941 */ /* 0x000fea0003800000 */
.L_x_2496:
        /* <DEDUP_REMOVED lines=11> */
.L_x_2498:
[----:B------:R-:W-:Y:S04]  /*3280*/  BSSY B0, `(.L_x_2499) ;  /* 0x000000d000007945 */ /* 0x000fe80003800000 */
[----:B------:R-:W-:Y:S05]  /*3290*/  @P4 BRA `(.L_x_2500) ;  /* 0x00000000002c4947 */ /* 0x000fea0003800000 */
[----:B------:R-:W-:Y:S01]  /*32a0*/  ULDC.64 UR14, c[0x0][0x270] ;  /* 0x00009c00000e7ab9 */ /* 0x000fe20000000a00 */
[----:B------:R-:W-:Y:S01]  /*32b0*/  MOV R41, R43 ;  /* 0x0000002b00297202 */ /* 0x000fe20000000f00 */
[----:B------:R-:W-:Y:S01]  /*32c0*/  IMAD R0, R35, UR14, RZ ;  /* 0x0000000e23007c24 */ /* 0x000fe2000f8e02ff */
[----:B------:R-:W-:Y:S01]  /*32d0*/  F2FP.F16.F32.PACK_AB R19, R19, R12 ;  /* 0x0000000c1313723e */ /* 0x000fe200000000ff */
[----:B------:R-:W-:-:S04]  /*32e0*/  IMAD.WIDE.U32 R40, R21, UR14, R40 ;  /* 0x0000000e15287c25 */ /* 0x000fc8000f8e0028 */
[----:B------:R-:W-:Y:S01]  /*32f0*/  IMAD R13, R21, UR15, R0 ;  /* 0x0000000f150d7c24 */ /* 0x000fe2000f8e0200 */
[----:B------:R-:W-:Y:S02]  /*3300*/  ULDC.64 UR14, c[0x0][0x210] ;  /* 0x00008400000e7ab9 */ /* 0x000fe40000000a00 */
[----:B---3--:R-:W-:Y:S02]  /*3310*/  LEA R14, P1, R40, UR14, 0x1 ;  /* 0x0000000e280e7c11 */ /* 0x008fe4000f8208ff */
[----:B------:R-:W-:-:S04]  /*3320*/  IADD3 R13, R41, R13, RZ ;  /* 0x0000000d290d7210 */ /* 0x000fc80007ffe0ff */
[----:B------:R-:W-:-:S05]  /*3330*/  LEA.HI.X R15, R40, UR15, R13, 0x1, P1 ;  /* 0x0000000f280f7c11 */ /* 0x000fca00088f0c0d */
[----:B------:R4:W-:Y:S02]  /*3340*/  STG.E desc[UR10][R14.64], R19 ;  /* 0x000000130e007986 */ /* 0x0009e4000c10190a */
.L_x_2500:
[----:B------:R-:W-:Y:S05]  /*3350*/  BSYNC B0 ;  /* 0x0000000000007941 */ /* 0x000fea0003800000 */
.L_x_2499:
[----:B------:R-:W-:Y:S01]  /*3360*/  ULDC UR7, c[0x0][0x10] ;  /* 0x0000040000077ab9 */ /* 0x000fe20000000800 */
[----:B------:R-:W-:Y:S02]  /*3370*/  UIADD3 UR4, UR4, 0x1, URZ ;  /* 0x0000000104047890 */ /* 0x000fe4000fffe03f */
[----:B------:R-:W-:-:S04]  /*3380*/  UIADD3 UR6, UR7, UR6, URZ ;  /* 0x0000000607067290 */ /* 0x000fc8000fffe03f */
[----:B------:R-:W-:-:S06]  /*3390*/  UISETP.GE.AND UP0, UPT, UR6, UR5, UPT ;  /* 0x000000050600728c */ /* 0x000fcc000bf06270 */
[----:B------:R-:W-:-:S13]  /*33a0*/  PLOP3.LUT P1, PT, PT, PT, UP0, 0x80, 0x0 ;  /* 0x000000000000781c */ /* 0x000fda0003f2f008 */
[----:B------:R-:W-:Y:S05]  /*33b0*/  @!P1 BRA `(.L_x_2501) ;  /* 0xffffffcc00b09947 */ /* 0x000fea000383ffff */
[----:B------:R-:W-:Y:S05]  /*33c0*/  EXIT ;  /* 0x000000000000794d */ /* 0x000fea0003800000 */
.L_x_2502:
        /* <DEDUP_REMOVED lines=11> */
.L_x_3292:


//--------------------- .text._Z35group_norm_nhwc_fwd_one_pass_kernelI11Fp16IOFp32WLi512ELi24ELi384EEv26Group_norm_nhwc_fwd_params --------------------------
	.section	.text._Z35group_norm_nhwc_fwd_one_pass_kernelI11Fp16IOFp32WLi512ELi24ELi384EEv26Group_norm_nhwc_fwd_params,"ax",@progbits
	.align	128
        .global         _Z35group_norm_nhwc_fwd_one_pass_kernelI11Fp16IOFp32WLi512ELi24ELi384EEv26Group_norm_nhwc_fwd_params
        .type           _Z35group_norm_nhwc_fwd_one_pass_kernelI11Fp16IOFp32WLi512ELi24ELi384EEv26Group_norm_nhwc_fwd_params,@function
        .size           _Z35group_norm_nhwc_fwd_one_pass_kernelI11Fp16IOFp32WLi512ELi24ELi384EEv26Group_norm_nhwc_fwd_params,(.L_x_3293 - _Z35group_norm_nhwc_fwd_one_pass_kernelI11Fp16IOFp32WLi512ELi24ELi384EEv26Group_norm_nhwc_fwd_params)
        .other          _Z35group_norm_nhwc_fwd_one_pass_kernelI11Fp16IOFp32WLi512ELi24ELi384EEv26Group_norm_nhwc_fwd_params,@"STO_CUDA_ENTRY STV_DEFAULT"
_Z35group_norm_nhwc_fwd_one_pass_kernelI11Fp16IOFp32WLi512ELi24ELi384EEv26Group_norm_nhwc_fwd_params:
.text._Z35group_norm_nhwc_fwd_one_pass_kernelI11Fp16IOFp32WLi512ELi24ELi384EEv26Group_norm_nhwc_fwd_params:
        /* <DEDUP_REMOVED lines=12> */
[----:B------:R-:W-:Y:S01]  /*00c0*/  UMOV UR4, 0x400 ;  /* 0x0000040000047882 */ /* 0x000fe20000000000 */
[----:B------:R-:W-:Y:S02]  /*00d0*/  ULDC.U8 UR12, c[0x0][0x28c] ;  /* 0x0000a300000c7ab9 */ /* 0x000fe40000000000 */
[----:B------:R-:W-:Y:S02]  /*00e0*/  LOP3.LUT R2, R2, 0xffffffef, RZ, 0xc0, !PT ;  /* 0xffffffef02027812 */ /* 0x000fe400078ec0ff */
[----:B------:R-:W1:Y:S08]  /*00f0*/  LDC R3, c[0x0][0x294] ;  /* 0x0000a500ff037b82 */ /* 0x000e700000000800 */
[----:B------:R-:W2:Y:S01]  /*0100*/  S2UR UR6, SR_CgaCtaId ;  /* 0x00000000000679c3 */ /* 0x000ea20000008800 */
[C---:B0-----:R-:W-:Y:S01]  /*0110*/  IMAD.WIDE.U32 R4, R7.reuse, -0x55555555, RZ ;  /* 0xaaaaaaab07047825 */ /* 0x041fe200078e00ff */
[----:B------:R-:W-:-:S04]  /*0120*/  ISETP.GE.U32.AND P4, PT, R7, 0x180, PT ;  /* 0x000001800700780c */ /* 0x000fc80003f86070 */
[----:B------:R-:W-:Y:S01]  /*0130*/  SHF.R.U32.HI R36, RZ, 0x3, R5 ;  /* 0x00000003ff247819 */ /* 0x000fe20000011605 */
[----:B--2---:R-:W-:-:S04]  /*0140*/  ULEA UR4, UR6, UR4, 0x18 ;  /* 0x0000000406047291 */ /* 0x004fc8000f8ec03f */
[----:B-1----:R-:W-:Y:S02]  /*0150*/  IMAD R0, R3, UR9, R36 ;  /* 0x0000000903007c24 */ /* 0x002fe4000f8e0224 */
[----:B------:R-:W-:Y:S01]  /*0160*/  IMAD R36, R36, -0xc, R7 ;  /* 0xfffffff424247824 */ /* 0x000fe200078e0207 */
[----:B------:R-:W-:Y:S02]  /*0170*/  UMOV UR6, UR7 ;  /* 0x0000000700067c82 */ /* 0x000fe40008000000 */
[C---:B------:R-:W-:Y:S02]  /*0180*/  IADD3 R3, R0.reuse, 0x80, RZ ;  /* 0x0000008000037810 */ /* 0x040fe40007ffe0ff */
[----:B------:R-:W-:Y:S02]  /*0190*/  IADD3 R4, R0, 0xa0, RZ ;  /* 0x000000a000047810 */ /* 0x000fe40007ffe0ff */
[----:B------:R-:W-:Y:S02]  /*01a0*/  ISETP.LT.U32.AND P1, PT, R3, UR10, PT ;  /* 0x0000000a03007c0c */ /* 0x000fe4000bf21070 */
[----:B------:R-:W-:-:S02]  /*01b0*/  SHF.R.S32.HI R3, RZ, 0x1f, R3 ;  /* 0x0000001fff037819 */ /* 0x000fc40000011403 */
[----:B------:R-:W-:Y:S02]  /*01c0*/  ISETP.LT.U32.AND P2, PT, R4, UR10, PT ;  /* 0x0000000a04007c0c */ /* 0x000fe4000bf41070 */
[----:B------:R-:W-:Y:S02]  /*01d0*/  SHF.R.S32.HI R4, RZ, 0x1f, R4 ;  /* 0x0000001fff047819 */ /* 0x000fe40000011404 */
[----:B------:R-:W-:Y:S02]  /*01e0*/  ISETP.LT.AND.EX P5, PT, R3, UR11, !P4, P1 ;  /* 0x0000000b03007c0c */ /* 0x000fe4000e7a1310 */
[----:B------:R-:W-:Y:S02]  /*01f0*/  IADD3 R5, R0, 0xc0, RZ ;  /* 0x000000c000057810 */ /* 0x000fe40007ffe0ff */
[----:B------:R-:W-:Y:S02]  /*0200*/  ISETP.LT.AND.EX P1, PT, R4, UR11, !P4, P2 ;  /* 0x0000000b04007c0c */ /* 0x000fe4000e721320 */
[----:B------:R-:W-:-:S02]  /*0210*/  ISETP.LT.U32.AND P3, PT, R5, UR10, PT ;  /* 0x0000000a05007c0c */ /* 0x000fc4000bf61070 */
[----:B------:R-:W-:Y:S02]  /*0220*/  SHF.R.S32.HI R5, RZ, 0x1f, R5 ;  /* 0x0000001fff057819 */ /* 0x000fe40000011405 */
[----:B------:R-:W-:Y:S02]  /*0230*/  IADD3 R6, R0, 0xe0, RZ ;  /* 0x000000e000067810 */ /* 0x000fe40007ffe0ff */
[----:B------:R-:W-:Y:S02]  /*0240*/  ISETP.LT.AND.EX P2, PT, R5, UR11, !P4, P3 ;  /* 0x0000000b05007c0c */ /* 0x000fe4000e741330 */
[----:B------:R-:W-:Y:S02]  /*0250*/  @P5 LOP3.LUT R2, R2, 0x10, RZ, 0xfc, !PT ;  /* 0x0000001002025812 */ /* 0x000fe400078efcff */
[----:B------:R-:W-:Y:S02]  /*0260*/  ISETP.LT.U32.AND P0, PT, R6, UR10, PT ;  /* 0x0000000a06007c0c */ /* 0x000fe4000bf01070 */
[----:B------:R-:W-:-:S02]  /*0270*/  SHF.R.S32.HI R6, RZ, 0x1f, R6 ;  /* 0x0000001fff067819 */ /* 0x000fc40000011406 */
[----:B------:R-:W-:Y:S02]  /*0280*/  @P1 LOP3.LUT R2, R2, 0x8, RZ, 0xfc, !PT ;  /* 0x0000000802021812 */ /* 0x000fe400078efcff */
[----:B------:R-:W-:Y:S02]  /*0290*/  ISETP.LT.AND.EX P1, PT, R6, UR11, !P4, P0 ;  /* 0x0000000b06007c0c */ /* 0x000fe4000e721300 */
[----:B------:R-:W-:Y:S02]  /*02a0*/  LOP3.LUT R2, R2, 0xfffffffb, RZ, 0xc0, !PT ;  /* 0xfffffffb02027812 */ /* 0x000fe400078ec0ff */
[----:B------:R-:W-:Y:S02]  /*02b0*/  ISETP.LT.U32.AND P0, PT, R0, UR10, PT ;  /* 0x0000000a00007c0c */ /* 0x000fe4000bf01070 */
[----:B------:R-:W-:Y:S02]  /*02c0*/  @P2 LOP3.LUT R2, R2, 0x4, RZ, 0xfc, !PT ;  /* 0x0000000402022812 */ /* 0x000fe400078efcff */
[----:B------:R-:W-:-:S02]  /*02d0*/  SHF.R.S32.HI R9, RZ, 0x1f, R0 ;  /* 0x0000001fff097819 */ /* 0x000fc40000011400 */
[----:B------:R-:W-:Y:S02]  /*02e0*/  LOP3.LUT R2, R2, 0xfffffffd, RZ, 0xc0, !PT ;  /* 0xfffffffd02027812 */ /* 0x000fe400078ec0ff */
[----:B------:R-:W-:Y:S02]  /*02f0*/  IADD3 R8, R0, 0x20, RZ ;  /* 0x0000002000087810 */ /* 0x000fe40007ffe0ff */
[----:B------:R-:W-:Y:S02]  /*0300*/  @P1 LOP3.LUT R2, R2, 0x2, RZ, 0xfc, !PT ;  /* 0x0000000202021812 */ /* 0x000fe400078efcff */
[----:B------:R-:W-:Y:S02]  /*0310*/  ISETP.LT.AND.EX P1, PT, R9, UR11, !P4, P0 ;  /* 0x0000000b09007c0c */ /* 0x000fe4000e721300 */
[----:B------:R-:W-:Y:S02]  /*0320*/  LOP3.LUT R2, R2, 0xfffffeff, RZ, 0xc0, !PT ;  /* 0xfffffeff02027812 */ /* 0x000fe400078ec0ff */
[----:B------:R-:W-:-:S02]  /*0330*/  ISETP.LT.U32.AND P0, PT, R8, UR10, PT ;  /* 0x0000000a08007c0c */ /* 0x000fc4000bf01070 */
[----:B------:R-:W-:Y:S02]  /*0340*/  SHF.R.S32.HI R12, RZ, 0x1f, R8 ;  /* 0x0000001fff0c7819 */ /* 0x000fe40000011408 */
[C---:B------:R-:W-:Y:S02]  /*0350*/  IADD3 R11, R0.reuse, 0x40, RZ ;  /* 0x00000040000b7810 */ /* 0x040fe40007ffe0ff */
[----:B------:R-:W-:Y:S02]  /*0360*/  IADD3 R53, R0, 0x60, RZ ;  /* 0x0000006000357810 */ /* 0x000fe40007ffe0ff */
[----:B------:R-:W-:Y:S02]  /*0370*/  SHF.R.S32.HI R10, RZ, 0x1f, R11 ;  /* 0x0000001fff0a7819 */ /* 0x000fe4000001140b */
[----:B------:R-:W-:Y:S02]  /*0380*/  @P1 LOP3.LUT R2, R2, 0x100, RZ, 0xfc, !PT ;  /* 0x0000010002021812 */ /* 0x000fe400078efcff */
[----:B------:R-:W-:-:S02]  /*0390*/  ISETP.LT.AND.EX P1, PT, R12, UR11, !P4, P0 ;  /* 0x0000000b0c007c0c */ /* 0x000fc4000e721300 */
[----:B------:R-:W-:Y:S02]  /*03a0*/  ISETP.LT.U32.AND P0, PT, R11, UR10, PT ;  /* 0x0000000a0b007c0c */ /* 0x000fe4000bf01070 */
[----:B------:R-:W-:Y:S02]  /*03b0*/  LOP3.LUT R2, R2, 0xffffff7f, RZ, 0xc0, !PT ;  /* 0xffffff7f02027812 */ /* 0x000fe400078ec0ff */
[----:B------:R-:W-:Y:S02]  /*03c0*/  ISETP.LT.AND.EX P2, PT, R10, UR11, !P4, P0 ;  /* 0x0000000b0a007c0c */ /* 0x000fe4000e741300 */
[----:B------:R-:W-:Y:S02]  /*03d0*/  SHF.R.S32.HI R9, RZ, 0x1f, R53 ;  /* 0x0000001fff097819 */ /* 0x000fe40000011435 */
[----:B------:R-:W-:Y:S02]  /*03e0*/  ISETP.LT.U32.AND P0, PT, R53, UR10, PT ;  /* 0x0000000a35007c0c */ /* 0x000fe4000bf01070 */
[----:B------:R-:W-:-:S02]  /*03f0*/  IADD3 R52, R0, 0x100, RZ ;  /* 0x0000010000347810 */ /* 0x000fc40007ffe0ff */
[----:B------:R-:W-:Y:S02]  /*0400*/  @P1 LOP3.LUT R2, R2, 0x80, RZ, 0xfc, !PT ;  /* 0x0000008002021812 */ /* 0x000fe400078efcff */
[----:B------:R-:W-:Y:S02]  /*0410*/  ISETP.LT.AND.EX P1, PT, R9, UR11, !P4, P0 ;  /* 0x0000000b09007c0c */ /* 0x000fe4000e721300 */
[----:B------:R-:W-:Y:S02]  /*0420*/  LOP3.LUT R2, R2, 0xffffffbf, RZ, 0xc0, !PT ;  /* 0xffffffbf02027812 */ /* 0x000fe400078ec0ff */
[----:B------:R-:W-:Y:S02]  /*0430*/  IADD3 R51, R0, 0x120, RZ ;  /* 0x0000012000337810 */ /* 0x000fe40007ffe0ff */
[----:B------:R-:W-:Y:S02]  /*0440*/  @P2 LOP3.LUT R2, R2, 0x40, RZ, 0xfc, !PT ;  /* 0x0000004002022812 */ /* 0x000fe400078efcff */
[----:B------:R-:W-:-:S02]  /*0450*/  IADD3 R50, R0, 0x140, RZ ;  /* 0x0000014000327810 */ /* 0x000fc40007ffe0ff */
[----:B------:R-:W-:Y:S02]  /*0460*/  LOP3.LUT R2, R2, 0xffffffdf, RZ, 0xc0, !PT ;  /* 0xffffffdf02027812 */ /* 0x000fe400078ec0ff */
[C---:B------:R-:W-:Y:S02]  /*0470*/  IADD3 R49, R0.reuse, 0x160, RZ ;  /* 0x0000016000317810 */ /* 0x040fe40007ffe0ff */
[----:B------:R-:W-:Y:S02]  /*0480*/  IADD3 R48, R0, 0x180, RZ ;  /* 0x0000018000307810 */ /* 0x000fe40007ffe0ff */
[----:B------:R-:W-:Y:S02]  /*0490*/  @P1 LOP3.LUT R2, R2, 0x20, RZ, 0xfc, !PT ;  /* 0x0000002002021812 */ /* 0x000fe400078efcff */
[----:B------:R-:W-:Y:S02]  /*04a0*/  SHF.R.S32.HI R8, RZ, 0x1f, R52 ;  /* 0x0000001fff087819 */ /* 0x000fe40000011434 */
[----:B------:R-:W-:-:S02]  /*04b0*/  SHF.R.S32.HI R6, RZ, 0x1f, R51 ;  /* 0x0000001fff067819 */ /* 0x000fc40000011433 */
[----:B------:R-:W-:Y:S02]  /*04c0*/  SHF.R.S32.HI R5, RZ, 0x1f, R50 ;  /* 0x0000001fff057819 */ /* 0x000fe40000011432 */
[----:B------:R-:W-:Y:S02]  /*04d0*/  SHF.R.S32.HI R4, RZ, 0x1f, R49 ;  /* 0x0000001fff047819 */ /* 0x000fe40000011431 */
[----:B------:R-:W-:Y:S02]  /*04e0*/  ISETP.LT.U32.AND P0, PT, R52, UR10, PT ;  /* 0x0000000a34007c0c */ /* 0x000fe4000bf01070 */
[----:B------:R-:W-:Y:S02]  /*04f0*/  ISETP.LT.U32.AND P1, PT, R51, UR10, PT ;  /* 0x0000000a33007c0c */ /* 0x000fe4000bf21070 */
[----:B------:R-:W-:Y:S02]  /*0500*/  ISETP.LT.U32.AND P2, PT, R50, UR10, PT ;  /* 0x0000000a32007c0c */ /* 0x000fe4000bf41070 */
[----:B------:R-:W-:-:S02]  /*0510*/  ISETP.LT.U32.AND P3, PT, R49, UR10, PT ;  /* 0x0000000a31007c0c */ /* 0x000fc4000bf61070 */
[----:B------:R-:W-:Y:S02]  /*0520*/  SHF.R.S32.HI R3, RZ, 0x1f, R48 ;  /* 0x0000001fff037819 */ /* 0x000fe40000011430 */
[----:B------:R-:W-:Y:S02]  /*0530*/  ISETP.LT.U32.AND P5, PT, R48, UR10, PT ;  /* 0x0000000a30007c0c */ /* 0x000fe4000bfa1070 */
[----:B------:R-:W-:Y:S02]  /*0540*/  ISETP.LT.AND.EX P0, PT, R8, UR11, !P4, P0 ;  /* 0x0000000b08007c0c */ /* 0x000fe4000e701300 */
[----:B------:R-:W-:Y:S02]  /*0550*/  ISETP.LT.AND.EX P1, PT, R6, UR11, !P4, P1 ;  /* 0x0000000b06007c0c */ /* 0x000fe4000e721310 */
[----:B------:R-:W-:Y:S02]  /*0560*/  ISETP.LT.AND.EX P2, PT, R5, UR11, !P4, P2 ;  /* 0x0000000b05007c0c */ /* 0x000fe4000e741320 */
[----:B------:R-:W-:-:S02]  /*0570*/  ISETP.LT.AND.EX P3, PT, R4, UR11, !P4, P3 ;  /* 0x0000000b04007c0c */ /* 0x000fc4000e761330 */
[----:B------:R-:W-:Y:S01]  /*0580*/  ISETP.LT.AND.EX P4, PT, R3, UR11, !P4, P5 ;  /* 0x0000000b03007c0c */ /* 0x000fe2000e781350 */
[----:B------:R-:W-:Y:S01]  /*0590*/  ULDC.64 UR10, c[0x0][0x208] ;  /* 0x00008200000a7ab9 */ /* 0x000fe20000000a00 */
[----:B------:R-:W-:Y:S02]  /*05a0*/  SHF.R.S32.HI R3, RZ, 0x1f, R7 ;  /* 0x0000001fff037819 */ /* 0x000fe40000011407 */
[----:B------:R-:W-:Y:S02]  /*05b0*/  SHF.L.U32 R36, R36, 0x1, RZ ;  /* 0x0000000124247819 */ /* 0x000fe400000006ff */
[----:B------:R-:W-:Y:S02]  /*05c0*/  LEA.HI R3, R3, R7, RZ, 0x5 ;  /* 0x0000000703037211 */ /* 0x000fe400078f28ff */
[----:B------:R-:W-:Y:S02]  /*05d0*/  IADD3 R42, R0, 0x1a0, RZ ;  /* 0x000001a0002a7810 */ /* 0x000fe40007ffe0ff */
[----:B------:R-:W-:-:S02]  /*05e0*/  SHF.R.S32.HI R3, RZ, 0x5, R3 ;  /* 0x00000005ff037819 */ /* 0x000fc40000011403 */
[C---:B------:R-:W-:Y:S02]  /*05f0*/  IADD3 R43, R0.reuse, 0x1c0, RZ ;  /* 0x000001c0002b7810 */ /* 0x040fe40007ffe0ff */
[----:B------:R-:W-:Y:S02]  /*0600*/  IADD3 R44, R0, 0x1e0, RZ ;  /* 0x000001e0002c7810 */ /* 0x000fe40007ffe0ff */
[----:B------:R-:W-:Y:S01]  /*0610*/  LEA R47, R3, UR4, 0x3 ;  /* 0x00000004032f7c11 */ /* 0x000fe2000f8e18ff */
[----:B------:R-:W-:-:S06]  /*0620*/  UMOV UR4, URZ ;  /* 0x0000003f00047c82 */ /* 0x000fcc0008000000 */
.L_x_2563:
[----:B0-----:R-:W0:Y:S01]  /*0630*/  LDC R10, c[0x0][0x288] ;  /* 0x0000a200ff0a7b82 */ /* 0x001e220000000800 */
[C---:B------:R-:W-:Y:S01]  /*0640*/  LOP3.LUT P6, RZ, R2.reuse, 0x100, RZ, 0xc0, !PT ;  /* 0x0000010002ff7812 */ /* 0x040fe200078cc0ff */
[----:B------:R-:W-:Y:S01]  /*0650*/  ULDC.64 UR14, c[0x0][0x280] ;  /* 0x0000a000000e7ab9 */ /* 0x000fe20000000a00 */
[----:B------:R-:W-:Y:S02]  /*0660*/  SHF.R.S32.HI R11, RZ, 0x1f, R0 ;  /* 0x0000001fff0b7819 */ /* 0x000fe40000011400 */
[----:B------:R-:W-:Y:S02]  /*0670*/  P2R R14, PR, RZ, 0x8 ;  /* 0x00000008ff0e7803 */ /* 0x000fe40000000000 */
[----:B------:R-:W-:Y:S01]  /*0680*/  LOP3.LUT P3, RZ, R2, 0x80, RZ, 0xc0, !PT ;  /* 0x0000008002ff7812 */ /* 0x000fe2000786c0ff */
[----:B-1----:R-:W1:Y:S01]  /*0690*/  @P0 LDC.64 R22, c[0x0][0x220] ;  /* 0x00008800ff160b82 */ /* 0x002e620000000a00 */
[----:B------:R-:W-:Y:S02]  /*06a0*/  IADD3 R12, R0, 0x20, RZ ;  /* 0x00000020000c7810 */ /* 0x000fe40007ffe0ff */
[----:B------:R-:W-:-:S02]  /*06b0*/  P2R R3, PR, RZ, 0x10 ;  /* 0x00000010ff037803 */ /* 0x000fc40000000000 */
[----:B------:R-:W-:Y:S02]  /*06c0*/  LOP3.LUT P4, RZ, R2, 0x40, RZ, 0xc0, !PT ;  /* 0x0000004002ff7812 */ /* 0x000fe4000788c0ff */
[----:B------:R-:W-:Y:S01]  /*06d0*/  IADD3 R15, R0, 0x40, RZ ;  /* 0x00000040000f7810 */ /* 0x000fe20007ffe0ff */
[----:B------:R-:W2:Y:S01]  /*06e0*/  @P1 LDC.64 R18, c[0x0][0x220] ;  /* 0x00008800ff121b82 */ /* 0x000ea20000000a00 */
[----:B------:R-:W-:Y:S02]  /*06f0*/  SHF.R.S32.HI R16, RZ, 0x1f, R52 ;  /* 0x0000001fff107819 */ /* 0x000fe40000011434 */
[----:B------:R-:W-:Y:S02]  /*0700*/  SHF.R.S32.HI R20, RZ, 0x1f, R50 ;  /* 0x0000001fff147819 */ /* 0x000fe40000011432 */
[----:B------:R-:W-:Y:S02]  /*0710*/  SHF.R.S32.HI R34, RZ, 0x1f, R48 ;  /* 0x0000001fff227819 */ /* 0x000fe40000011430 */
[----:B------:R-:W-:-:S02]  /*0720*/  P2R R37, PR, RZ, 0x4 ;  /* 0x00000004ff257803 */ /* 0x000fc40000000000 */
        /* <DEDUP_REMOVED lines=10> */
[----:B------:R-:W-:-:S05]  /*07d0*/  LOP3.LUT R4, R10, UR6, RZ, 0x3c, !PT ;  /* 0x000000060a047c12 */ /* 0x000fca000f8e3cff */
[----:B------:R-:W-:-:S05]  /*07e0*/  IMAD.HI.U32 R5, R5, R8, RZ ;  /* 0x0000000805057227 */ /* 0x000fca00078e00ff */
[----:B------:R-:W-:-:S05]  /*07f0*/  IADD3 R6, -R5, RZ, RZ ;  /* 0x000000ff05067210 */ /* 0x000fca0007ffe1ff */
[----:B------:R-:W-:-:S05]  /*0800*/  IMAD R6, R7, R6, R8 ;  /* 0x0000000607067224 */ /* 0x000fca00078e0208 */
[----:B------:R-:W-:-:S13]  /*0810*/  ISETP.GT.U32.AND P5, PT, R7, R6, PT ;  /* 0x000000060700720c */ /* 0x000fda0003fa4070 */
[-C--:B------:R-:W-:Y:S02]  /*0820*/  @!P5 IADD3 R6, R6, -R7.reuse, RZ ;  /* 0x800000070606d210 */ /* 0x080fe40007ffe0ff */
[----:B------:R-:W-:Y:S02]  /*0830*/  @!P5 IADD3 R5, R5, 0x1, RZ ;  /* 0x000000010505d810 */ /* 0x000fe40007ffe0ff */
[----:B------:R-:W-:Y:S02]  /*0840*/  ISETP.GE.U32.AND P5, PT, R6, R7, PT ;  /* 0x000000070600720c */ /* 0x000fe40003fa6070 */
[----:B------:R-:W0:Y:S11]  /*0850*/  @P6 LDC.64 R6, c[0x0][0x270] ;  /* 0x00009c00ff066b82 */ /* 0x000e360000000a00 */
[----:B------:R-:W-:-:S02]  /*0860*/  @P5 IADD3 R5, R5, 0x1, RZ ;  /* 0x0000000105055810 */ /* 0x000fc40007ffe0ff */
        /* <DEDUP_REMOVED lines=11> */
[----:B------:R-:W-:Y:S02]  /*0920*/  IMAD R29, R9, UR15, R8 ;  /* 0x0000000f091d7c24 */ /* 0x000fe4000f8e0208 */
[----:B0-----:R-:W-:Y:S01]  /*0930*/  @P6 IMAD R8, R11, R6, RZ ;  /* 0x000000060b086224 */ /* 0x001fe200078e02ff */
[----:B------:R-:W-:Y:S02]  /*0940*/  IADD3 R30, P5, R36, R35, RZ ;  /* 0x00000023241e7210 */ /* 0x000fe40007fbe0ff */
[----:B------:R-:W-:-:S02]  /*0950*/  IADD3 R11, R0, 0x20, RZ ;  /* 0x00000020000b7810 */ /* 0x000fc40007ffe0ff */
[----:B------:R-:W-:Y:S02]  /*0960*/  LEA.HI.X.SX32 R31, R35, R4, 0x1, P5 ;  /* 0x00000004231f7211 */ /* 0x000fe400028f0eff */
[----:B------:R-:W0:Y:S01]  /*0970*/  @P6 LDC.64 R4, c[0x0][0x220] ;  /* 0x00008800ff046b82 */ /* 0x000e220000000a00 */
[----:B------:R-:W-:Y:S01]  /*0980*/  SHF.R.S32.HI R11, RZ, 0x1f, R11 ;  /* 0x0000001fff0b7819 */ /* 0x000fe2000001140b */
[----:B------:R-:W-:Y:S01]  /*0990*/  IMAD.WIDE.U32 R30, R9, UR14, R30 ;  /* 0x0000000e091e7c25 */ /* 0x000fe2000f8e001e */
[----:B------:R-:W-:-:S03]  /*09a0*/  ULDC.64 UR14, c[0x0][0x278] ;  /* 0x00009e00000e7ab9 */ /* 0x000fc60000000a00 */
[----:B------:R-:W-:Y:S01]  /*09b0*/  @P6 IMAD R9, R0, R7, R8 ;  /* 0x0000000700096224 */ /* 0x000fe200078e0208 */
[----:B------:R-:W-:Y:S02]  /*09c0*/  IADD3 R29, R31, R29, RZ ;  /* 0x0000001d1f1d7210 */ /* 0x000fe40007ffe0ff */
[----:B------:R-:W-:Y:S02]  /*09d0*/  @P6 MOV R28, R30 ;  /* 0x0000001e001c6202 */ /* 0x000fe40000000f00 */
[----:B------:R-:W-:-:S03]  /*09e0*/  @P4 MOV R13, R29 ;  /* 0x0000001d000d4202 */ /* 0x000fc60000000f00 */
[----:B------:R-:W-:-:S05]  /*09f0*/  @P6 IMAD.WIDE.U32 R6, R0, R6, R28 ;  /* 0x0000000600066225 */ /* 0x000fca00078e001c */
[----:B------:R-:W-:Y:S02]  /*0a00*/  @P6 IADD3 R7, R7, R9, RZ ;  /* 0x0000000907076210 */ /* 0x000fe40007ffe0ff */
[----:B------:R-:W3:Y:S01]  /*0a10*/  @P3 LDC.64 R8, c[0x0][0x270] ;  /* 0x00009c00ff083b82 */ /* 0x000ee20000000a00 */
[----:B0-----:R-:W-:-:S04]  /*0a20*/  @P6 LEA R4, P5, R6, R4, 0x1 ;  /* 0x0000000406046211 */ /* 0x001fc800078a08ff */
[----:B------:R-:W-:-:S03]  /*0a30*/  @P6 LEA.HI.X R5, R6, R5, R7, 0x1, P5 ;  /* 0x0000000506056211 */ /* 0x000fc600028f0c07 */
[----:B------:R-:W0:Y:S01]  /*0a40*/  @P3 LDC.64 R6, c[0x0][0x220] ;  /* 0x00008800ff063b82 */ /* 0x000e220000000a00 */
[----:B------:R-:W-:-:S13]  /*0a50*/  LOP3.LUT P6, RZ, R2, 0x20, RZ, 0xc0, !PT ;  /* 0x0000002002ff7812 */ /* 0x000fda00078cc0ff */
[----:B------:R-:W4:Y:S01]  /*0a60*/  @P6 LDC.64 R38, c[0x0][0x220] ;  /* 0x00008800ff266b82 */ /* 0x000f220000000a00 */
[----:B---3--:R-:W-:Y:S01]  /*0a70*/  @P3 IMAD R10, R11, R8, RZ ;  /* 0x000000080b0a3224 */ /* 0x008fe200078e02ff */
[----:B------:R-:W-:-:S03]  /*0a80*/  @P3 MOV R11, R29 ;  /* 0x0000001d000b3202 */ /* 0x000fc60000000f00 */
[----:B------:R-:W-:Y:S01]  /*0a90*/  @P3 IMAD R9, R12, R9, R10 ;  /* 0x000000090c093224 */ /* 0x000fe200078e020a */
[----:B------:R-:W-:-:S05]  /*0aa0*/  @P3 MOV R10, R30 ;  /* 0x0000001e000a3202 */ /* 0x000fca0000000f00 */
[----:B------:R-:W-:Y:S01]  /*0ab0*/  @P3 IMAD.WIDE.U32 R10, R12, R8, R10 ;  /* 0x000000080c0a3225 */ /* 0x000fe200078e000a */
[----:B------:R-:W-:-:S04]  /*0ac0*/  IADD3 R12, R0, 0x40, RZ ;  /* 0x00000040000c7810 */ /* 0x000fc80007ffe0ff */
[----:B------:R-:W-:Y:S02]  /*0ad0*/  @P3 IADD3 R8, R11, R9, RZ ;  /* 0x000000090b083210 */ /* 0x000fe40007ffe0ff */
[C---:B0-----:R-:W-:Y:S02]  /*0ae0*/  @P3 LEA R6, P5, R10.reuse, R6, 0x1 ;  /* 0x000000060a063211 */ /* 0x041fe400078a08ff */
[----:B------:R-:W-:Y:S02]  /*0af0*/  SHF.R.S32.HI R12, RZ, 0x1f, R12 ;  /* 0x0000001fff0c7819 */ /* 0x000fe4000001140c */
[----:B------:R-:W-:Y:S02]  /*0b00*/  @P3 LEA.HI.X R7, R10, R7, R8, 0x1, P5 ;  /* 0x000000070a073211 */ /* 0x000fe400028f0c08 */
[----:B------:R-:W0:Y:S01]  /*0b10*/  @P4 LDC.64 R10, c[0x0][0x270] ;  /* 0x00009c00ff0a4b82 */ /* 0x000e220000000a00 */
[----:B------:R-:W-:-:S07]  /*0b20*/  LOP3.LUT P3, RZ, R2, 0x10, RZ, 0xc0, !PT ;  /* 0x0000001002ff7812 */ /* 0x000fce000786c0ff */
[----:B------:R-:W3:Y:S08]  /*0b30*/  @P4 LDC.64 R8, c[0x0][0x220] ;  /* 0x00008800ff084b82 */ /* 0x000ef00000000a00 */
[----:B------:R-:W5:Y:S01]  /*0b40*/  @P3 LDC.64 R32, c[0x0][0x220] ;  /* 0x00008800ff203b82 */ /* 0x000f620000000a00 */
[----:B0-----:R-:W-:-:S04]  /*0b50*/  @P4 IMAD R12, R12, R10, RZ ;  /* 0x0000000a0c0c4224 */ /* 0x001fc800078e02ff */
[----:B------:R-:W-:Y:S01]  /*0b60*/  @P4 IMAD R11, R15, R11, R12 ;  /* 0x0000000b0f0b4224 */ /* 0x000fe200078e020c */
[----:B------:R-:W-:-:S05]  /*0b70*/  @P4 MOV R12, R30 ;  /* 0x0000001e000c4202 */ /* 0x000fca0000000f00 */
[----:B------:R-:W-:Y:S01]  /*0b80*/  @P4 IMAD.WIDE.U32 R12, R15, R10, R12 ;  /* 0x0000000a0f0c4225 */ /* 0x000fe200078e000c */
[----:B------:R-:W-:-:S04]  /*0b90*/  SHF.R.S32.HI R15, RZ, 0x1f, R53 ;  /* 0x0000001fff0f7819 */ /* 0x000fc80000011435 */
[----:B------:R-:W-:Y:S02]  /*0ba0*/  @P4 IADD3 R10, R13, R11, RZ ;  /* 0x0000000b0d0a4210 */ /* 0x000fe40007ffe0ff */
[C---:B---3--:R-:W-:Y:S02]  /*0bb0*/  @P4 LEA R8, P5, R12.reuse, R8, 0x1 ;  /* 0x000000080c084211 */ /* 0x048fe400078a08ff */
[----:B------:R-:W-:Y:S02]  /*0bc0*/  @P6 MOV R13, R29 ;  /* 0x0000001d000d6202 */ /* 0x000fe40000000f00 */
[----:B------:R-:W-:Y:S02]  /*0bd0*/  @P4 LEA.HI.X R9, R12, R9, R10, 0x1, P5 ;  /* 0x000000090c094211 */ /* 0x000fe400028f0c0a */
[----:B------:R-:W0:Y:S01]  /*0be0*/  @P6 LDC.64 R10, c[0x0][0x270] ;  /* 0x00009c00ff0a6b82 */ /* 0x000e220000000a00 */
[----:B------:R-:W-:-:S13]  /*0bf0*/  LOP3.LUT P4, RZ, R2, 0x8, RZ, 0xc0, !PT ;  /* 0x0000000802ff7812 */ /* 0x000fda000788c0ff */
[----:B------:R-:W3:Y:S01]  /*0c00*/  @P4 LDC.64 R26, c[0x0][0x220] ;  /* 0x00008800ff1a4b82 */ /* 0x000ee20000000a00 */
[----:B0-----:R-:W-:Y:S01]  /*0c10*/  @P6 IMAD R12, R15, R10, RZ ;  /* 0x0000000a0f0c6224 */ /* 0x001fe200078e02ff */
[----:B------:R-:W-:-:S03]  /*0c20*/  IADD3 R15, R0, 0x80, RZ ;  /* 0x00000080000f7810 */ /* 0x000fc60007ffe0ff */
[----:B------:R-:W-:Y:S01]  /*0c30*/  @P6 IMAD R11, R53, R11, R12 ;  /* 0x0000000b350b6224 */ /* 0x000fe200078e020c */
[----:B------:R-:W-:-:S05]  /*0c40*/  @P6 MOV R12, R30 ;  /* 0x0000001e000c6202 */ /* 0x000fca0000000f00 */
[----:B------:R-:W-:-:S05]  /*0c50*/  @P6 IMAD.WIDE.U32 R12, R53, R10, R12 ;  /* 0x0000000a350c6225 */ /* 0x000fca00078e000c */
[----:B------:R-:W-:Y:S02]  /*0c60*/  @P6 IADD3 R10, R13, R11, RZ ;  /* 0x0000000b0d0a6210 */ /* 0x000fe40007ffe0ff */
[C---:B----4-:R-:W-:Y:S02]  /*0c70*/  @P6 LEA R38, P5, R12.reuse, R38, 0x1 ;  /* 0x000000260c266211 */ /* 0x050fe400078a08ff */
[----:B------:R-:W-:Y:S02]  /*0c80*/  SHF.R.S32.HI R13, RZ, 0x1f, R15 ;  /* 0x0000001fff0d7819 */ /* 0x000fe4000001140f */
[----:B------:R-:W-:Y:S02]  /*0c90*/  @P6 LEA.HI.X R39, R12, R39, R10, 0x1, P5 ;  /* 0x000000270c276211 */ /* 0x000fe400028f0c0a */
[----:B------:R-:W0:Y:S01]  /*0ca0*/  @P3 LDC.64 R10, c[0x0][0x270] ;  /* 0x00009c00ff0a3b82 */ /* 0x000e220000000a00 */
[----:B------:R-:W-:-:S13]  /*0cb0*/  LOP3.LUT P6, RZ, R2, 0x4, RZ, 0xc0, !PT ;  /* 0x0000000402ff7812 */ /* 0x000fda00078cc0ff */
[----:B------:R-:W4:Y:S01]  /*0cc0*/  @P6 LDC.64 R24, c[0x0][0x220] ;  /* 0x00008800ff186b82 */ /* 0x000f220000000a00 */
[----:B0-----:R-:W-:Y:S01]  /*0cd0*/  @P3 IMAD R12, R13, R10, RZ ;  /* 0x0000000a0d0c3224 */ /* 0x001fe200078e02ff */
[----:B------:R-:W-:-:S03]  /*0ce0*/  @P3 MOV R13, R29 ;  /* 0x0000001d000d3202 */ /* 0x000fc60000000f00 */
[----:B------:R-:W-:Y:S01]  /*0cf0*/  @P3 IMAD R11, R15, R11, R12 ;  /* 0x0000000b0f0b3224 */ /* 0x000fe200078e020c */
[----:B------:R-:W-:-:S05]  /*0d00*/  @P3 MOV R12, R30 ;  /* 0x0000001e000c3202 */ /* 0x000fca0000000f00 */
[----:B------:R-:W-:Y:S01]  /*0d10*/  @P3 IMAD.WIDE.U32 R12, R15, R10, R12 ;  /* 0x0000000a0f0c3225 */ /* 0x000fe200078e000c */
[----:B------:R-:W-:-:S04]  /*0d20*/  IADD3 R15, R0, 0xa0, RZ ;  /* 0x000000a0000f7810 */ /* 0x000fc80007ffe0ff */
[----:B------:R-:W-:Y:S02]  /*0d30*/  @P3 IADD3 R10, R13, R11, RZ ;  /* 0x0000000b0d0a3210 */ /* 0x000fe40007ffe0ff */
[C---:B-----5:R-:W-:Y:S02]  /*0d40*/  @P3 LEA R32, P5, R12.reuse, R32, 0x1 ;  /* 0x000000200c203211 */ /* 0x060fe400078a08ff */
[----:B------:R-:W-:Y:S02]  /*0d50*/  SHF.R.S32.HI R13, RZ, 0x1f, R15 ;  /* 0x0000001fff0d7819 */ /* 0x000fe4000001140f */
[----:B------:R-:W-:Y:S02]  /*0d60*/  @P3 LEA.HI.X R33, R12, R33, R10, 0x1, P5 ;  /* 0x000000210c213211 */ /* 0x000fe400028f0c0a */
[----:B------:R-:W0:Y:S01]  /*0d70*/  @P4 LDC.64 R10, c[0x0][0x270] ;  /* 0x00009c00ff0a4b82 */ /* 0x000e220000000a00 */
[----:B------:R-:W-:Y:S02]  /*0d80*/  ISETP.NE.AND P3, PT, R14, RZ, PT ;  /* 0x000000ff0e00720c */ /* 0x000fe40003f65270 */
[----:B------:R-:W-:-:S11]  /*0d90*/  @P1 MOV R14, R30 ;  /* 0x0000001e000e1202 */ /* 0x000fd60000000f00 */
[-C--:B------:R-:W-:Y:S01]  /*0da0*/  @P3 MOV R21, R29.reuse ;  /* 0x0000001d00153202 */ /* 0x080fe20000000f00 */
[----:B0-----:R-:W-:Y:S01]  /*0db0*/  @P4 IMAD R12, R13, R10, RZ ;  /* 0x0000000a0d0c4224 */ /* 0x001fe200078e02ff */
[----:B------:R-:W-:-:S03]  /*0dc0*/  @P4 MOV R13, R29 ;  /* 0x0000001d000d4202 */ /* 0x000fc60000000f00 */
[----:B------:R-:W-:Y:S01]  /*0dd0*/  @P4 IMAD R11, R15, R11, R12 ;  /* 0x0000000b0f0b4224 */ /* 0x000fe200078e020c */
[----:B------:R-:W-:-:S05]  /*0de0*/  @P4 MOV R12, R30 ;  /* 0x0000001e000c4202 */ /* 0x000fca0000000f00 */
[----:B------:R-:W-:Y:S01]  /*0df0*/  @P4 IMAD.WIDE.U32 R12, R15, R10, R12 ;  /* 0x0000000a0f0c4225 */ /* 0x000fe200078e000c */
[----:B------:R-:W-:-:S04]  /*0e00*/  IADD3 R15, R0, 0xc0, RZ ;  /* 0x000000c0000f7810 */ /* 0x000fc80007ffe0ff */
[----:B------:R-:W-:Y:S02]  /*0e10*/  @P4 IADD3 R10, R13, R11, RZ ;  /* 0x0000000b0d0a4210 */ /* 0x000fe40007ffe0ff */
[C---:B---3--:R-:W-:Y:S02]  /*0e20*/  @P4 LEA R26, P5, R12.reuse, R26, 0x1 ;  /* 0x0000001a0c1a4211 */ /* 0x048fe400078a08ff */
[----:B------:R-:W-:Y:S02]  /*0e30*/  @P6 MOV R13, R29 ;  /* 0x0000001d000d6202 */ /* 0x000fe40000000f00 */
[----:B------:R-:W-:Y:S02]  /*0e40*/  @P4 LEA.HI.X R27, R12, R27, R10, 0x1, P5 ;  /* 0x0000001b0c1b4211 */ /* 0x000fe400028f0c0a */
[----:B------:R-:W0:Y:S01]  /*0e50*/  @P6 LDC.64 R10, c[0x0][0x270] ;  /* 0x00009c00ff0a6b82 */ /* 0x000e220000000a00 */
[----:B------:R-:W-:Y:S02]  /*0e60*/  ISETP.NE.AND P4, PT, R3, RZ, PT ;  /* 0x000000ff0300720c */ /* 0x000fe40003f85270 */
[----:B------:R-:W-:-:S11]  /*0e70*/  SHF.R.S32.HI R3, RZ, 0x1f, R15 ;  /* 0x0000001fff037819 */ /* 0x000fd6000001140f */
[----:B------:R-:W-:Y:S02]  /*0e80*/  @P4 MOV R40, R30 ;  /* 0x0000001e00284202 */ /* 0x000fe40000000f00 */
[----:B------:R-:W-:Y:S01]  /*0e90*/  @P4 MOV R41, R29 ;  /* 0x0000001d00294202 */ /* 0x000fe20000000f00 */
[----:B0-----:R-:W-:-:S04]  /*0ea0*/  @P6 IMAD R12, R3, R10, RZ ;  /* 0x0000000a030c6224 */ /* 0x001fc800078e02ff */
[----:B------:R-:W-:Y:S01]  /*0eb0*/  @P6 IMAD R3, R15, R11, R12 ;  /* 0x0000000b0f036224 */ /* 0x000fe200078e020c */
[----:B------:R-:W-:-:S05]  /*0ec0*/  @P6 MOV R12, R30 ;  /* 0x0000001e000c6202 */ /* 0x000fca0000000f00 */
[----:B------:R-:W-:Y:S01]  /*0ed0*/  @P6 IMAD.WIDE.U32 R12, R15, R10, R12 ;  /* 0x0000000a0f0c6225 */ /* 0x000fe200078e000c */
[----:B------:R-:W-:Y:S01]  /*0ee0*/  @P1 MOV R15, R29 ;  /* 0x0000001d000f1202 */ /* 0x000fe20000000f00 */
[----:B------:R-:W0:Y:S03]  /*0ef0*/  @P0 LDC.64 R10, c[0x0][0x270] ;  /* 0x00009c00ff0a0b82 */ /* 0x000e260000000a00 */
[----:B------:R-:W-:Y:S02]  /*0f00*/  @P6 IADD3 R3, R13, R3, RZ ;  /* 0x000000030d036210 */ /* 0x000fe40007ffe0ff */
[C---:B----4-:R-:W-:Y:S02]  /*0f10*/  @P6 LEA R24, P5, R12.reuse, R24, 0x1 ;  /* 0x000000180c186211 */ /* 0x050fe400078a08ff */
[----:B------:R-:W-:Y:S02]  /*0f20*/  @P0 MOV R13, R29 ;  /* 0x0000001d000d0202 */ /* 0x000fe40000000f00 */
[----:B------:R-:W-:-:S02]  /*0f30*/  @P6 LEA.HI.X R25, R12, R25, R3, 0x1, P5 ;  /* 0x000000190c196211 */ /* 0x000fc400028f0c03 */
[----:B------:R-:W-:Y:S01]  /*0f40*/  @P0 MOV R12, R30 ;  /* 0x0000001e000c0202 */ /* 0x000fe20000000f00 */
[----:B0-----:R-:W-:Y:S01]  /*0f50*/  @P0 IMAD R3, R16, R10, RZ ;  /* 0x0000000a10030224 */ /* 0x001fe200078e02ff */
[----:B------:R-:W-:-:S03]  /*0f60*/  SHF.R.S32.HI R16, RZ, 0x1f, R51 ;  /* 0x0000001fff107819 */ /* 0x000fc60000011433 */
[----:B------:R-:W-:-:S04]  /*0f70*/  @P0 IMAD.WIDE.U32 R12, R52, R10, R12 ;  /* 0x0000000a340c0225 */ /* 0x000fc800078e000c */
[----:B------:R-:W-:Y:S01]  /*0f80*/  @P0 IMAD R3, R52, R11, R3 ;  /* 0x0000000b34030224 */ /* 0x000fe200078e0203 */
[----:B-1----:R-:W-:Y:S02]  /*0f90*/  @P0 LEA R22, P5, R12, R22, 0x1 ;  /* 0x000000160c160211 */ /* 0x002fe400078a08ff */
[----:B------:R-:W-:Y:S02]  /*0fa0*/  IADD3 R45, R0, 0xe0, RZ ;  /* 0x000000e0002d7810 */ /* 0x000fe40007ffe0ff */
[----:B------:R-:W-:Y:S02]  /*0fb0*/  @P0 IADD3 R3, R13, R3, RZ ;  /* 0x000000030d030210 */ /* 0x000fe40007ffe0ff */
[----:B------:R-:W-:Y:S02]  /*0fc0*/  SHF.R.S32.HI R46, RZ, 0x1f, R43 ;  /* 0x0000001fff2e7819 */ /* 0x000fe4000001142b */
[----:B------:R-:W-:Y:S02]  /*0fd0*/  @P0 LEA.HI.X R23, R12, R23, R3, 0x1, P5 ;  /* 0x000000170c170211 */ /* 0x000fe400028f0c03 */
[----:B------:R-:W0:Y:S01]  /*0fe0*/  @P1 LDC.64 R12, c[0x0][0x270] ;  /* 0x00009c00ff0c1b82 */ /* 0x000e220000000a00 */
[----:B------:R-:W-:-:S02]  /*0ff0*/  P2R R11, PR, RZ, 0x1 ;  /* 0x00000001ff0b7803 */ /* 0x000fc40000000000 */
[----:B------:R-:W-:Y:S01]  /*1000*/  LOP3.LUT P0, RZ, R2, 0x100, RZ, 0xc0, !PT ;  /* 0x0000010002ff7812 */ /* 0x000fe2000780c0ff */
[-C--:B0-----:R-:W-:Y:S02]  /*1010*/  @P1 IMAD R10, R16, R12.reuse, RZ ;  /* 0x0000000c100a1224 */ /* 0x081fe400078e02ff */
[C---:B------:R-:W-:Y:S02]  /*1020*/  @P1 IMAD.WIDE.U32 R14, R51.reuse, R12, R14 ;  /* 0x0000000c330e1225 */ /* 0x040fe400078e000e */
[----:B------:R-:W0:Y:S02]  /*1030*/  @P2 LDC.64 R16, c[0x0][0x220] ;  /* 0x00008800ff102b82 */ /* 0x000e240000000a00 */
[----:B------:R-:W-:Y:S01]  /*1040*/  @P1 IMAD R13, R51, R13, R10 ;  /* 0x0000000d330d1224 */ /* 0x000fe200078e020a */
[----:B--2---:R-:W-:Y:S02]  /*1050*/  @P1 LEA R18, P5, R14, R18, 0x1 ;  /* 0x000000120e121211 */ /* 0x004fe400078a08ff */
[----:B------:R-:W-:-:S02]  /*1060*/  P2R R10, PR, RZ, 0x2 ;  /* 0x00000002ff0a7803 */ /* 0x000fc40000000000 */
[----:B------:R-:W-:Y:S02]  /*1070*/  @P1 IADD3 R13, R15, R13, RZ ;  /* 0x0000000d0f0d1210 */ /* 0x000fe40007ffe0ff */
[----:B------:R-:W-:Y:S02]  /*1080*/  @P2 MOV R15, R29 ;  /* 0x0000001d000f2202 */ /* 0x000fe40000000f00 */
[----:B------:R-:W-:Y:S02]  /*1090*/  @P1 LEA.HI.X R19, R14, R19, R13, 0x1, P5 ;  /* 0x000000130e131211 */ /* 0x000fe400028f0c0d */
[----:B------:R-:W1:Y:S01]  /*10a0*/  @P2 LDC.64 R12, c[0x0][0x270] ;  /* 0x00009c00ff0c2b82 */ /* 0x000e620000000a00 */
[----:B------:R-:W-:Y:S02]  /*10b0*/  @P2 MOV R14, R30 ;  /* 0x0000001e000e2202 */ /* 0x000fe40000000f00 */
[----:B------:R-:W-:Y:S01]  /*10c0*/  LOP3.LUT P1, RZ, R2, 0x2, RZ, 0xc0, !PT ;  /* 0x0000000202ff7812 */ /* 0x000fe2000782c0ff */
[-C--:B-1----:R-:W-:Y:S01]  /*10d0*/  @P2 IMAD R3, R20, R12.reuse, RZ ;  /* 0x0000000c14032224 */ /* 0x082fe200078e02ff */
[----:B------:R-:W-:Y:S01]  /*10e0*/  SHF.R.S32.HI R20, RZ, 0x1f, R49 ;  /* 0x0000001fff147819 */ /* 0x000fe20000011431 */
[----:B------:R-:W-:-:S04]  /*10f0*/  @P2 IMAD.WIDE.U32 R14, R50, R12, R14 ;  /* 0x0000000c320e2225 */ /* 0x000fc800078e000e */
[----:B------:R-:W-:Y:S01]  /*1100*/  @P2 IMAD R13, R50, R13, R3 ;  /* 0x0000000d320d2224 */ /* 0x000fe200078e0203 */
[----:B0-----:R-:W-:-:S04]  /*1110*/  @P2 LEA R16, P5, R14, R16, 0x1 ;  /* 0x000000100e102211 */ /* 0x001fc800078a08ff */
[----:B------:R-:W-:-:S04]  /*1120*/  @P2 IADD3 R13, R15, R13, RZ ;  /* 0x0000000d0f0d2210 */ /* 0x000fc80007ffe0ff */
[----:B------:R-:W-:Y:S02]  /*1130*/  @P2 LEA.HI.X R17, R14, R17, R13, 0x1, P5 ;  /* 0x000000110e112211 */ /* 0x000fe400028f0c0d */
[----:B------:R-:W0:Y:S08]  /*1140*/  @P3 LDC.64 R12, c[0x0][0x270] ;  /* 0x00009c00ff0c3b82 */ /* 0x000e300000000a00 */
[----:B------:R-:W1:Y:S01]  /*1150*/  @P3 LDC.64 R14, c[0x0][0x220] ;  /* 0x00008800ff0e3b82 */ /* 0x000e620000000a00 */
[----:B0-----:R-:W-:Y:S01]  /*1160*/  @P3 IMAD R3, R20, R12, RZ ;  /* 0x0000000c14033224 */ /* 0x001fe200078e02ff */
[----:B------:R-:W-:-:S03]  /*1170*/  @P3 MOV R20, R30 ;  /* 0x0000001e00143202 */ /* 0x000fc60000000f00 */
[C---:B------:R-:W-:Y:S02]  /*1180*/  @P3 IMAD R13, R49.reuse, R13, R3 ;  /* 0x0000000d310d3224 */ /* 0x040fe400078e0203 */
[----:B------:R-:W-:-:S05]  /*1190*/  @P3 IMAD.WIDE.U32 R20, R49, R12, R20 ;  /* 0x0000000c31143225 */ /* 0x000fca00078e0014 */
[----:B------:R-:W-:Y:S02]  /*11a0*/  @P3 IADD3 R13, R21, R13, RZ ;  /* 0x0000000d150d3210 */ /* 0x000fe40007ffe0ff */
[----:B-1----:R-:W-:-:S04]  /*11b0*/  @P3 LEA R14, P5, R20, R14, 0x1 ;  /* 0x0000000e140e3211 */ /* 0x002fc800078a08ff */
[----:B------:R-:W-:Y:S02]  /*11c0*/  @P3 LEA.HI.X R15, R20, R15, R13, 0x1, P5 ;  /* 0x0000000f140f3211 */ /* 0x000fe400028f0c0d */
[----:B------:R-:W0:Y:S08]  /*11d0*/  @P4 LDC.64 R20, c[0x0][0x270] ;  /* 0x00009c00ff144b82 */ /* 0x000e300000000a00 */
[----:B------:R-:W1:Y:S01]  /*11e0*/  @P4 LDC.64 R12, c[0x0][0x220] ;  /* 0x00008800ff0c4b82 */ /* 0x000e620000000a00 */
[----:B0-----:R-:W-:-:S02]  /*11f0*/  @P4 IMAD R3, R34, R20, RZ ;  /* 0x0000001422034224 */ /* 0x001fc400078e02ff */
[----:B------:R-:W0:Y:S01]  /*1200*/  S2R R34, SR_TID.X ;  /* 0x0000000000227919 */ /* 0x000e220000002100 */
[----:B------:R-:W-:-:S04]  /*1210*/  @P4 IMAD.WIDE.U32 R40, R48, R20, R40 ;  /* 0x0000001430284225 */ /* 0x000fc800078e0028 */
[----:B------:R-:W-:Y:S01]  /*1220*/  @P4 IMAD R21, R48, R21, R3 ;  /* 0x0000001530154224 */ /* 0x000fe200078e0203 */
[----:B-1----:R-:W-:Y:S02]  /*1230*/  @P4 LEA R12, P5, R40, R12, 0x1 ;  /* 0x0000000c280c4211 */ /* 0x002fe400078a08ff */
[----:B------:R-:W-:Y:S02]  /*1240*/  SHF.R.S32.HI R3, RZ, 0x1f, R42 ;  /* 0x0000001fff037819 */ /* 0x000fe4000001142a */
[----:B------:R-:W-:-:S04]  /*1250*/  @P4 IADD3 R21, R41, R21, RZ ;  /* 0x0000001529154210 */ /* 0x000fc80007ffe0ff */
[----:B------:R-:W-:Y:S02]  /*1260*/  @P4 LEA.HI.X R13, R40, R13, R21, 0x1, P5 ;  /* 0x0000000d280d4211 */ /* 0x000fe400028f0c15 */
[----:B------:R-:W-:-:S04]  /*1270*/  ISETP.GE.U32.AND P5, PT, R42, UR14, PT ;  /* 0x0000000e2a007c0c */ /* 0x000fc8000bfa6070 */
[----:B------:R-:W-:-:S04]  /*1280*/  ISETP.GE.AND.EX P5, PT, R3, UR15, PT, P5 ;  /* 0x0000000f03007c0c */ /* 0x000fc8000bfa6350 */
[----:B0-----:R-:W-:-:S13]  /*1290*/  ISETP.GT.U32.OR P5, PT, R34, 0x17f, P5 ;  /* 0x0000017f2200780c */ /* 0x001fda0002fa4470 */
[----:B------:R-:W0:Y:S01]  /*12a0*/  @!P5 LDC.64 R40, c[0x0][0x270] ;  /* 0x00009c00ff28db82 */ /* 0x000e220000000a00 */
[----:B------:R-:W-:Y:S02]  /*12b0*/  @!P5 MOV R20, R30 ;  /* 0x0000001e0014d202 */ /* 0x000fe40000000f00 */
[----:B------:R-:W-:Y:S01]  /*12c0*/  @!P5 MOV R21, R29 ;  /* 0x0000001d0015d202 */ /* 0x000fe20000000f00 */
[----:B0-----:R-:W-:-:S04]  /*12d0*/  @!P5 IMAD R3, R3, R40, RZ ;  /* 0x000000280303d224 */ /* 0x001fc800078e02ff */
[C---:B------:R-:W-:Y:S02]  /*12e0*/  @!P5 IMAD R3, R42.reuse, R41, R3 ;  /* 0x000000292a03d224 */ /* 0x040fe400078e0203 */
[----:B------:R-:W-:Y:S02]  /*12f0*/  @!P5 IMAD.WIDE.U32 R40, R42, R40, R20 ;  /* 0x000000282a28d225 */ /* 0x000fe400078e0014 */
[----:B------:R-:W0:Y:S03]  /*1300*/  @!P5 LDC.64 R20, c[0x0][0x220] ;  /* 0x00008800ff14db82 */ /* 0x000e260000000a00 */
[----:B------:R-:W-:Y:S02]  /*1310*/  @!P5 IADD3 R3, R41, R3, RZ ;  /* 0x000000032903d210 */ /* 0x000fe40007ffe0ff */
[----:B0-----:R-:W-:-:S04]  /*1320*/  @!P5 LEA R20, P6, R40, R20, 0x1 ;  /* 0x000000142814d211 */ /* 0x001fc800078c08ff */
[----:B------:R-:W-:Y:S01]  /*1330*/  @!P5 LEA.HI.X R21, R40, R21, R3, 0x1, P6 ;  /* 0x000000152815d211 */ /* 0x000fe200030f0c03 */
[----:B------:R-:W-:Y:S01]  /*1340*/  HFMA2.MMA R3, -RZ, RZ, 0, 0 ;  /* 0x00000000ff037435 */ /* 0x000fe200000001ff */
[----:B------:R-:W0:Y:S09]  /*1350*/  @P1 LDC.64 R40, c[0x0][0x270] ;  /* 0x00009c00ff281b82 */ /* 0x000e320000000a00 */
[----:B------:R1:W2:Y:S02]  /*1360*/  @!P5 LDG.E R3, desc[UR10][R20.64] ;  /* 0x0000000a1403d981 */ /* 0x0002a4000c1e1900 */
[----:B-1----:R-:W-:-:S02]  /*1370*/  SHF.R.S32.HI R20, RZ, 0x1f, R45 ;  /* 0x0000001fff147819 */ /* 0x002fc4000001142d */
[----:B------:R-:W-:-:S03]  /*1380*/  @P1 MOV R21, R29 ;  /* 0x0000001d00151202 */ /* 0x000fc60000000f00 */
[----:B0-----:R-:W-:-:S04]  /*1390*/  @P1 IMAD R20, R20, R40, RZ ;  /* 0x0000002814141224 */ /* 0x001fc800078e02ff */
[----:B------:R-:W-:Y:S01]  /*13a0*/  @P1 IMAD R34, R45, R41, R20 ;  /* 0x000000292d221224 */ /* 0x000fe200078e0214 */
[----:B------:R-:W-:-:S05]  /*13b0*/  @P1 MOV R20, R30 ;  /* 0x0000001e00141202 */ /* 0x000fca0000000f00 */
[----:B------:R-:W-:Y:S02]  /*13c0*/  @P1 IMAD.WIDE.U32 R40, R45, R40, R20 ;  /* 0x000000282d281225 */ /* 0x000fe400078e0014 */
[----:B------:R-:W0:Y:S01]  /*13d0*/  @P1 LDC.64 R20, c[0x0][0x220] ;  /* 0x00008800ff141b82 */ /* 0x000e220000000a00 */
[----:B------:R-:W1:Y:S02]  /*13e0*/  S2R R45, SR_TID.X ;  /* 0x00000000002d7919 */ /* 0x000e640000002100 */
[----:B------:R-:W-:Y:S02]  /*13f0*/  @P1 IADD3 R34, R41, R34, RZ ;  /* 0x0000002229221210 */ /* 0x000fe40007ffe0ff */
[----:B0-----:R-:W-:-:S04]  /*1400*/  @P1 LEA R20, P5, R40, R20, 0x1 ;  /* 0x0000001428141211 */ /* 0x001fc800078a08ff */
[----:B------:R-:W-:Y:S01]  /*1410*/  @P1 LEA.HI.X R21, R40, R21, R34, 0x1, P5 ;  /* 0x0000001528151211 */ /* 0x000fe200028f0c22 */
[----:B------:R-:W-:Y:S01]  /*1420*/  HFMA2.MMA R34, -RZ, RZ, 0, 0 ;  /* 0x00000000ff227435 */ /* 0x000fe200000001ff */
[----:B------:R-:W-:-:S04]  /*1430*/  ISETP.GE.U32.AND P5, PT, R43, UR14, PT ;  /* 0x0000000e2b007c0c */ /* 0x000fc8000bfa6070 */
[----:B------:R-:W-:-:S04]  /*1440*/  ISETP.GE.AND.EX P5, PT, R46, UR15, PT, P5 ;  /* 0x0000000f2e007c0c */ /* 0x000fc8000bfa6350 */
[----:B-1----:R-:W-:Y:S01]  /*1450*/  ISETP.GT.U32.OR P5, PT, R45, 0x17f, P5 ;  /* 0x0000017f2d00780c */ /* 0x002fe20002fa4470 */
[----:B------:R0:W3:Y:S01]  /*1460*/  @P0 LDG.E R34, desc[UR10][R4.64] ;  /* 0x0000000a04220981 */ /* 0x0000e2000c1e1900 */
[C---:B------:R-:W-:Y:S02]  /*1470*/  LOP3.LUT P2, RZ, R2.reuse, 0x20, RZ, 0xc0, !PT ;  /* 0x0000002002ff7812 */ /* 0x040fe4000784c0ff */
[C---:B------:R-:W-:Y:S02]  /*1480*/  LOP3.LUT P1, RZ, R2.reuse, 0x10, RZ, 0xc0, !PT ;  /* 0x0000001002ff7812 */ /* 0x040fe4000782c0ff */
[----:B------:R-:W-:-:S07]  /*1490*/  LOP3.LUT P0, RZ, R2, 0x8, RZ, 0xc0, !PT ;  /* 0x0000000802ff7812 */ /* 0x000fce000780c0ff */
[----:B0-----:R-:W0:Y:S01]  /*14a0*/  @!P5 LDC.64 R4, c[0x0][0x270] ;  /* 0x00009c00ff04db82 */ /* 0x001e220000000a00 */
        /* <DEDUP_REMOVED lines=8> */
[----:B------:R-:W-:Y:S02]  /*1530*/  @!P5 LEA.HI.X R41, R4, R41, R45, 0x1, P6 ;  /* 0x000000290429d211 */ /* 0x000fe400030f0c2d */
[----:B------:R-:W-:Y:S02]  /*1540*/  CS2R R4, SRZ ;  /* 0x0000000000047805 */ /* 0x000fe4000001ff00 */
[----:B------:R-:W-:Y:S02]  /*1550*/  SHF.R.S32.HI R45, RZ, 0x1f, R44 ;  /* 0x0000001fff2d7819 */ /* 0x000fe4000001142c */
[C---:B------:R-:W-:Y:S02]  /*1560*/  LOP3.LUT P6, RZ, R2.reuse, 0x40, RZ, 0xc0, !PT ;  /* 0x0000004002ff7812 */ /* 0x040fe400078cc0ff */
[----:B------:R0:W4:Y:S01]  /*1570*/  @!P5 LDG.E R4, desc[UR10][R40.64] ;  /* 0x0000000a2804d981 */ /* 0x000122000c1e1900 */
[----:B------:R-:W-:Y:S01]  /*1580*/  LOP3.LUT P5, RZ, R2, 0x80, RZ, 0xc0, !PT ;  /* 0x0000008002ff7812 */ /* 0x000fe200078ac0ff */
[----:B0-----:R-:W0:-:S12]  /*1590*/  S2R R41, SR_TID.X ;  /* 0x0000000000297919 */ /* 0x001e180000002100 */
[----:B------:R1:W5:Y:S01]  /*15a0*/  @P5 LDG.E R5, desc[UR10][R6.64] ;  /* 0x0000000a06055981 */ /* 0x000362000c1e1900 */
[----:B------:R-:W-:-:S04]  /*15b0*/  ISETP.GE.U32.AND P5, PT, R44, UR14, PT ;  /* 0x0000000e2c007c0c */ /* 0x000fc8000bfa6070 */
[----:B------:R-:W-:Y:S01]  /*15c0*/  ISETP.GE.AND.EX P5, PT, R45, UR15, PT, P5 ;  /* 0x0000000f2d007c0c */ /* 0x000fe2000bfa6350 */
[----:B-1----:R-:W-:-:S10]  /*15d0*/  HFMA2.MMA R6, -RZ, RZ, 0, 0 ;  /* 0x00000000ff067435 */ /* 0x002fd400000001ff */
[----:B------:R1:W2:Y:S01]  /*15e0*/  @P6 LDG.E R6, desc[UR10][R8.64] ;  /* 0x0000000a08066981 */ /* 0x0002a2000c1e1900 */
[----:B0-----:R-:W-:-:S13]  /*15f0*/  ISETP.GT.U32.OR P5, PT, R41, 0x17f, P5 ;  /* 0x0000017f2900780c */ /* 0x001fda0002fa4470 */
[----:B------:R-:W0:Y:S01]  /*1600*/  @!P5 LDC.64 R40, c[0x0][0x270] ;  /* 0x00009c00ff28db82 */ /* 0x000e220000000a00 */
[----:B-1----:R-:W-:Y:S02]  /*1610*/  @!P5 MOV R8, R30 ;  /* 0x0000001e0008d202 */ /* 0x002fe40000000f00 */
        /* <DEDUP_REMOVED lines=9> */
[----:B------:R-:W-:-:S09]  /*16b0*/  LOP3.LUT P6, RZ, R2, 0x2, RZ, 0xc0, !PT ;  /* 0x0000000202ff7812 */ /* 0x000fd200078cc0ff */
[----:B------:R0:W4:Y:S01]  /*16c0*/  @!P5 LDG.E R7, desc[UR10][R8.64] ;  /* 0x0000000a0807d981 */ /* 0x000122000c1e1900 */
[----:B------:R-:W-:Y:S02]  /*16d0*/  LOP3.LUT P5, RZ, R2, 0x4, RZ, 0xc0, !PT ;  /* 0x0000000402ff7812 */ /* 0x000fe400078ac0ff */
[----:B0-----:R-:W-:-:S06]  /*16e0*/  CS2R R8, SRZ ;  /* 0x0000000000087805 */ /* 0x001fcc000001ff00 */
[----:B------:R-:W4:Y:S01]  /*16f0*/  @P2 LDG.E R8, desc[UR10][R38.64] ;  /* 0x0000000a26082981 */ /* 0x000f22000c1e1900 */
[----:B------:R-:W-:-:S03]  /*1700*/  ISETP.NE.AND P2, PT, R37, RZ, PT ;  /* 0x000000ff2500720c */ /* 0x000fc60003f45270 */
[----:B------:R-:W4:Y:S01]  /*1710*/  @P1 LDG.E R9, desc[UR10][R32.64] ;  /* 0x0000000a20091981 */ /* 0x000f22000c1e1900 */
[----:B------:R-:W-:Y:S02]  /*1720*/  ISETP.NE.AND P1, PT, R10, RZ, PT ;  /* 0x000000ff0a00720c */ /* 0x000fe40003f25270 */
[----:B------:R-:W-:-:S06]  /*1730*/  MOV R10, RZ ;  /* 0x000000ff000a7202 */ /* 0x000fcc0000000f00 */
[----:B------:R-:W4:Y:S01]  /*1740*/  @P0 LDG.E R10, desc[UR10][R26.64] ;  /* 0x0000000a1a0a0981 */ /* 0x000f22000c1e1900 */
[----:B------:R-:W-:Y:S01]  /*1750*/  ISETP.NE.AND P0, PT, R11, RZ, PT ;  /* 0x000000ff0b00720c */ /* 0x000fe20003f05270 */
[----:B------:R-:W-:-:S10]  /*1760*/  HFMA2.MMA R11, -RZ, RZ, 0, 0 ;  /* 0x00000000ff0b7435 */ /* 0x000fd400000001ff */
[----:B------:R0:W4:Y:S02]  /*1770*/  @P5 LDG.E R11, desc[UR10][R24.64] ;  /* 0x0000000a180b5981 */ /* 0x000124000c1e1900 */
[----:B0-----:R-:W-:-:S06]  /*1780*/  CS2R R24, SRZ ;  /* 0x0000000000187805 */ /* 0x001fcc000001ff00 */
[----:B------:R-:W4:Y:S04]  /*1790*/  @P0 LDG.E R24, desc[UR10][R22.64] ;  /* 0x0000000a16180981 */ /* 0x000f28000c1e1900 */
[----:B------:R-:W4:Y:S01]  /*17a0*/  @P6 LDG.E R25, desc[UR10][R20.64] ;  /* 0x0000000a14196981 */ /* 0x000f22000c1e1900 */
[----:B------:R-:W-:Y:S02]  /*17b0*/  CS2R R26, SRZ ;  /* 0x00000000001a7805 */ /* 0x000fe4000001ff00 */
[----:B------:R-:W-:-:S04]  /*17c0*/  CS2R R32, SRZ ;  /* 0x0000000000207805 */ /* 0x000fc8000001ff00 */
[----:B------:R-:W4:Y:S04]  /*17d0*/  @P1 LDG.E R26, desc[UR10][R18.64] ;  /* 0x0000000a121a1981 */ /* 0x000f28000c1e1900 */
[----:B------:R-:W4:Y:S04]  /*17e0*/  @P2 LDG.E R27, desc[UR10][R16.64] ;  /* 0x0000000a101b2981 */ /* 0x000f28000c1e1900 */
[----:B------:R3:W4:Y:S04]  /*17f0*/  @P3 LDG.E R32, desc[UR10][R14.64] ;  /* 0x0000000a0e203981 */ /* 0x000728000c1e1900 */
[----:B------:R0:W4:Y:S01]  /*1800*/  @P4 LDG.E R33, desc[UR10][R12.64] ;  /* 0x0000000a0c214981 */ /* 0x000122000c1e1900 */
[----:B------:R-:W-:Y:S01]  /*1810*/  BSSY B0, `(.L_x_2503) ;  /* 0x00000b2000007945 */ /* 0x000fe20003800000 */
[----:B------:R-:W1:Y:S01]  /*1820*/  S2R R40, SR_LANEID ;  /* 0x0000000000287919 */ /* 0x000e620000000000 */
[----:B------:R-:W4:Y:S01]  /*1830*/  S2R R41, SR_TID.X ;  /* 0x0000000000297919 */ /* 0x000f220000002100 */
[----:B---3--:R-:W-:-:S02]  /*1840*/  HADD2.F32 R15, -RZ, R34.H1_H1 ;  /* 0x30000022ff0f7230 */ /* 0x008fc40000004100 */
[----:B------:R-:W-:-:S03]  /*1850*/  HADD2.F32 R16, -RZ, R34.H0_H0 ;  /* 0x20000022ff107230 */ /* 0x000fc60000004100 */
[----:B0-----:R-:W-:Y:S02]  /*1860*/  FMUL.FTZ R12, R15, R15 ;  /* 0x0000000f0f0c7220 */ /* 0x001fe40000410000 */
[C---:B------:R-:W-:Y:S02]  /*1870*/  FADD.FTZ R15, R16.reuse, R15 ;  /* 0x0000000f100f7221 */ /* 0x040fe40000010000 */
[----:B------:R-:W-:Y:S02]  /*1880*/  FFMA.FTZ R16, R16, R16, R12 ;  /* 0x0000001010107223 */ /* 0x000fe4000001000c */
[----:B------:R-:W-:Y:S02]  /*1890*/  FADD.FTZ R15, RZ, R15 ;  /* 0x0000000fff0f7221 */ /* 0x000fe40000010000 */
[----:B------:R-:W-:Y:S01]  /*18a0*/  FADD.FTZ R16, RZ, R16 ;  /* 0x00000010ff107221 */ /* 0x000fe20000010000 */
[----:B-1----:R-:W-:Y:S01]  /*18b0*/  ISETP.GT.AND P5, PT, R40, 0x1e, PT ;  /* 0x0000001e2800780c */ /* 0x002fe20003fa4270 */
[----:B-----5:R-:W-:-:S02]  /*18c0*/  HADD2.F32 R18, -RZ, R5.H1_H1 ;  /* 0x30000005ff127230 */ /* 0x020fc40000004100 */
[----:B------:R-:W-:-:S03]  /*18d0*/  HADD2.F32 R13, -RZ, R5.H0_H0 ;  /* 0x20000005ff0d7230 */ /* 0x000fc60000004100 */
[----:B------:R-:W-:Y:S02]  /*18e0*/  FMUL.FTZ R12, R18, R18 ;  /* 0x00000012120c7220 */ /* 0x000fe40000410000 */
[C---:B------:R-:W-:Y:S02]  /*18f0*/  FADD.FTZ R18, R13.reuse, R18 ;  /* 0x000000120d127221 */ /* 0x040fe40000010000 */
[----:B------:R-:W-:Y:S02]  /*1900*/  FFMA.FTZ R13, R13, R13, R12 ;  /* 0x0000000d0d0d7223 */ /* 0x000fe4000001000c */
[----:B------:R-:W-:Y:S02]  /*1910*/  FADD.FTZ R18, R15, R18 ;  /* 0x000000120f127221 */ /* 0x000fe40000010000 */
[----:B------:R-:W-:Y:S01]  /*1920*/  FADD.FTZ R13, R16, R13 ;  /* 0x0000000d100d7221 */ /* 0x000fe20000010000 */
[--C-:B--2---:R-:W-:Y:S02]  /*1930*/  HADD2.F32 R14, -RZ, R6.reuse.H1_H1 ;  /* 0x30000006ff0e7230 */ /* 0x104fe40000004100 */
[----:B------:R-:W-:-:S03]  /*1940*/  HADD2.F32 R12, -RZ, R6.H0_H0 ;  /* 0x20000006ff0c7230 */ /* 0x000fc60000004100 */
[----:B------:R-:W-:Y:S02]  /*1950*/  FMUL.FTZ R15, R14, R14 ;  /* 0x0000000e0e0f7220 */ /* 0x000fe40000410000 */
[C---:B------:R-:W-:Y:S02]  /*1960*/  FADD.FTZ R14, R12.reuse, R14 ;  /* 0x0000000e0c0e7221 */ /* 0x040fe40000010000 */
[----:B------:R-:W-:Y:S02]  /*1970*/  FFMA.FTZ R12, R12, R12, R15 ;  /* 0x0000000c0c0c7223 */ /* 0x000fe4000001000f */
[----:B------:R-:W-:Y:S02]  /*1980*/  FADD.FTZ R18, R18, R14 ;  /* 0x0000000e12127221 */ /* 0x000fe40000010000 */
[----:B------:R-:W-:Y:S01]  /*1990*/  FADD.FTZ R13, R13, R12 ;  /* 0x0000000c0d0d7221 */ /* 0x000fe20000010000 */
[--C-:B----4-:R-:W-:Y:S02]  /*19a0*/  HADD2.F32 R17, -RZ, R8.reuse.H1_H1 ;  /* 0x30000008ff117230 */ /* 0x110fe40000004100 */
[----:B------:R-:W-:-:S02]  /*19b0*/  HADD2.F32 R16, -RZ, R8.H0_H0 ;  /* 0x20000008ff107230 */ /* 0x000fc40000004100 */
[----:B------:R-:W-:Y:S02]  /*19c0*/  HADD2.F32 R12, -RZ, R9.H1_H1 ;  /* 0x30000009ff0c7230 */ /* 0x000fe40000004100 */
[----:B------:R-:W-:Y:S01]  /*19d0*/  FMUL.FTZ R14, R17, R17 ;  /* 0x00000011110e7220 */ /* 0x000fe20000410000 */
[----:B------:R-:W-:-:S03]  /*19e0*/  FADD.FTZ R17, R16, R17 ;  /* 0x0000001110117221 */ /* 0x000fc60000010000 */
[----:B------:R-:W-:Y:S01]  /*19f0*/  FFMA.FTZ R16, R16, R16, R14 ;  /* 0x0000001010107223 */ /* 0x000fe2000001000e */
[----:B------:R-:W-:Y:S02]  /*1a00*/  HADD2.F32 R14, -RZ, R9.H0_H0 ;  /* 0x20000009ff0e7230 */ /* 0x000fe40000004100 */
[----:B------:R-:W-:Y:S01]  /*1a10*/  FMUL.FTZ R15, R12, R12 ;  /* 0x0000000c0c0f7220 */ /* 0x000fe20000410000 */
[----:B------:R-:W-:Y:S01]  /*1a20*/  FADD.FTZ R18, R18, R17 ;  /* 0x0000001112127221 */ /* 0x000fe20000010000 */
[----:B------:R-:W-:Y:S01]  /*1a30*/  FADD.FTZ R13, R13, R16 ;  /* 0x000000100d0d7221 */ /* 0x000fe20000010000 */
[C---:B------:R-:W-:Y:S01]  /*1a40*/  FADD.FTZ R12, R14.reuse, R12 ;  /* 0x0000000c0e0c7221 */ /* 0x040fe20000010000 */
[----:B------:R-:W-:Y:S01]  /*1a50*/  FFMA.FTZ R16, R14, R14, R15 ;  /* 0x0000000e0e107223 */ /* 0x000fe2000001000f */
[--C-:B------:R-:W-:Y:S02]  /*1a60*/  HADD2.F32 R14, -RZ, R10.reuse.H1_H1 ;  /* 0x3000000aff0e7230 */ /* 0x100fe40000004100 */
[----:B------:R-:W-:-:S02]  /*1a70*/  HADD2.F32 R15, -RZ, R10.H0_H0 ;  /* 0x2000000aff0f7230 */ /* 0x000fc40000004100 */
[----:B------:R-:W-:Y:S01]  /*1a80*/  FADD.FTZ R18, R18, R12 ;  /* 0x0000000c12127221 */ /* 0x000fe20000010000 */
[----:B------:R-:W-:Y:S01]  /*1a90*/  FADD.FTZ R13, R13, R16 ;  /* 0x000000100d0d7221 */ /* 0x000fe20000010000 */
[----:B------:R-:W-:Y:S01]  /*1aa0*/  FMUL.FTZ R17, R14, R14 ;  /* 0x0000000e0e117220 */ /* 0x000fe20000410000 */
[C---:B------:R-:W-:Y:S01]  /*1ab0*/  FADD.FTZ R14, R15.reuse, R14 ;  /* 0x0000000e0f0e7221 */ /* 0x040fe20000010000 */
[--C-:B------:R-:W-:Y:S02]  /*1ac0*/  HADD2.F32 R12, -RZ, R11.reuse.H1_H1 ;  /* 0x3000000bff0c7230 */ /* 0x100fe40000004100 */
[----:B------:R-:W-:Y:S01]  /*1ad0*/  FFMA.FTZ R15, R15, R15, R17 ;  /* 0x0000000f0f0f7223 */ /* 0x000fe20000010011 */
[----:B------:R-:W-:Y:S02]  /*1ae0*/  HADD2.F32 R16, -RZ, R11.H0_H0 ;  /* 0x2000000bff107230 */ /* 0x000fe40000004100 */
[----:B------:R-:W-:Y:S01]  /*1af0*/  FADD.FTZ R18, R18, R14 ;  /* 0x0000000e12127221 */ /* 0x000fe20000010000 */
[----:B------:R-:W-:Y:S01]  /*1b00*/  FMUL.FTZ R14, R12, R12 ;  /* 0x0000000c0c0e7220 */ /* 0x000fe20000410000 */
[----:B------:R-:W-:Y:S01]  /*1b10*/  FADD.FTZ R13, R13, R15 ;  /* 0x0000000f0d0d7221 */ /* 0x000fe20000010000 */
[----:B------:R-:W-:-:S02]  /*1b20*/  FADD.FTZ R12, R16, R12 ;  /* 0x0000000c100c7221 */ /* 0x000fc40000010000 */
[----:B------:R-:W-:Y:S02]  /*1b30*/  FFMA.FTZ R16, R16, R16, R14 ;  /* 0x0000001010107223 */ /* 0x000fe4000001000e */
[----:B------:R-:W-:Y:S02]  /*1b40*/  FADD.FTZ R18, R18, R12 ;  /* 0x0000000c12127221 */ /* 0x000fe40000010000 */
[----:B------:R-:W-:Y:S01]  /*1b50*/  FADD.FTZ R13, R13, R16 ;  /* 0x000000100d0d7221 */ /* 0x000fe20000010000 */
[--C-:B------:R-:W-:Y:S02]  /*1b60*/  HADD2.F32 R15, -RZ, R24.reuse.H1_H1 ;  /* 0x30000018ff0f7230 */ /* 0x100fe40000004100 */
[----:B------:R-:W-:Y:S02]  /*1b70*/  HADD2.F32 R17, -RZ, R24.H0_H0 ;  /* 0x20000018ff117230 */ /* 0x000fe40000004100 */
[--C-:B------:R-:W-:Y:S02]  /*1b80*/  HADD2.F32 R14, -RZ, R25.reuse.H1_H1 ;  /* 0x30000019ff0e7230 */ /* 0x100fe40000004100 */
[----:B------:R-:W-:Y:S01]  /*1b90*/  FMUL.FTZ R12, R15, R15 ;  /* 0x0000000f0f0c7220 */ /* 0x000fe20000410000 */
[----:B------:R-:W-:-:S02]  /*1ba0*/  HADD2.F32 R16, -RZ, R25.H0_H0 ;  /* 0x20000019ff107230 */ /* 0x000fc40000004100 */
[C---:B------:R-:W-:Y:S01]  /*1bb0*/  FADD.FTZ R15, R17.reuse, R15 ;  /* 0x0000000f110f7221 */ /* 0x040fe20000010000 */
[----:B------:R-:W-:Y:S01]  /*1bc0*/  FFMA.FTZ R17, R17, R17, R12 ;  /* 0x0000001111117223 */ /* 0x000fe2000001000c */
[----:B------:R-:W-:Y:S01]  /*1bd0*/  FMUL.FTZ R12, R14, R14 ;  /* 0x0000000e0e0c7220 */ /* 0x000fe20000410000 */
[----:B------:R-:W-:-:S03]  /*1be0*/  FADD.FTZ R14, R16, R14 ;  /* 0x0000000e100e7221 */ /* 0x000fc60000010000 */
[----:B------:R-:W-:Y:S01]  /*1bf0*/  FFMA.FTZ R16, R16, R16, R12 ;  /* 0x0000001010107223 */ /* 0x000fe2000001000c */
[--C-:B------:R-:W-:Y:S02]  /*1c00*/  HADD2.F32 R12, -RZ, R26.reuse.H1_H1 ;  /* 0x3000001aff0c7230 */ /* 0x100fe40000004100 */
[----:B------:R-:W-:Y:S01]  /*1c10*/  FADD.FTZ R18, R18, R14 ;  /* 0x0000000e12127221 */ /* 0x000fe20000010000 */
[----:B------:R-:W-:Y:S02]  /*1c20*/  HADD2.F32 R14, -RZ, R26.H0_H0 ;  /* 0x2000001aff0e7230 */ /* 0x000fe40000004100 */
[----:B------:R-:W-:Y:S01]  /*1c30*/  FADD.FTZ R16, R13, R16 ;  /* 0x000000100d107221 */ /* 0x000fe20000010000 */
[--C-:B------:R-:W-:Y:S02]  /*1c40*/  HADD2.F32 R13, -RZ, R27.reuse.H1_H1 ;  /* 0x3000001bff0d7230 */ /* 0x100fe40000004100 */
[----:B------:R-:W-:Y:S01]  /*1c50*/  FMUL.FTZ R19, R12, R12 ;  /* 0x0000000c0c137220 */ /* 0x000fe20000410000 */
[----:B------:R-:W-:Y:S01]  /*1c60*/  FADD.FTZ R15, R18, R15 ;  /* 0x0000000f120f7221 */ /* 0x000fe20000010000 */
[----:B------:R-:W-:Y:S01]  /*1c70*/  FADD.FTZ R12, R14, R12 ;  /* 0x0000000c0e0c7221 */ /* 0x000fe20000010000 */
[----:B------:R-:W-:-:S02]  /*1c80*/  HADD2.F32 R18, -RZ, R27.H0_H0 ;  /* 0x2000001bff127230 */ /* 0x000fc40000004100 */
[----:B------:R-:W-:Y:S01]  /*1c90*/  FFMA.FTZ R14, R14, R14, R19 ;  /* 0x0000000e0e0e7223 */ /* 0x000fe20000010013 */
[----:B------:R-:W-:Y:S01]  /*1ca0*/  FADD.FTZ R17, R16, R17 ;  /* 0x0000001110117221 */ /* 0x000fe20000010000 */
[----:B------:R-:W-:Y:S01]  /*1cb0*/  FMUL.FTZ R19, R13, R13 ;  /* 0x0000000d0d137220 */ /* 0x000fe20000410000 */
[--C-:B------:R-:W-:Y:S02]  /*1cc0*/  HADD2.F32 R16, -RZ, R32.reuse.H1_H1 ;  /* 0x30000020ff107230 */ /* 0x100fe40000004100 */
[----:B------:R-:W-:Y:S01]  /*1cd0*/  FADD.FTZ R12, R15, R12 ;  /* 0x0000000c0f0c7221 */ /* 0x000fe20000010000 */
[C---:B------:R-:W-:Y:S01]  /*1ce0*/  FADD.FTZ R13, R18.reuse, R13 ;  /* 0x0000000d120d7221 */ /* 0x040fe20000010000 */
[----:B------:R-:W-:Y:S01]  /*1cf0*/  FFMA.FTZ R19, R18, R18, R19 ;  /* 0x0000001212137223 */ /* 0x000fe20000010013 */
[----:B------:R-:W-:Y:S02]  /*1d00*/  HADD2.F32 R15, -RZ, R32.H0_H0 ;  /* 0x20000020ff0f7230 */ /* 0x000fe40000004100 */
[----:B------:R-:W-:Y:S01]  /*1d10*/  FADD.FTZ R17, R17, R14 ;  /* 0x0000000e11117221 */ /* 0x000fe20000010000 */
[----:B------:R-:W-:Y:S01]  /*1d20*/  FMUL.FTZ R18, R16, R16 ;  /* 0x0000001010127220 */ /* 0x000fe20000410000 */
[----:B------:R-:W-:-:S02]  /*1d30*/  HADD2.F32 R14, -RZ, R33.H1_H1 ;  /* 0x30000021ff0e7230 */ /* 0x000fc40000004100 */
[----:B------:R-:W-:Y:S01]  /*1d40*/  FADD.FTZ R12, R12, R13 ;  /* 0x0000000d0c0c7221 */ /* 0x000fe20000010000 */
[C---:B------:R-:W-:Y:S01]  /*1d50*/  FADD.FTZ R16, R15.reuse, R16 ;  /* 0x000000100f107221 */ /* 0x040fe20000010000 */
[----:B------:R-:W-:Y:S01]  /*1d60*/  FFMA.FTZ R18, R15, R15, R18 ;  /* 0x0000000f0f127223 */ /* 0x000fe20000010012 */
[----:B------:R-:W-:Y:S02]  /*1d70*/  HADD2.F32 R13, -RZ, R33.H0_H0 ;  /* 0x20000021ff0d7230 */ /* 0x000fe40000004100 */
[----:B------:R-:W-:Y:S01]  /*1d80*/  FMUL.FTZ R15, R14, R14 ;  /* 0x0000000e0e0f7220 */ /* 0x000fe20000410000 */
[----:B------:R-:W-:Y:S01]  /*1d90*/  FADD.FTZ R17, R17, R19 ;  /* 0x0000001311117221 */ /* 0x000fe20000010000 */
[----:B------:R-:W-:Y:S01]  /*1da0*/  FADD.FTZ R16, R12, R16 ;  /* 0x000000100c107221 */ /* 0x000fe20000010000 */
[--C-:B------:R-:W-:Y:S02]  /*1db0*/  HADD2.F32 R12, -RZ, R3.reuse.H0_H0 ;  /* 0x20000003ff0c7230 */ /* 0x100fe40000004100 */
[C---:B------:R-:W-:Y:S01]  /*1dc0*/  FADD.FTZ R14, R13.reuse, R14 ;  /* 0x0000000e0d0e7221 */ /* 0x040fe20000010000 */
[----:B------:R-:W-:Y:S01]  /*1dd0*/  FFMA.FTZ R15, R13, R13, R15 ;  /* 0x0000000d0d0f7223 */ /* 0x000fe2000001000f */
[----:B------:R-:W-:-:S02]  /*1de0*/  HADD2.F32 R13, -RZ, R3.H1_H1 ;  /* 0x30000003ff0d7230 */ /* 0x000fc40000004100 */
[----:B------:R-:W-:Y:S01]  /*1df0*/  FADD.FTZ R18, R17, R18 ;  /* 0x0000001211127221 */ /* 0x000fe20000010000 */
[----:B------:R-:W-:Y:S01]  /*1e00*/  FADD.FTZ R16, R16, R14 ;  /* 0x0000000e10107221 */ /* 0x000fe20000010000 */
[--C-:B------:R-:W-:Y:S02]  /*1e10*/  HADD2.F32 R14, -RZ, R4.reuse.H1_H1 ;  /* 0x30000004ff0e7230 */ /* 0x100fe40000004100 */
[----:B------:R-:W-:Y:S01]  /*1e20*/  FMUL.FTZ R17, R13, R13 ;  /* 0x0000000d0d117220 */ /* 0x000fe20000410000 */
[----:B------:R-:W-:Y:S01]  /*1e30*/  FADD.FTZ R13, R12, R13 ;  /* 0x0000000d0c0d7221 */ /* 0x000fe20000010000 */
[----:B------:R-:W-:Y:S02]  /*1e40*/  FADD.FTZ R15, R18, R15 ;  /* 0x0000000f120f7221 */ /* 0x000fe40000010000 */
[----:B------:R-:W-:Y:S01]  /*1e50*/  FFMA.FTZ R17, R12, R12, R17 ;  /* 0x0000000c0c117223 */ /* 0x000fe20000010011 */
[----:B------:R-:W-:Y:S02]  /*1e60*/  HADD2.F32 R12, -RZ, R4.H0_H0 ;  /* 0x20000004ff0c7230 */ /* 0x000fe40000004100 */
[----:B------:R-:W-:Y:S01]  /*1e70*/  FADD.FTZ R16, R16, R13 ;  /* 0x0000000d10107221 */ /* 0x000fe20000010000 */
[----:B------:R-:W-:Y:S01]  /*1e80*/  FMUL.FTZ R13, R14, R14 ;  /* 0x0000000e0e0d7220 */ /* 0x000fe20000410000 */
[----:B------:R-:W-:Y:S01]  /*1e90*/  FADD.FTZ R17, R15, R17 ;  /* 0x000000110f117221 */ /* 0x000fe20000010000 */
[----:B------:R-:W-:-:S02]  /*1ea0*/  HADD2.F32 R15, -RZ, R7.H1_H1 ;  /* 0x30000007ff0f7230 */ /* 0x000fc40000004100 */
[C---:B------:R-:W-:Y:S01]  /*1eb0*/  FADD.FTZ R14, R12.reuse, R14 ;  /* 0x0000000e0c0e7221 */ /* 0x040fe20000010000 */
[----:B------:R-:W-:Y:S01]  /*1ec0*/  FFMA.FTZ R13, R12, R12, R13 ;  /* 0x0000000c0c0d7223 */ /* 0x000fe2000001000d */
[----:B------:R-:W-:Y:S02]  /*1ed0*/  HADD2.F32 R12, -RZ, R7.H0_H0 ;  /* 0x20000007ff0c7230 */ /* 0x000fe40000004100 */
        /* <DEDUP_REMOVED lines=38> */
[----:B------:R-:W0:Y:S01]  /*2140*/  S2UR UR8, SR_CgaCtaId ;  /* 0x00000000000879c3 */ /* 0x000e220000008800 */
[----:B------:R-:W-:Y:S02]  /*2150*/  UMOV UR7, 0x400 ;  /* 0x0000040000077882 */ /* 0x000fe40000000000 */
[----:B0-----:R-:W-:-:S09]  /*2160*/  ULEA UR7, UR8, UR7, 0x18 ;  /* 0x0000000708077291 */ /* 0x001fd2000f8ec03f */
[----:B------:R-:W0:Y:S04]  /*2170*/  LDS.64 R12, [UR7+0x18] ;  /* 0x00001807ff0c7984 */ /* 0x000e280008000a00 */
[----:B------:R-:W1:Y:S01]  /*2180*/  LDS.128 R16, [UR7+0x20] ;  /* 0x00002007ff107984 */ /* 0x000e620008000c00 */
[----:B0-----:R-:W-:Y:S01]  /*2190*/  FADD.FTZ R12, R22, R12 ;  /* 0x0000000c160c7221 */ /* 0x001fe20000010000 */
[----:B------:R-:W-:Y:S02]  /*21a0*/  FADD.FTZ R13, R23, R13 ;  /* 0x0000000d170d7221 */ /* 0x000fe40000010000 */
[----:B------:R-:W0:Y:S01]  /*21b0*/  LDS.128 R20, [UR7+0x30] ;  /* 0x00003007ff147984 */ /* 0x000e220008000c00 */
[----:B-1----:R-:W-:Y:S01]  /*21c0*/  FADD.FTZ R16, R12, R16 ;  /* 0x000000100c107221 */ /* 0x002fe20000010000 */
[----:B------:R-:W-:-:S02]  /*21d0*/  FADD.FTZ R17, R13, R17 ;  /* 0x000000110d117221 */ /* 0x000fc40000010000 */
[----:B------:R-:W1:Y:S01]  /*21e0*/  LDS.128 R12, [UR7+0x40] ;  /* 0x00004007ff0c7984 */ /* 0x000e620008000c00 */
[----:B------:R-:W-:Y:S01]  /*21f0*/  FADD.FTZ R18, R16, R18 ;  /* 0x0000001210127221 */ /* 0x000fe20000010000 */
[----:B------:R-:W-:-:S03]  /*2200*/  FADD.FTZ R17, R17, R19 ;  /* 0x0000001311117221 */ /* 0x000fc60000010000 */
[----:B0-----:R-:W-:Y:S01]  /*2210*/  FADD.FTZ R18, R18, R20 ;  /* 0x0000001412127221 */ /* 0x001fe20000010000 */
[----:B------:R-:W-:-:S03]  /*2220*/  FADD.FTZ R17, R17, R21 ;  /* 0x0000001511117221 */ /* 0x000fc60000010000 */
[----:B------:R-:W-:Y:S01]  /*2230*/  FADD.FTZ R18, R18, R22 ;  /* 0x0000001612127221 */ /* 0x000fe20000010000 */
[----:B------:R-:W-:-:S03]  /*2240*/  FADD.FTZ R23, R17, R23 ;  /* 0x0000001711177221 */ /* 0x000fc60000010000 */
[----:B-1----:R-:W-:Y:S01]  /*2250*/  FADD.FTZ R12, R18, R12 ;  /* 0x0000000c120c7221 */ /* 0x002fe20000010000 */
[----:B------:R-:W-:Y:S01]  /*2260*/  FADD.FTZ R13, R23, R13 ;  /* 0x0000000d170d7221 */ /* 0x000fe20000010000 */
[----:B------:R-:W0:Y:S02]  /*2270*/  LDS.128 R16, [UR7+0x50] ;  /* 0x00005007ff107984 */ /* 0x000e240008000c00 */
[----:B------:R-:W-:Y:S01]  /*2280*/  FADD.FTZ R14, R12, R14 ;  /* 0x0000000e0c0e7221 */ /* 0x000fe20000010000 */
[----:B------:R-:W-:Y:S01]  /*2290*/  FADD.FTZ R13, R13, R15 ;  /* 0x0000000f0d0d7221 */ /* 0x000fe20000010000 */
[----:B------:R-:W1:Y:S02]  /*22a0*/  LDS.128 R20, [UR7+0x60] ;  /* 0x00006007ff147984 */ /* 0x000e640008000c00 */
        /* <DEDUP_REMOVED lines=8> */
.L_x_2504:
[----:B------:R-:W-:Y:S05]  /*2330*/  BSYNC B0 ;  /* 0x0000000000007941 */ /* 0x000fea0003800000 */
.L_x_2503:
[----:B------:R-:W0:Y:S02]  /*2340*/  LDC R12, c[0x0][0xc] ;  /* 0x00000300ff0c7b82 */ /* 0x000e240000000800 */
[----:B0-----:R-:W-:-:S13]  /*2350*/  ISETP.GE.U32.AND P6, PT, R12, 0x2, PT ;  /* 0x000000020c00780c */ /* 0x001fda0003fc6070 */
[----:B------:R-:W-:Y:S05]  /*2360*/  @!P6 BRA `(.L_x_2505) ;  /* 0x00000010008ce947 */ /* 0x000fea0003800000 */
        /* <DEDUP_REMOVED lines=19> */
[----:B------:R0:W-:Y:S03]  /*24a0*/  STG.E.64 desc[UR10][R20.64], R22 ;  /* 0x0000001614007986 */ /* 0x0001e6000c101b0a */
[----:B------:R-:W-:Y:S02]  /*24b0*/  ISETP.NE.AND P6, PT, R15, -0x1, PT ;  /* 0xffffffff0f00780c */ /* 0x000fe40003fc5270 */
[----:B0-----:R-:W-:Y:S01]  /*24c0*/  MOV R20, UR7 ;  /* 0x0000000700147c02 */ /* 0x001fe20008000f00 */
[----:B------:R-:W-:Y:S06]  /*24d0*/  MEMBAR.ALL.GPU ;  /* 0x0000000000007992 */ /* 0x000fec000000a000 */
[----:B------:R-:W-:-:S00]  /*24e0*/  ERRBAR ;  /* 0x00000000000079ab */ /* 0x000fc00000000000 */
[----:B------:R-:W-:Y:S06]  /*24f0*/  CGAERRBAR ;  /* 0x00000000000075ab */ /* 0x000fec0000000000 */
[----:B------:R0:W-:Y:S01]  /*2500*/  REDG.E.ADD.S32.STRONG.GPU desc[UR10][R18.64], R20 ;  /* 0x000000141200798e */ /* 0x0001e2000c10e38a */
[----:B------:R-:W-:Y:S05]  /*2510*/  @!P6 BRA `(.L_x_2506) ;  /* 0x000000000014e947 */ /* 0x000fea0003800000 */
.L_x_2507:
[----:B0-----:R-:W2:Y:S04]  /*2520*/  LDG.E.STRONG.GPU R20, desc[UR10][R18.64] ;  /* 0x0000000a12147981 */ /* 0x001ea8000c1ef900 */
[----:B--2---:R-:W-:Y:S01]  /*2530*/  CCTL.IVALL ;  /* 0x00000000ff00798f */ /* 0x004fe20002000000 */
[----:B------:R-:W-:Y:S05]  /*2540*/  YIELD ;  /* 0x0000000000007946 */ /* 0x000fea0003800000 */
[----:B------:R-:W-:-:S13]  /*2550*/  ISETP.NE.AND P6, PT, R20, R15, PT ;  /* 0x0000000f1400720c */ /* 0x000fda0003fc5270 */
[----:B------:R-:W-:Y:S05]  /*2560*/  @P6 BRA `(.L_x_2507) ;  /* 0xfffffffc00ec6947 */ /* 0x000fea000383ffff */
.L_x_2506:
        /* <DEDUP_REMOVED lines=19> */
.L_x_2511:
        /* <DEDUP_REMOVED lines=116> */
.L_x_2510:
        /* <DEDUP_REMOVED lines=62> */
.L_x_2512:
[----:B------:R-:W-:-:S06]  /*31c0*/  UISETP.NE.OR UP0, UPT, UR7, URZ, UP0 ;  /* 0x0000003f0700728c */ /* 0x000fcc0008705670 */
[----:B------:R-:W-:-:S13]  /*31d0*/  PLOP3.LUT P6, PT, PT, PT, UP0, 0x80, 0x0 ;  /* 0x000000000000781c */ /* 0x000fda0003fcf008 */
[----:B------:R-:W-:Y:S05]  /*31e0*/  @!P6 BRA `(.L_x_2508) ;  /* 0x00000000007ce947 */ /* 0x000fea0003800000 */
.L_x_2509:
        /* <DEDUP_REMOVED lines=31> */
.L_x_2508:
        /* <DEDUP_REMOVED lines=10> */
.L_x_2514:
[----:B------:R-:W-:Y:S05]  /*3480*/  BSYNC B0 ;  /* 0x0000000000007941 */ /* 0x000fea0003800000 */
.L_x_2513:
        /* <DEDUP_REMOVED lines=17> */
.L_x_2505:
[----:B------:R-:W1:Y:S01]  /*35a0*/  S2R R37, SR_TID.X ;  /* 0x0000000000257919 */ /* 0x000e620000002100 */
[----:B------:R-:W-:Y:S01]  /*35b0*/  ULDC.64 UR14, c[0x0][0x218] ;  /* 0x00008600000e7ab9 */ /* 0x000fe20000000a00 */
[----:B------:R-:W-:Y:S01]  /*35c0*/  P2R R12, PR, RZ, 0x1 ;  /* 0x00000001ff0c7803 */ /* 0x000fe20000000000 */
[----:B------:R-:W2:Y:S01]  /*35d0*/  S2UR UR8, SR_CgaCtaId ;  /* 0x00000000000879c3 */ /* 0x000ea20000008800 */
[----:B------:R-:W-:Y:S01]  /*35e0*/  ISETP.EQ.U32.AND P6, PT, RZ, UR14, PT ;  /* 0x0000000eff007c0c */ /* 0x000fe2000bfc2070 */
[----:B------:R-:W-:Y:S01]  /*35f0*/  UMOV UR7, 0x400 ;  /* 0x0000040000077882 */ /* 0x000fe20000000000 */
[----:B------:R-:W-:Y:S02]  /*3600*/  MOV R14, UR6 ;  /* 0x00000006000e7c02 */ /* 0x000fe40008000f00 */
[----:B------:R-:W-:Y:S01]  /*3610*/  IADD3 R35, R36, R35, RZ ;  /* 0x0000002324237210 */ /* 0x000fe20007ffe0ff */
[----:B--2---:R-:W-:-:S03]  /*3620*/  ULEA UR7, UR8, UR7, 0x18 ;  /* 0x0000000708077291 */ /* 0x004fc6000f8ec03f */
[----:B------:R-:W-:Y:S01]  /*3630*/  ULDC UR8, c[0x0][0x2a4] ;  /* 0x0000a90000087ab9 */ /* 0x000fe20000000800 */
[----:B-1----:R-:W-:-:S04]  /*3640*/  LOP3.LUT P0, RZ, R37, UR9, RZ, 0xfc, !PT ;  /* 0x0000000925ff7c12 */ /* 0x002fc8000f80fcff */
[----:B------:R-:W-:Y:S01]  /*3650*/  ISETP.EQ.OR.EX P6, PT, RZ, UR15, P0, P6 ;  /* 0x0000000fff007c0c */ /* 0x000fe200087c2760 */
[----:B------:R1:W-:Y:S01]  /*3660*/  @!P5 STS.64 [UR7+0x78], R22 ;  /* 0x00007816ff00d988 */ /* 0x0003e20008000a07 */
[----:B------:R-:W-:-:S11]  /*3670*/  ISETP.NE.AND P0, PT, R12, RZ, PT ;  /* 0x000000ff0c00720c */ /* 0x000fd60003f05270 */
[----:B------:R-:W2:Y:S01]  /*3680*/  @!P6 LDC.64 R12, c[0x0][0x218] ;  /* 0x00008600ff0ceb82 */ /* 0x000ea20000000a00 */
[----:B-1----:R-:W-:Y:S01]  /*3690*/  @!P6 FMUL.FTZ R23, R23, UR8 ;  /* 0x000000081717ec20 */ /* 0x002fe20008410000 */
[----:B------:R-:W-:Y:S01]  /*36a0*/  @!P6 FMUL.FTZ R22, R22, UR8 ;  /* 0x000000081616ec20 */ /* 0x000fe20008410000 */
[----:B--2---:R-:W-:-:S05]  /*36b0*/  @!P6 IMAD.WIDE R12, R14, 0x8, R12 ;  /* 0x000000080e0ce825 */ /* 0x004fca00078e020c */
[----:B------:R-:W-:Y:S01]  /*36c0*/  @!P6 STG.E.64 desc[UR10][R12.64], R22 ;  /* 0x000000160c00e986 */ /* 0x000fe2000c101b0a */
[----:B------:R-:W-:Y:S06]  /*36d0*/  BAR.SYNC.DEFER_BLOCKING 0x0 ;  /* 0x0000000000007b1d */ /* 0x000fec0000010000 */
[----:B------:R-:W1:Y:S02]  /*36e0*/  LDS.64 R12, [UR7+0x78] ;  /* 0x00007807ff0c7984 */ /* 0x000e640008000a00 */
[----:B-1----:R-:W-:-:S05]  /*36f0*/  FMUL.FTZ R14, R12, UR8 ;  /* 0x000000080c0e7c20 */ /* 0x002fca0008410000 */
[----:B------:R-:W-:-:S13]  /*3700*/  R2UR UR7, R14 ;  /* 0x000000000e0772ca */ /* 0x000fda00000e0000 */
[----:B------:R-:W-:-:S05]  /*3710*/  MOV R14, UR7 ;  /* 0x00000007000e7c02 */ /* 0x000fca0008000f00 */
[----:B------:R-:W-:-:S04]  /*3720*/  FMUL.FTZ R14, R14, UR7 ;  /* 0x000000070e0e7c20 */ /* 0x000fc80008410000 */
[----:B------:R-:W-:Y:S02]  /*3730*/  FFMA.FTZ R14, R13, UR8, -R14 ;  /* 0x000000080d0e7c23 */ /* 0x000fe4000801080e */
[----:B------:R-:W1:Y:S03]  /*3740*/  LDC.64 R12, c[0x0][0x228] ;  /* 0x00008a00ff0c7b82 */ /* 0x000e660000000a00 */
[----:B------:R-:W-:-:S13]  /*3750*/  FSETP.GTU.FTZ.AND P5, PT, R14, RZ, PT ;  /* 0x000000ff0e00720b */ /* 0x000fda0003fbc000 */
[----:B------:R-:W-:Y:S01]  /*3760*/  VOTEU.ANY UP0, P5 ;  /* 0x00000000003f7886 */ /* 0x000fe20002800100 */
[----:B------:R-:W-:-:S04]  /*3770*/  PLOP3.LUT P5, PT, PT, PT, UP0, 0x80, 0x0 ;  /* 0x000000000000781c */ /* 0x000fc80003faf008 */
[----:B------:R-:W-:Y:S01]  /*3780*/  @UP0 ULDC UR8, c[0x0][0x238] ;  /* 0x00008e0000080ab9 */ /* 0x000fe20000000800 */
[----:B-1----:R-:W-:-:S08]  /*3790*/  IMAD.WIDE R12, R35, 0x4, R12 ;  /* 0x00000004230c7825 */ /* 0x002fd000078e020c */
[----:B------:R-:W-:Y:S01]  /*37a0*/  @P5 FADD.FTZ R16, R14, UR8 ;  /* 0x000000080e105e21 */ /* 0x000fe20008010000 */
[----:B------:R-:W2:Y:S01]  /*37b0*/  LDG.E.64 R12, desc[UR10][R12.64] ;  /* 0x0000000a0c0c7981 */ /* 0x000ea2000c1e1b00 */
[----:B------:R-:W1:Y:S01]  /*37c0*/  LDC.64 R14, c[0x0][0x230] ;  /* 0x00008c00ff0e7b82 */ /* 0x000e620000000a00 */
[----:B------:R-:W-:Y:S01]  /*37d0*/  PLOP3.LUT P5, PT, PT, PT, UP0, 0x80, 0x0 ;  /* 0x000000000000781c */ /* 0x000fe20003faf008 */
[----:B------:R-:W-:-:S12]  /*37e0*/  UMOV UR8, 0x3f800000 ;  /* 0x3f80000000087882 */ /* 0x000fd80000000000 */
[----:B------:R-:W3:Y:S01]  /*37f0*/  @P5 MUFU.RSQ R16, R16 ;  /* 0x0000001000105308 */ /* 0x000ee20000001400 */
[----:B------:R-:W-:Y:S01]  /*3800*/  PLOP3.LUT P5, PT, PT, PT, UP0, 0x80, 0x0 ;  /* 0x000000000000781c */ /* 0x000fe20003faf008 */
[----:B-1----:R-:W-:-:S06]  /*3810*/  IMAD.WIDE R14, R35, 0x4, R14 ;  /* 0x00000004230e7825 */ /* 0x002fcc00078e020e */
[----:B------:R-:W2:Y:S06]  /*3820*/  LDG.E.64 R14, desc[UR10][R14.64] ;  /* 0x0000000a0e0e7981 */ /* 0x000eac000c1e1b00 */
[----:B---3--:R-:W-:Y:S02]  /*3830*/  @P5 R2UR UR8, R16 ;  /* 0x00000000100852ca */ /* 0x008fe400000e0000 */
[----:B------:R-:W-:Y:S01]  /*3840*/  ISETP.NE.AND P6, PT, RZ, UR12, PT ;  /* 0x0000000cff007c0c */ /* 0x000fe2000bfc5270 */
[--C-:B------:R-:W-:Y:S02]  /*3850*/  HADD2.F32 R21, -RZ, R34.reuse.H0_H0 ;  /* 0x20000022ff157230 */ /* 0x100fe40000004100 */
[----:B------:R-:W-:-:S03]  /*3860*/  HADD2.F32 R22, -RZ, R34.H1_H1 ;  /* 0x30000022ff167230 */ /* 0x000fc60000004100 */
[----:B------:R-:W-:Y:S02]  /*3870*/  FADD.FTZ R21, R21, -UR7 ;  /* 0x8000000715157e21 */ /* 0x000fe40008010000 */
[----:B------:R-:W-:Y:S01]  /*3880*/  FADD.FTZ R22, R22, -UR7 ;  /* 0x8000000716167e21 */ /* 0x000fe20008010000 */
[--C-:B0-----:R-:W-:Y:S02]  /*3890*/  HADD2.F32 R20, -RZ, R5.reuse.H0_H0 ;  /* 0x20000005ff147230 */ /* 0x101fe40000004100 */
[----:B------:R-:W-:Y:S02]  /*38a0*/  HADD2.F32 R5, -RZ, R5.H1_H1 ;  /* 0x30000005ff057230 */ /* 0x000fe40000004100 */
[----:B------:R-:W-:Y:S01]  /*38b0*/  FMUL.FTZ R21, R21, UR8 ;  /* 0x0000000815157c20 */ /* 0x000fe20008410000 */
[----:B------:R-:W-:Y:S01]  /*38c0*/  FMUL.FTZ R22, R22, UR8 ;  /* 0x0000000816167c20 */ /* 0x000fe20008410000 */
[----:B------:R-:W-:Y:S01]  /*38d0*/  FADD.FTZ R20, R20, -UR7 ;  /* 0x8000000714147e21 */ /* 0x000fe20008010000 */
        /* <DEDUP_REMOVED lines=14> */
.L_x_2515:
[----:B------:R-:W-:Y:S01]  /*39c0*/  LOP3.LUT P5, RZ, R2, 0x100, RZ, 0xc0, !PT ;  /* 0x0000010002ff7812 */ /* 0x000fe200078ac0ff */
[----:B------:R-:W-:-:S12]  /*39d0*/  BSSY B0, `(.L_x_2516) ;  /* 0x000000f000007945 */ /* 0x000fd80003800000 */
[----:B------:R-:W-:Y:S05]  /*39e0*/  @!P5 BRA `(.L_x_2517) ;  /* 0x000000000034d947 */ /* 0x000fea0003800000 */
[----:B------:R-:W-:Y:S01]  /*39f0*/  SHF.R.S32.HI R16, RZ, 0x1f, R0 ;  /* 0x0000001fff107819 */ /* 0x000fe20000011400 */
[----:B------:R-:W-:Y:S01]  /*3a00*/  ULDC.64 UR14, c[0x0][0x270] ;  /* 0x00009c00000e7ab9 */ /* 0x000fe20000000a00 */
[----:B------:R-:W-:Y:S02]  /*3a10*/  MOV R17, R29 ;  /* 0x0000001d00117202 */ /* 0x000fe40000000f00 */
[----:B------:R-:W-:Y:S01]  /*3a20*/  F2FP.F16.F32.PACK_AB R21, R22, R21 ;  /* 0x000000151615723e */ /* 0x000fe200000000ff */
        /* <DEDUP_REMOVED lines=9> */
.L_x_2517:
[----:B------:R-:W-:Y:S05]  /*3ac0*/  BSYNC B0 ;  /* 0x0000000000007941 */ /* 0x000fea0003800000 */
.L_x_2516:
[----:B------:R-:W-:Y:S01]  /*3ad0*/  FMUL.FTZ R20, R20, UR8 ;  /* 0x0000000814147c20 */ /* 0x000fe20008410000 */
[----:B------:R-:W-:Y:S01]  /*3ae0*/  FMUL.FTZ R22, R5, UR8 ;  /* 0x0000000805167c20 */ /* 0x000fe20008410000 */
[----:B0-----:R-:W-:Y:S02]  /*3af0*/  HADD2.F32 R21, -RZ, R6.H0_H0 ;  /* 0x20000006ff157230 */ /* 0x001fe40000004100 */
[----:B------:R-:W-:Y:S02]  /*3b00*/  HADD2.F32 R5, -RZ, R8.H0_H0 ;  /* 0x20000008ff057230 */ /* 0x000fe40000004100 */
[----:B------:R-:W-:Y:S01]  /*3b10*/  FFMA.FTZ R20, R12, R20, R14 ;  /* 0x000000140c147223 */ /* 0x000fe2000001000e */
[----:B------:R-:W-:Y:S02]  /*3b20*/  HADD2.F32 R6, -RZ, R6.H1_H1 ;  /* 0x30000006ff067230 */ /* 0x000fe40000004100 */
[----:B------:R-:W-:Y:S01]  /*3b30*/  FFMA.FTZ R22, R13, R22, R15 ;  /* 0x000000160d167223 */ /* 0x000fe2000001000f */
[----:B------:R-:W-:Y:S01]  /*3b40*/  HADD2.F32 R8, -RZ, R8.H1_H1 ;  /* 0x30000008ff087230 */ /* 0x000fe20000004100 */
        /* <DEDUP_REMOVED lines=11> */
.L_x_2518:
[----:B------:R-:W-:Y:S01]  /*3c00*/  LOP3.LUT P5, RZ, R2, 0x80, RZ, 0xc0, !PT ;  /* 0x0000008002ff7812 */ /* 0x000fe200078ac0ff */
[----:B------:R-:W-:-:S12]  /*3c10*/  BSSY B0, `(.L_x_2519) ;  /* 0x0000011000007945 */ /* 0x000fd80003800000 */
[----:B------:R-:W-:Y:S05]  /*3c20*/  @!P5 BRA `(.L_x_2520) ;  /* 0x00000000003cd947 */ /* 0x000fea0003800000 */
[C---:B------:R-:W-:Y:S01]  /*3c30*/  IADD3 R16, R0.reuse, 0x20, RZ ;  /* 0x0000002000107810 */ /* 0x040fe20007ffe0ff */
[----:B------:R-:W-:Y:S01]  /*3c40*/  ULDC.64 UR14, c[0x0][0x270] ;  /* 0x00009c00000e7ab9 */ /* 0x000fe20000000a00 */
[----:B------:R-:W-:Y:S02]  /*3c50*/  IADD3 R19, R0, 0x20, RZ ;  /* 0x0000002000137810 */ /* 0x000fe40007ffe0ff */
[----:B------:R-:W-:Y:S02]  /*3c60*/  SHF.R.S32.HI R16, RZ, 0x1f, R16 ;  /* 0x0000001fff107819 */ /* 0x000fe40000011410 */
        /* <DEDUP_REMOVED lines=11> */
.L_x_2520:
[----:B------:R-:W-:Y:S05]  /*3d20*/  BSYNC B0 ;  /* 0x0000000000007941 */ /* 0x000fea0003800000 */
.L_x_2519:
[----:B------:R-:W-:Y:S01]  /*3d30*/  FADD.FTZ R21, R21, -UR7 ;  /* 0x8000000715157e21 */ /* 0x000fe20008010000 */
[----:B------:R-:W-:Y:S01]  /*3d40*/  FADD.FTZ R6, R6, -UR7 ;  /* 0x8000000706067e21 */ /* 0x000fe20008010000 */
[----:B------:R-:W-:Y:S01]  /*3d50*/  FADD.FTZ R8, R8, -UR7 ;  /* 0x8000000708087e21 */ /* 0x000fe20008010000 */
[----:B------:R-:W-:Y:S01]  /*3d60*/  FADD.FTZ R5, R5, -UR7 ;  /* 0x8000000705057e21 */ /* 0x000fe20008010000 */
[----:B------:R-:W-:Y:S01]  /*3d70*/  FMUL.FTZ R21, R21, UR8 ;  /* 0x0000000815157c20 */ /* 0x000fe20008410000 */
[----:B0-----:R-:W-:Y:S01]  /*3d80*/  FMUL.FTZ R20, R6, UR8 ;  /* 0x0000000806147c20 */ /* 0x001fe20008410000 */
[----:B------:R-:W-:Y:S01]  /*3d90*/  FMUL.FTZ R6, R8, UR8 ;  /* 0x0000000808067c20 */ /* 0x000fe20008410000 */
[----:B------:R-:W-:Y:S01]  /*3da0*/  FMUL.FTZ R5, R5, UR8 ;  /* 0x0000000805057c20 */ /* 0x000fe20008410000 */
[----:B------:R-:W-:Y:S01]  /*3db0*/  FFMA.FTZ R8, R12, R21, R14 ;  /* 0x000000150c087223 */ /* 0x000fe2000001000e */
[----:B------:R-:W-:Y:S01]  /*3dc0*/  FFMA.FTZ R20, R13, R20, R15 ;  /* 0x000000140d147223 */ /* 0x000fe2000001000f */
[----:B------:R-:W-:Y:S06]  /*3dd0*/  @!P6 BRA `(.L_x_2521) ;  /* 0x000000000028e947 */ /* 0x000fec0003800000 */
[----:B------:R-:W-:Y:S01]  /*3de0*/  FMUL.FTZ R16, R20, -1.4426950216293334961 ;  /* 0xbfb8aa3b14107820 */ /* 0x000fe20000410000 */
[----:B------:R-:W-:-:S04]  /*3df0*/  FMUL.FTZ R18, R8, -1.4426950216293334961 ;  /* 0xbfb8aa3b08127820 */ /* 0x000fc80000410000 */
        /* <DEDUP_REMOVED lines=8> */
.L_x_2521:
[----:B------:R-:W-:Y:S01]  /*3e80*/  LOP3.LUT P5, RZ, R2, 0x40, RZ, 0xc0, !PT ;  /* 0x0000004002ff7812 */ /* 0x000fe200078ac0ff */
[----:B------:R-:W-:-:S12]  /*3e90*/  BSSY B0, `(.L_x_2522) ;  /* 0x0000011000007945 */ /* 0x000fd80003800000 */
[----:B------:R-:W-:Y:S05]  /*3ea0*/  @!P5 BRA `(.L_x_2523) ;  /* 0x00000000003cd947 */ /* 0x000fea0003800000 */
[C---:B------:R-:W-:Y:S01]  /*3eb0*/  IADD3 R16, R0.reuse, 0x40, RZ ;  /* 0x0000004000107810 */ /* 0x040fe20007ffe0ff */
[----:B------:R-:W-:Y:S01]  /*3ec0*/  ULDC.64 UR14, c[0x0][0x270] ;  /* 0x00009c00000e7ab9 */ /* 0x000fe20000000a00 */
[----:B------:R-:W-:Y:S02]  /*3ed0*/  IADD3 R19, R0, 0x40, RZ ;  /* 0x0000004000137810 */ /* 0x000fe40007ffe0ff */
[----:B------:R-:W-:Y:S02]  /*3ee0*/  SHF.R.S32.HI R16, RZ, 0x1f, R16 ;  /* 0x0000001fff107819 */ /* 0x000fe40000011410 */
[----:B------:R-:W-:-:S03]  /*3ef0*/  MOV R17, R29 ;  /* 0x0000001d00117202 */ /* 0x000fc60000000f00 */
[----:B------:R-:W-:Y:S01]  /*3f00*/  IMAD R18, R16, UR14, RZ ;  /* 0x0000000e10127c24 */ /* 0x000fe2000f8e02ff */
[----:B------:R-:W-:-:S03]  /*3f10*/  MOV R16, R30 ;  /* 0x0000001e00107202 */ /* 0x000fc60000000f00 */
[C---:B------:R-:W-:Y:S02]  /*3f20*/  IMAD R18, R19.reuse, UR15, R18 ;  /* 0x0000000f13127c24 */ /* 0x040fe4000f8e0212 */
[----:B------:R-:W-:Y:S01]  /*3f30*/  IMAD.WIDE.U32 R16, R19, UR14, R16 ;  /* 0x0000000e13107c25 */ /* 0x000fe2000f8e0010 */
[----:B------:R-:W-:-:S04]  /*3f40*/  ULDC.64 UR14, c[0x0][0x210] ;  /* 0x00008400000e7ab9 */ /* 0x000fc80000000a00 */
[----:B------:R-:W-:Y:S02]  /*3f50*/  IADD3 R17, R17, R18, RZ ;  /* 0x0000001211117210 */ /* 0x000fe40007ffe0ff */
[----:B------:R-:W-:-:S04]  /*3f60*/  LEA R18, P5, R16, UR14, 0x1 ;  /* 0x0000000e10127c11 */ /* 0x000fc8000f8a08ff */
[----:B------:R-:W-:Y:S02]  /*3f70*/  LEA.HI.X R19, R16, UR15, R17, 0x1, P5 ;  /* 0x0000000f10137c11 */ /* 0x000fe4000a8f0c11 */
[----:B------:R-:W-:-:S05]  /*3f80*/  F2FP.F16.F32.PACK_AB R17, R20, R8 ;  /* 0x000000081411723e */ /* 0x000fca00000000ff */
[----:B------:R0:W-:Y:S02]  /*3f90*/  STG.E desc[UR10][R18.64], R17 ;  /* 0x0000001112007986 */ /* 0x0001e4000c10190a */
.L_x_2523:
[----:B------:R-:W-:Y:S05]  /*3fa0*/  BSYNC B0 ;  /* 0x0000000000007941 */ /* 0x000fea0003800000 */
.L_x_2522:
[--C-:B0-----:R-:W-:Y:S02]  /*3fb0*/  HADD2.F32 R18, -RZ, R9.reuse.H0_H0 ;  /* 0x20000009ff127230 */ /* 0x101fe40000004100 */
[----:B------:R-:W-:Y:S01]  /*3fc0*/  FFMA.FTZ R5, R12, R5, R14 ;  /* 0x000000050c057223 */ /* 0x000fe2000001000e */
[----:B------:R-:W-:Y:S02]  /*3fd0*/  HADD2.F32 R19, -RZ, R9.H1_H1 ;  /* 0x30000009ff137230 */ /* 0x000fe40000004100 */
        /* <DEDUP_REMOVED lines=12> */
.L_x_2524:
        /* <DEDUP_REMOVED lines=16> */
.L_x_2526:
[----:B------:R-:W-:Y:S05]  /*41a0*/  BSYNC B0 ;  /* 0x0000000000007941 */ /* 0x000fea0003800000 */
.L_x_2525:
[----:B------:R-:W-:Y:S01]  /*41b0*/  FADD.FTZ R9, R18, -UR7 ;  /* 0x8000000712097e21 */ /* 0x000fe20008010000 */
[----:B------:R-:W-:Y:S01]  /*41c0*/  FADD.FTZ R8, R19, -UR7 ;  /* 0x8000000713087e21 */ /* 0x000fe20008010000 */
[--C-:B0-----:R-:W-:Y:S02]  /*41d0*/  HADD2.F32 R16, -RZ, R10.reuse.H0_H0 ;  /* 0x2000000aff107230 */ /* 0x101fe40000004100 */
[----:B------:R-:W-:Y:S02]  /*41e0*/  HADD2.F32 R17, -RZ, R10.H1_H1 ;  /* 0x3000000aff117230 */ /* 0x000fe40000004100 */
[----:B------:R-:W-:Y:S01]  /*41f0*/  FMUL.FTZ R9, R9, UR8 ;  /* 0x0000000809097c20 */ /* 0x000fe20008410000 */
[----:B------:R-:W-:Y:S01]  /*4200*/  FMUL.FTZ R8, R8, UR8 ;  /* 0x0000000808087c20 */ /* 0x000fe20008410000 */
[--C-:B------:R-:W-:Y:S02]  /*4210*/  HADD2.F32 R5, -RZ, R11.reuse.H0_H0 ;  /* 0x2000000bff057230 */ /* 0x100fe40000004100 */
[----:B------:R-:W-:Y:S01]  /*4220*/  FADD.FTZ R16, R16, -UR7 ;  /* 0x8000000710107e21 */ /* 0x000fe20008010000 */
[----:B------:R-:W-:-:S02]  /*4230*/  HADD2.F32 R6, -RZ, R11.H1_H1 ;  /* 0x3000000bff067230 */ /* 0x000fc40000004100 */
[----:B------:R-:W-:Y:S01]  /*4240*/  FADD.FTZ R17, R17, -UR7 ;  /* 0x8000000711117e21 */ /* 0x000fe20008010000 */
[----:B------:R-:W-:Y:S01]  /*4250*/  FFMA.FTZ R18, R12, R9, R14 ;  /* 0x000000090c127223 */ /* 0x000fe2000001000e */
[----:B------:R-:W-:Y:S01]  /*4260*/  FFMA.FTZ R19, R13, R8, R15 ;  /* 0x000000080d137223 */ /* 0x000fe2000001000f */
        /* <DEDUP_REMOVED lines=11> */
.L_x_2527:
[----:B------:R-:W-:Y:S01]  /*4320*/  LOP3.LUT P5, RZ, R2, 0x10, RZ, 0xc0, !PT ;  /* 0x0000001002ff7812 */ /* 0x000fe200078ac0ff */
[----:B------:R-:W-:-:S12]  /*4330*/  BSSY B0, `(.L_x_2528) ;  /* 0x0000010000007945 */ /* 0x000fd80003800000 */
[----:B------:R-:W-:Y:S05]  /*4340*/  @!P5 BRA `(.L_x_2529) ;  /* 0x000000000038d947 */ /* 0x000fea0003800000 */
[----:B------:R-:W-:Y:S01]  /*4350*/  IADD3 R10, R0, 0x80, RZ ;  /* 0x00000080000a7810 */ /* 0x000fe20007ffe0ff */
[----:B------:R-:W-:Y:S01]  /*4360*/  ULDC.64 UR14, c[0x0][0x270] ;  /* 0x00009c00000e7ab9 */ /* 0x000fe20000000a00 */
[----:B------:R-:W-:Y:S02]  /*4370*/  MOV R8, R30 ;  /* 0x0000001e00087202 */ /* 0x000fe40000000f00 */
[----:B------:R-:W-:Y:S02]  /*4380*/  SHF.R.S32.HI R11, RZ, 0x1f, R10 ;  /* 0x0000001fff0b7819 */ /* 0x000fe4000001140a */
[----:B------:R-:W-:Y:S02]  /*4390*/  MOV R9, R29 ;  /* 0x0000001d00097202 */ /* 0x000fe40000000f00 */
[----:B------:R-:W-:Y:S01]  /*43a0*/  F2FP.F16.F32.PACK_AB R19, R19, R18 ;  /* 0x000000121313723e */ /* 0x000fe200000000ff */
[----:B------:R-:W-:Y:S02]  /*43b0*/  IMAD R11, R11, UR14, RZ ;  /* 0x0000000e0b0b7c24 */ /* 0x000fe4000f8e02ff */
[----:B------:R-:W-:-:S04]  /*43c0*/  IMAD.WIDE.U32 R8, R10, UR14, R8 ;  /* 0x0000000e0a087c25 */ /* 0x000fc8000f8e0008 */
[----:B------:R-:W-:Y:S01]  /*43d0*/  IMAD R11, R10, UR15, R11 ;  /* 0x0000000f0a0b7c24 */ /* 0x000fe2000f8e020b */
[----:B------:R-:W-:Y:S02]  /*43e0*/  ULDC.64 UR14, c[0x0][0x210] ;  /* 0x00008400000e7ab9 */ /* 0x000fe40000000a00 */
[----:B------:R-:W-:Y:S02]  /*43f0*/  LEA R10, P5, R8, UR14, 0x1 ;  /* 0x0000000e080a7c11 */ /* 0x000fe4000f8a08ff */
[----:B------:R-:W-:-:S04]  /*4400*/  IADD3 R9, R9, R11, RZ ;  /* 0x0000000b09097210 */ /* 0x000fc80007ffe0ff */
[----:B------:R-:W-:-:S05]  /*4410*/  LEA.HI.X R11, R8, UR15, R9, 0x1, P5 ;  /* 0x0000000f080b7c11 */ /* 0x000fca000a8f0c09 */
[----:B------:R0:W-:Y:S02]  /*4420*/  STG.E desc[UR10][R10.64], R19 ;  /* 0x000000130a007986 */ /* 0x0001e4000c10190a */
.L_x_2529:
[----:B------:R-:W-:Y:S05]  /*4430*/  BSYNC B0 ;  /* 0x0000000000007941 */ /* 0x000fea0003800000 */
.L_x_2528:
[----:B------:R-:W-:Y:S01]  /*4440*/  FMUL.FTZ R9, R16, UR8 ;  /* 0x0000000810097c20 */ /* 0x000fe20008410000 */
[----:B------:R-:W-:Y:S01]  /*4450*/  FMUL.FTZ R8, R17, UR8 ;  /* 0x0000000811087c20 */ /* 0x000fe20008410000 */
[----:B------:R-:W-:Y:S01]  /*4460*/  FADD.FTZ R5, R5, -UR7 ;  /* 0x8000000705057e21 */ /* 0x000fe20008010000 */
[----:B------:R-:W-:Y:S01]  /*4470*/  FADD.FTZ R6, R6, -UR7 ;  /* 0x8000000706067e21 */ /* 0x000fe20008010000 */
        /* <DEDUP_REMOVED lines=13> */
.L_x_2530:
[----:B------:R-:W-:Y:S01]  /*4550*/  LOP3.LUT P5, RZ, R2, 0x8, RZ, 0xc0, !PT ;  /* 0x0000000802ff7812 */ /* 0x000fe200078ac0ff */
[----:B------:R-:W-:-:S12]  /*4560*/  BSSY B0, `(.L_x_2531) ;  /* 0x0000010000007945 */ /* 0x000fd80003800000 */
[----:B------:R-:W-:Y:S05]  /*4570*/  @!P5 BRA `(.L_x_2532) ;  /* 0x000000000038d947 */ /* 0x000fea0003800000 */
[----:B0-----:R-:W-:Y:S01]  /*4580*/  IADD3 R10, R0, 0xa0, RZ ;  /* 0x000000a0000a7810 */ /* 0x001fe20007ffe0ff */
        /* <DEDUP_REMOVED lines=13> */
.L_x_2532:
[----:B------:R-:W-:Y:S05]  /*4660*/  BSYNC B0 ;  /* 0x0000000000007941 */ /* 0x000fea0003800000 */
.L_x_2531:
[----:B------:R-:W-:Y:S01]  /*4670*/  FMUL.FTZ R9, R5, UR8 ;  /* 0x0000000805097c20 */ /* 0x000fe20008410000 */
[----:B------:R-:W-:Y:S01]  /*4680*/  FMUL.FTZ R8, R6, UR8 ;  /* 0x0000000806087c20 */ /* 0x000fe20008410000 */
[--C-:B------:R-:W-:Y:S02]  /*4690*/  HADD2.F32 R16, -RZ, R25.reuse.H0_H0 ;  /* 0x20000019ff107230 */ /* 0x100fe40000004100 */
[--C-:B------:R-:W-:Y:S02]  /*46a0*/  HADD2.F32 R5, -RZ, R24.reuse.H0_H0 ;  /* 0x20000018ff057230 */ /* 0x100fe40000004100 */
[----:B------:R-:W-:Y:S01]  /*46b0*/  FFMA.FTZ R6, R12, R9, R14 ;  /* 0x000000090c067223 */ /* 0x000fe2000001000e */
[----:B------:R-:W-:Y:S02]  /*46c0*/  HADD2.F32 R25, -RZ, R25.H1_H1 ;  /* 0x30000019ff197230 */ /* 0x000fe40000004100 */
[----:B-1----:R-:W-:Y:S01]  /*46d0*/  FFMA.FTZ R17, R13, R8, R15 ;  /* 0x000000080d117223 */ /* 0x002fe2000001000f */
[----:B------:R-:W-:Y:S01]  /*46e0*/  HADD2.F32 R24, -RZ, R24.H1_H1 ;  /* 0x30000018ff187230 */ /* 0x000fe20000004100 */
        /* <DEDUP_REMOVED lines=11> */
.L_x_2533:
        /* <DEDUP_REMOVED lines=17> */
.L_x_2535:
[----:B------:R-:W-:Y:S05]  /*48b0*/  BSYNC B0 ;  /* 0x0000000000007941 */ /* 0x000fea0003800000 */
.L_x_2534:
        /* <DEDUP_REMOVED lines=21> */
.L_x_2536:
        /* <DEDUP_REMOVED lines=17> */
.L_x_2538:
[----:B------:R-:W-:Y:S05]  /*4b20*/  BSYNC B0 ;  /* 0x0000000000007941 */ /* 0x000fea0003800000 */
.L_x_2537:
[--C-:B------:R-:W-:Y:S02]  /*4b30*/  HADD2.F32 R16, -RZ, R26.reuse.H0_H0 ;  /* 0x2000001aff107230 */ /* 0x100fe40000004100 */
[----:B------:R-:W-:Y:S01]  /*4b40*/  FFMA.FTZ R5, R12, R5, R14 ;  /* 0x000000050c057223 */ /* 0x000fe2000001000e */
[----:B------:R-:W-:Y:S02]  /*4b50*/  HADD2.F32 R26, -RZ, R26.H1_H1 ;  /* 0x3000001aff1a7230 */ /* 0x000fe40000004100 */
        /* <DEDUP_REMOVED lines=12> */
.L_x_2539:
[----:B------:R-:W-:Y:S04]  /*4c20*/  BSSY B0, `(.L_x_2540) ;  /* 0x000000f000007945 */ /* 0x000fe80003800000 */
[----:B------:R-:W-:Y:S05]  /*4c30*/  @!P0 BRA `(.L_x_2541) ;  /* 0x0000000000348947 */ /* 0x000fea0003800000 */
[----:B------:R-:W-:Y:S01]  /*4c40*/  SHF.R.S32.HI R8, RZ, 0x1f, R52 ;  /* 0x0000001fff087819 */ /* 0x000fe20000011434 */
[----:B------:R-:W-:Y:S01]  /*4c50*/  ULDC.64 UR14, c[0x0][0x270] ;  /* 0x00009c00000e7ab9 */ /* 0x000fe20000000a00 */
[----:B------:R-:W-:Y:S02]  /*4c60*/  MOV R9, R29 ;  /* 0x0000001d00097202 */ /* 0x000fe40000000f00 */
[----:B------:R-:W-:Y:S01]  /*4c70*/  F2FP.F16.F32.PACK_AB R5, R6, R5 ;  /* 0x000000050605723e */ /* 0x000fe200000000ff */
        /* <DEDUP_REMOVED lines=9> */
.L_x_2541:
[----:B------:R-:W-:Y:S05]  /*4d10*/  BSYNC B0 ;  /* 0x0000000000007941 */ /* 0x000fea0003800000 */
.L_x_2540:
[----:B------:R-:W-:Y:S01]  /*4d20*/  FADD.FTZ R16, R16, -UR7 ;  /* 0x8000000710107e21 */ /* 0x000fe20008010000 */
[----:B------:R-:W-:Y:S01]  /*4d30*/  FADD.FTZ R26, R26, -UR7 ;  /* 0x800000071a1a7e21 */ /* 0x000fe20008010000 */
[--C-:B------:R-:W-:Y:S02]  /*4d40*/  HADD2.F32 R6, -RZ, R27.reuse.H0_H0 ;  /* 0x2000001bff067230 */ /* 0x100fe40000004100 */
[----:B------:R-:W-:Y:S02]  /*4d50*/  HADD2.F32 R27, -RZ, R27.H1_H1 ;  /* 0x3000001bff1b7230 */ /* 0x000fe40000004100 */
[----:B-1----:R-:W-:Y:S01]  /*4d60*/  FMUL.FTZ R17, R16, UR8 ;  /* 0x0000000810117c20 */ /* 0x002fe20008410000 */
[----:B------:R-:W-:Y:S01]  /*4d70*/  FMUL.FTZ R26, R26, UR8 ;  /* 0x000000081a1a7c20 */ /* 0x000fe20008410000 */
[--C-:B--2---:R-:W-:Y:S02]  /*4d80*/  HADD2.F32 R5, -RZ, R32.reuse.H0_H0 ;  /* 0x20000020ff057230 */ /* 0x104fe40000004100 */
[----:B------:R-:W-:Y:S01]  /*4d90*/  FADD.FTZ R16, R6, -UR7 ;  /* 0x8000000706107e21 */ /* 0x000fe20008010000 */
[----:B------:R-:W-:-:S02]  /*4da0*/  HADD2.F32 R32, -RZ, R32.H1_H1 ;  /* 0x30000020ff207230 */ /* 0x000fc40000004100 */
        /* <DEDUP_REMOVED lines=14> */
.L_x_2542:
[----:B------:R-:W-:Y:S04]  /*4e90*/  BSSY B0, `(.L_x_2543) ;  /* 0x000000f000007945 */ /* 0x000fe80003800000 */
[----:B------:R-:W-:Y:S05]  /*4ea0*/  @!P1 BRA `(.L_x_2544) ;  /* 0x0000000000349947 */ /* 0x000fea0003800000 */
[----:B------:R-:W-:Y:S01]  /*4eb0*/  SHF.R.S32.HI R8, RZ, 0x1f, R51 ;  /* 0x0000001fff087819 */ /* 0x000fe20000011433 */
[----:B------:R-:W-:Y:S01]  /*4ec0*/  ULDC.64 UR14, c[0x0][0x270] ;  /* 0x00009c00000e7ab9 */ /* 0x000fe20000000a00 */
[----:B------:R-:W-:Y:S02]  /*4ed0*/  MOV R9, R29 ;  /* 0x0000001d00097202 */ /* 0x000fe40000000f00 */
[----:B------:R-:W-:Y:S01]  /*4ee0*/  F2FP.F16.F32.PACK_AB R17, R18, R17 ;  /* 0x000000111211723e */ /* 0x000fe200000000ff */
        /* <DEDUP_REMOVED lines=9> */
.L_x_2544:
[----:B------:R-:W-:Y:S05]  /*4f80*/  BSYNC B0 ;  /* 0x0000000000007941 */ /* 0x000fea0003800000 */
.L_x_2543:
[----:B------:R-:W-:Y:S01]  /*4f90*/  FMUL.FTZ R9, R16, UR8 ;  /* 0x0000000810097c20 */ /* 0x000fe20008410000 */
[----:B------:R-:W-:Y:S01]  /*4fa0*/  FMUL.FTZ R16, R6, UR8 ;  /* 0x0000000806107c20 */ /* 0x000fe20008410000 */
        /* <DEDUP_REMOVED lines=15> */
.L_x_2545:
        /* <DEDUP_REMOVED lines=15> */
.L_x_2547:
[----:B------:R-:W-:Y:S05]  /*5190*/  BSYNC B0 ;  /* 0x0000000000007941 */ /* 0x000fea0003800000 */
.L_x_2546:
[----:B------:R-:W-:Y:S01]  /*51a0*/  FMUL.FTZ R9, R6, UR8 ;  /* 0x0000000806097c20 */ /* 0x000fe20008410000 */
[----:B------:R-:W-:Y:S01]  /*51b0*/  FMUL.FTZ R32, R32, UR8 ;  /* 0x0000000820207c20 */ /* 0x000fe20008410000 */
[----:B--2---:R-:W-:Y:S02]  /*51c0*/  HADD2.F32 R5, -RZ, R33.H0_H0 ;  /* 0x20000021ff057230 */ /* 0x004fe40000004100 */
[----:B------:R-:W-:Y:S02]  /*51d0*/  HADD2.F32 R6, -RZ, R3.H0_H0 ;  /* 0x20000003ff067230 */ /* 0x000fe40000004100 */
        /* <DEDUP_REMOVED lines=15> */
.L_x_2548:
        /* <DEDUP_REMOVED lines=15> */
.L_x_2550:
[----:B------:R-:W-:Y:S05]  /*53c0*/  BSYNC B0 ;  /* 0x0000000000007941 */ /* 0x000fea0003800000 */
.L_x_2549:
        /* <DEDUP_REMOVED lines=21> */
.L_x_2551:
        /* <DEDUP_REMOVED lines=15> */
.L_x_2553:
[----:B------:R-:W-:Y:S05]  /*5610*/  BSYNC B0 ;  /* 0x0000000000007941 */ /* 0x000fea0003800000 */
.L_x_2552:
[----:B------:R-:W-:Y:S01]  /*5620*/  ULDC.64 UR14, c[0x0][0x278] ;  /* 0x00009e00000e7ab9 */ /* 0x000fe20000000a00 */
[----:B--2---:R-:W-:Y:S01]  /*5630*/  SHF.R.S32.HI R5, RZ, 0x1f, R42 ;  /* 0x0000001fff057819 */ /* 0x004fe2000001142a */
        /* <DEDUP_REMOVED lines=13> */
.L_x_2554:
[----:B------:R-:W-:Y:S01]  /*5710*/  ISETP.GE.U32.AND P5, PT, R42, UR14, PT ;  /* 0x0000000e2a007c0c */ /* 0x000fe2000bfa6070 */
[--C-:B01----:R-:W-:Y:S01]  /*5720*/  HADD2.F32 R11, -RZ, R4.reuse.H0_H0 ;  /* 0x20000004ff0b7230 */ /* 0x103fe20000004100 */
[----:B------:R-:W-:Y:S01]  /*5730*/  BSSY B0, `(.L_x_2555) ;  /* 0x0000015000007945 */ /* 0x000fe20003800000 */
[----:B------:R-:W-:Y:S01]  /*5740*/  HADD2.F32 R10, -RZ, R4.H1_H1 ;  /* 0x30000004ff0a7230 */ /* 0x000fe20000004100 */
[----:B------:R-:W-:Y:S02]  /*5750*/  ISETP.GE.AND.EX P5, PT, R5, UR15, PT, P5 ;  /* 0x0000000f05007c0c */ /* 0x000fe4000bfa6350 */
[----:B------:R-:W-:Y:S02]  /*5760*/  FADD.FTZ R11, R11, -UR7 ;  /* 0x800000070b0b7e21 */ /* 0x000fe40008010000 */
[----:B------:R-:W-:Y:S01]  /*5770*/  ISETP.GT.U32.OR P5, PT, R37, 0x17f, P5 ;  /* 0x0000017f2500780c */ /* 0x000fe20002fa4470 */
[----:B------:R-:W-:Y:S01]  /*5780*/  FADD.FTZ R10, R10, -UR7 ;  /* 0x800000070a0a7e21 */ /* 0x000fe20008010000 */
[----:B------:R-:W-:-:S03]  /*5790*/  FMUL.FTZ R11, R11, UR8 ;  /* 0x000000080b0b7c20 */ /* 0x000fc60008410000 */
[----:B------:R-:W-:-:S08]  /*57a0*/  FMUL.FTZ R10, R10, UR8 ;  /* 0x000000080a0a7c20 */ /* 0x000fd00008410000 */
        /* <DEDUP_REMOVED lines=13> */
.L_x_2556:
[----:B------:R-:W-:Y:S05]  /*5880*/  BSYNC B0 ;  /* 0x0000000000007941 */ /* 0x000fea0003800000 */
.L_x_2555:
[--C-:B------:R-:W-:Y:S02]  /*5890*/  HADD2.F32 R16, -RZ, R7.reuse.H0_H0 ;  /* 0x20000007ff107230 */ /* 0x100fe40000004100 */
[----:B0-----:R-:W-:Y:S01]  /*58a0*/  FFMA.FTZ R3, R12, R11, R14 ;  /* 0x0000000b0c037223 */ /* 0x001fe2000001000e */
        /* <DEDUP_REMOVED lines=13> */
.L_x_2557:
        /* <DEDUP_REMOVED lines=23> */
.L_x_2559:
[----:B------:R-:W-:Y:S05]  /*5af0*/  BSYNC B0 ;  /* 0x0000000000007941 */ /* 0x000fea0003800000 */
.L_x_2558:
[----:B------:R-:W-:Y:S05]  /*5b00*/  @!P6 BRA `(.L_x_2560) ;  /* 0x000000000028e947 */ /* 0x000fea0003800000 */
        /* <DEDUP_REMOVED lines=10> */
.L_x_2560:
[----:B------:R-:W-:Y:S01]  /*5bb0*/  ISETP.GE.U32.AND P5, PT, R44, UR14, PT ;  /* 0x0000000e2c007c0c */ /* 0x000fe2000bfa6070 */
[----:B------:R-:W-:Y:S03]  /*5bc0*/  BSSY B0, `(.L_x_2561) ;  /* 0x0000010000007945 */ /* 0x000fe60003800000 */
        /* <DEDUP_REMOVED lines=12> */
[----:B0-----:R-:W-:-:S04]  /*5c90*/  LEA R6, P5, R4, UR14, 0x1 ;  /* 0x0000000e04067c11 */ /* 0x001fc8000f8a08ff */
[----:B------:R-:W-:-:S05]  /*5ca0*/  LEA.HI.X R7, R4, UR15, R45, 0x1, P5 ;  /* 0x0000000f04077c11 */ /* 0x000fca000a8f0c2d */
[----:B------:R1:W-:Y:S04]  /*5cb0*/  STG.E desc[UR10][R6.64], R13 ;  /* 0x0000000d06007986 */ /* 0x0003e8000c10190a */
.L_x_2562:
[----:B------:R-:W-:Y:S05]  /*5cc0*/  BSYNC B0 ;  /* 0x0000000000007941 */ /* 0x000fea0003800000 */
.L_x_2561:
[----:B------:R-:W-:Y:S01]  /*5cd0*/  ULDC UR7, c[0x0][0x10] ;  /* 0x0000040000077ab9 */ /* 0x000fe20000000800 */
[----:B------:R-:W-:Y:S02]  /*5ce0*/  UIADD3 UR4, UR4, 0x1, URZ ;  /* 0x0000000104047890 */ /* 0x000fe4000fffe03f */
[----:B------:R-:W-:-:S04]  /*5cf0*/  UIADD3 UR6, UR7, UR6, URZ ;  /* 0x0000000607067290 */ /* 0x000fc8000fffe03f */
[----:B------:R-:W-:-:S06]  /*5d00*/  UISETP.GE.AND UP0, UPT, UR6, UR5, UPT ;  /* 0x000000050600728c */ /* 0x000fcc000bf06270 */
[----:B------:R-:W-:-:S13]  /*5d10*/  PLOP3.LUT P5, PT, PT, PT, UP0, 0x40, 0x0 ;  /* 0x000000000000781c */ /* 0x000fda0003fae808 */
[----:B------:R-:W-:Y:S05]  /*5d20*/  @P5 BRA `(.L_x_2563) ;  /* 0xffffffa800405947 */ /* 0x000fea000383ffff */
[----:B------:R-:W-:Y:S05]  /*5d30*/  EXIT ;  /* 0x000000000000794d */ /* 0x000fea0003800000 */
.L_x_2564:
        /* <DEDUP_REMOVED lines=12> */
.L_x_3293:


//--------------------- .text._Z35group_norm_nhwc_fwd_one_pass_kernelI11Fp16IOBf16WLi64ELi24ELi384EEv26Group_norm_nhwc_fwd_params --------------------------
	.section	.text._Z35group_norm_nhwc_fwd_one_pass_kernelI11Fp16IOBf16WLi64ELi24ELi384EEv26Group_norm_nhwc_fwd_params,"ax",@progbits
	.align	128
        .global         _Z35group_norm_nhwc_fwd_one_pass_kernelI11Fp16IOBf16WLi64ELi24ELi384EEv26Group_norm_nhwc_fwd_params
        .type           _Z35group_norm_nhwc_fwd_one_pass_kernelI11Fp16IOBf16WLi64ELi24ELi384EEv26Group_norm_nhwc_fwd_params,@function
        .size           _Z35group_norm_nhwc_fwd_one_pass_kernelI11Fp16IOBf16WLi64ELi24ELi384EEv26Group_norm_nhwc_fwd_params,(.L_x_3294 - _Z35group_norm_nhwc_fwd_one_pass_kernelI11Fp16IOBf16WLi64ELi24ELi384EEv26Group_norm_nhwc_fwd_params)
        .other          _Z35group_norm_nhwc_fwd_one_pass_kernelI11Fp16IOBf16WLi64ELi24ELi384EEv26Group_norm_nhwc_fwd_params,@"STO_CUDA_ENTRY STV_DEFAULT"
_Z35group_norm_nhwc_fwd_one_pass_kernelI11Fp16IOBf16WLi64ELi24ELi384EEv26Group_norm_nhwc_fwd_params:
.text._Z35group_norm_nhwc_fwd_one_pass_kernelI11Fp16IOBf16WLi64ELi24ELi384EEv26Group_norm_nhwc_fwd_params:
        /* <DEDUP_REMOVED lines=31> */
.L_x_2580:
        /* <DEDUP_REMOVED lines=143> */
.L_x_2566:
[----:B------:R-:W-:Y:S05]  /*0ae0*/  BSYNC B0 ;  /* 0x0000000000007941 */ /* 0x000fea0003800000 */
.L_x_2565:
        /* <DEDUP_REMOVED lines=28> */
.L_x_2569:
[----:B-1----:R-:W2:Y:S04]  /*0cb0*/  LDG.E.STRONG.GPU R8, desc[UR8][R6.64] ;  /* 0x0000000806087981 */ /* 0x002ea8000c1ef900 */
[----:B--2---:R-:W-:Y:S01]  /*0cc0*/  CCTL.IVALL ;  /* 0x00000000ff00798f */ /* 0x004fe20002000000 */
[----:B------:R-:W-:Y:S05]  /*0cd0*/  YIELD ;  /* 0x0000000000007946 */ /* 0x000fea0003800000 */
[----:B------:R-:W-:-:S13]  /*0ce0*/  ISETP.NE.AND P1, PT, R8, R11, PT ;  /* 0x0000000b0800720c */ /* 0x000fda0003f25270 */
[----:B------:R-:W-:Y:S05]  /*0cf0*/  @P1 BRA `(.L_x_2569) ;  /* 0xfffffffc00ec1947 */ /* 0x000fea000383ffff */
.L_x_2568:
        /* <DEDUP_REMOVED lines=11> */
.L_x_2571:
        /* <DEDUP_REMOVED lines=63> */
.L_x_2570:
        /* <DEDUP_REMOVED lines=19> */
.L_x_2573:
[----:B------:R-:W-:Y:S05]  /*12d0*/  BSYNC B0 ;  /* 0x0000000000007941 */ /* 0x000fea0003800000 */
.L_x_2572:
[----:B------:R-:W-:Y:S05]  /*12e0*/  @!P3 BRA `(.L_x_2567) ;  /* 0x000000000080b947 */ /* 0x000fea0003800000 */
[C---:B------:R-:W-:Y:S02]  /*12f0*/  IADD3 R6, R13.reuse, 0x1, RZ ;  /* 0x000000010d067810 */ /* 0x040fe40007ffe0ff */
[----:B------:R-:W-:Y:S02]  /*1300*/  IADD3 R14, R13, 0x2, RZ ;  /* 0x000000020d0e7810 */ /* 0x000fe40007ffe0ff */
[----:B------:R-:W-:Y:S02]  /*1310*/  ISETP.EQ.OR P3, PT, R6, UR7, P2 ;  /* 0x0000000706007c0c */ /* 0x000fe40009762670 */
[----:B------:R-:W-:Y:S02]  /*1320*/  LOP3.LUT R7, R12, 0x3, RZ, 0xc0, !PT ;  /* 0x000000030c077812 */ /* 0x000fe400078ec0ff */
[----:B------:R-:W-:-:S04]  /*1330*/  ISETP.EQ.OR P1, PT, R14, UR7, P2 ;  /* 0x000000070e007c0c */ /* 0x000fc80009722670 */
[----:B------:R-:W-:-:S05]  /*1340*/  ISETP.EQ.OR P1, PT, R7, 0x2, P1 ;  /* 0x000000020700780c */ /* 0x000fca0000f22670 */
[----:B------:R-:W1:Y:S01]  /*1350*/  @!P3 S2R R15, SR_CTAID.Y ;  /* 0x00000000000fb919 */ /* 0x000e620000002600 */
        /* <DEDUP_REMOVED lines=9> */
[-C--:B------:R-:W-:Y:S02]  /*13f0*/  @!P3 IMAD R11, R11, R12.reuse, RZ ;  /* 0x0000000c0b0bb224 */ /* 0x080fe400078e02ff */
[-C--:B---3--:R-:W-:Y:S02]  /*1400*/  @!P1 IMAD R29, R10, R23.reuse, RZ ;  /* 0x000000170a1d9224 */ /* 0x088fe400078e02ff */
        /* <DEDUP_REMOVED lines=14> */
.L_x_2567:
        /* <DEDUP_REMOVED lines=30> */
[----:B-1----:R-:W-:Y:S02]  /*16d0*/  HADD2.F32 R7, -RZ, R2.H1_H1 ;  /* 0x30000002ff077230 */ /* 0x002fe40000004100 */
[--C-:B------:R-:W-:Y:S02]  /*16e0*/  HADD2.F32 R11, -RZ, R0.reuse.H1_H1 ;  /* 0x30000000ff0b7230 */ /* 0x100fe40000004100 */
[----:B------:R-:W-:Y:S02]  /*16f0*/  HADD2.F32 R9, -RZ, R0.H0_H0 ;  /* 0x20000000ff097230 */ /* 0x000fe40000004100 */
[----:B0-----:R-:W-:Y:S01]  /*1700*/  @P1 FADD.FTZ R8, R4, R5 ;  /* 0x0000000504081221 */ /* 0x001fe20000010000 */
[----:B------:R-:W-:-:S06]  /*1710*/  MOV R4, 0x3f800000 ;  /* 0x3f80000000047802 */ /* 0x000fcc0000000f00 */
[----:B------:R-:W0:Y:S01]  /*1720*/  @P1 MUFU.RSQ R4, R8 ;  /* 0x0000000800041308 */ /* 0x000e220000001400 */
[----:B------:R-:W-:Y:S01]  /*1730*/  ISETP.NE.AND P1, PT, RZ, UR10, PT ;  /* 0x0000000aff007c0c */ /* 0x000fe2000bf25270 */
[----:B------:R-:W-:Y:S02]  /*1740*/  HADD2.F32 R5, -RZ, R2.H0_H0 ;  /* 0x20000002ff057230 */ /* 0x000fe40000004100 */
[--C-:B------:R-:W-:Y:S01]  /*1750*/  FADD.FTZ R7, R7, -R14.reuse ;  /* 0x8000000e07077221 */ /* 0x100fe20000010000 */
[--C-:B------:R-:W-:Y:S01]  /*1760*/  FADD.FTZ R11, R11, -R14.reuse ;  /* 0x8000000e0b0b7221 */ /* 0x100fe20000010000 */
[--C-:B------:R-:W-:Y:S01]  /*1770*/  FADD.FTZ R9, R9, -R14.reuse ;  /* 0x8000000e09097221 */ /* 0x100fe20000010000 */
[----:B------:R-:W-:Y:S01]  /*1780*/  FADD.FTZ R5, R5, -R14 ;  /* 0x8000000e05057221 */ /* 0x000fe20000010000 */
[-C--:B0-----:R-:W-:Y:S01]  /*1790*/  FMUL.FTZ R7, R7, R4.reuse ;  /* 0x0000000407077220 */ /* 0x081fe20000410000 */
[-C--:B------:R-:W-:Y:S02]  /*17a0*/  FMUL.FTZ R11, R11, R4.reuse ;  /* 0x000000040b0b7220 */ /* 0x080fe40000410000 */
        /* <DEDUP_REMOVED lines=22> */
.L_x_2574:
        /* <DEDUP_REMOVED lines=15> */
.L_x_2576:
[----:B------:R-:W-:Y:S05]  /*1a00*/  BSYNC B0 ;  /* 0x0000000000007941 */ /* 0x000fea0003800000 */
.L_x_2575:
        /* <DEDUP_REMOVED lines=11> */
.L_x_2577:
        /* <DEDUP_REMOVED lines=19> */
.L_x_2579:
[----:B------:R-:W-:Y:S05]  /*1bf0*/  BSYNC B0 ;  /* 0x0000000000007941 */ /* 0x000fea0003800000 */
.L_x_2578:
[----:B------:R-:W1:Y:S01]  /*1c00*/  LDC R0, c[0x0][0x10] ;  /* 0x00000400ff007b82 */ /* 0x000e620000000800 */
[----:B------:R-:W-:Y:S02]  /*1c10*/  IADD3 R17, R17, 0x1, RZ ;  /* 0x0000000111117810 */ /* 0x000fe40007ffe0ff */
[----:B-1----:R-:W-:-:S04]  /*1c20*/  IADD3 R21, R0, R21, RZ ;  /* 0x0000001500157210 */ /* 0x002fc80007ffe0ff */
[----:B------:R-:W-:-:S13]  /*1c30*/  ISETP.GE.AND P1, PT, R21, UR4, PT ;  /* 0x0000000415007c0c */ /* 0x000fda000bf26270 */
[----:B------:R-:W-:Y:S05]  /*1c40*/  @!P1 BRA `(.L_x_2580) ;  /* 0xffffffe400689947 */ /* 0x000fea000383ffff */
[----:B------:R-:W-:Y:S05]  /*1c50*/  EXIT ;  /* 0x000000000000794d */ /* 0x000fea0003800000 */
.L_x_2581:
        /* <DEDUP_REMOVED lines=10> */
.L_x_3294:


//--------------------- .text._Z35group_norm_nhwc_fwd_one_pass_kernelI11Fp16IOBf16WLi128ELi24ELi384EEv26Group_norm_nhwc_fwd_params --------------------------
	.section	.text._Z35group_norm_nhwc_fwd_one_pass_kernelI11Fp16IOBf16WLi128ELi24ELi384EEv26Group_norm_nhwc_fwd_params,"ax",@progbits
	.align	128
        .global         _Z35group_norm_nhwc_fwd_one_pass_kernelI11Fp16IOBf16WLi128ELi24ELi384EEv26Group_norm_nhwc_fwd_params
        .type           _Z35group_norm_nhwc_fwd_one_pass_kernelI11Fp16IOBf16WLi128ELi24ELi384EEv26Group_norm_nhwc_fwd_params,@function
        .size           _Z35group_norm_nhwc_fwd_one_pass_kernelI11Fp16IOBf16WLi128ELi24ELi384EEv26Group_norm_nhwc_fwd_params,(.L_x_3295 - _Z35group_norm_nhwc_fwd_one_pass_kernelI11Fp16IOBf16WLi128ELi24ELi384EEv26Group_norm_nhwc_fwd_params)
        .other          _Z35group_norm_nhwc_fwd_one_pass_kernelI11Fp16IOBf16WLi128ELi24ELi384EEv26Group_norm_nhwc_fwd_params,@"STO_CUDA_ENTRY STV_DEFAULT"
_Z35group_norm_nhwc_fwd_one_pass_kernelI11Fp16IOBf16WLi128ELi24ELi384EEv26Group_norm_nhwc_fwd_params:
.text._Z35group_norm_nhwc_fwd_one_pass_kernelI11Fp16IOBf16WLi128ELi24ELi384EEv26Group_norm_nhwc_fwd_params:
        /* <DEDUP_REMOVED lines=10> */
[----:B------:R-:W-:Y:S01]  /*00a0*/  HFMA2.MMA R6, -RZ, RZ, 0, 0 ;  /* 0x00000000ff067435 */ /* 0x000fe200000001ff */
[----:B------:R-:W-:-:S05]  /*00b0*/  ULDC.U8 UR10, c[0x0][0x28c] ;  /* 0x0000a300000a7ab9 */ /* 0x000fca0000000000 */
        /* <DEDUP_REMOVED lines=11> */
.L_x_2603:
        /* <DEDUP_REMOVED lines=199> */
.L_x_2583:
[----:B------:R-:W-:Y:S05]  /*0de0*/  BSYNC B0 ;  /* 0x0000000000007941 */ /* 0x000fea0003800000 */
.L_x_2582:
        /* <DEDUP_REMOVED lines=28> */
.L_x_2586:
[----:B-1----:R-:W2:Y:S04]  /*0fb0*/  LDG.E.STRONG.GPU R11, desc[UR8][R8.64] ;  /* 0x00000008080b7981 */ /* 0x002ea8000c1ef900 */
[----:B--2---:R-:W-:Y:S01]  /*0fc0*/  CCTL.IVALL ;  /* 0x00000000ff00798f */ /* 0x004fe20002000000 */
[----:B------:R-:W-:Y:S05]  /*0fd0*/  YIELD ;  /* 0x0000000000007946 */ /* 0x000fea0003800000 */
[----:B------:R-:W-:-:S13]  /*0fe0*/  ISETP.NE.AND P1, PT, R11, R28, PT ;  /* 0x0000001c0b00720c */ /* 0x000fda0003f25270 */
[----:B------:R-:W-:Y:S05]  /*0ff0*/  @P1 BRA `(.L_x_2586) ;  /* 0xfffffffc00ec1947 */ /* 0x000fea000383ffff */
.L_x_2585:
        /* <DEDUP_REMOVED lines=11> */
.L_x_2588:
        /* <DEDUP_REMOVED lines=63> */
.L_x_2587:
        /* <DEDUP_REMOVED lines=19> */
.L_x_2590:
[----:B------:R-:W-:Y:S05]  /*15d0*/  BSYNC B0 ;  /* 0x0000000000007941 */ /* 0x000fea0003800000 */
.L_x_2589:
        /* <DEDUP_REMOVED lines=32> */
.L_x_2584:
[----:B------:R-:W-:Y:S01]  /*17e0*/  ULDC.64 UR12, c[0x0][0x218] ;  /* 0x00008600000c7ab9 */ /* 0x000fe20000000a00 */
[C---:B------:R-:W-:Y:S01]  /*17f0*/  LOP3.LUT P1, RZ, R2.reuse, UR7, RZ, 0xfc, !PT ;  /* 0x0000000702ff7c12 */ /* 0x040fe2000f82fcff */
[----:B------:R-:W2:Y:S01]  /*1800*/  S2UR UR6, SR_CgaCtaId ;  /* 0x00000000000679c3 */ /* 0x000ea20000008800 */
[----:B------:R-:W-:Y:S01]  /*1810*/  ISETP.EQ.U32.AND P3, PT, RZ, UR12, PT ;  /* 0x0000000cff007c0c */ /* 0x000fe2000bf62070 */
[----:B-1----:R-:W-:Y:S01]  /*1820*/  IMAD.WIDE.U32 R8, R2, -0x55555555, RZ ;  /* 0xaaaaaaab02087825 */ /* 0x002fe200078e00ff */
[----:B------:R-:W-:Y:S02]  /*1830*/  UMOV UR5, 0x400 ;  /* 0x0000040000057882 */ /* 0x000fe40000000000 */
[----:B------:R-:W-:Y:S01]  /*1840*/  ISETP.EQ.OR.EX P1, PT, RZ, UR13, P1, P3 ;  /* 0x0000000dff007c0c */ /* 0x000fe20008f22730 */
[----:B------:R-:W-:Y:S01]  /*1850*/  ULDC.64 UR12, c[0x0][0x278] ;  /* 0x00009e00000c7ab9 */ /* 0x000fe20000000a00 */
[----:B------:R-:W-:Y:S01]  /*1860*/  SHF.R.U32.HI R9, RZ, 0x3, R9 ;  /* 0x00000003ff097819 */ /* 0x000fe20000011609 */
[----:B0-----:R-:W0:Y:S04]  /*1870*/  LDC.64 R10, c[0x0][0x230] ;  /* 0x00008c00ff0a7b82 */ /* 0x001e280000000a00 */
[----:B------:R-:W-:-:S04]  /*1880*/  IMAD R9, R9, -0xc, R2 ;  /* 0xfffffff409097824 */ /* 0x000fc800078e0202 */
[----:B------:R-:W1:Y:S01]  /*1890*/  LDC.64 R14, c[0x0][0x228] ;  /* 0x00008a00ff0e7b82 */ /* 0x000e620000000a00 */
[----:B------:R-:W-:-:S04]  /*18a0*/  SHF.L.U32 R9, R9, 0x1, RZ ;  /* 0x0000000109097819 */ /* 0x000fc800000006ff */
[----:B------:R-:W-:-:S03]  /*18b0*/  IADD3 R23, R9, R0, RZ ;  /* 0x0000000009177210 */ /* 0x000fc60007ffe0ff */
[----:B------:R-:W3:Y:S01]  /*18c0*/  @!P1 LDC.64 R28, c[0x0][0x218] ;  /* 0x00008600ff1c9b82 */ /* 0x000ee20000000a00 */
[----:B--2---:R-:W-:-:S03]  /*18d0*/  ULEA UR5, UR6, UR5, 0x18 ;  /* 0x0000000506057291 */ /* 0x004fc6000f8ec03f */
[----:B------:R-:W-:Y:S02]  /*18e0*/  ULDC UR6, c[0x0][0x2a4] ;  /* 0x0000a90000067ab9 */ /* 0x000fe40000000800 */
[----:B------:R-:W-:Y:S01]  /*18f0*/  @!P1 FMUL.FTZ R9, R13, UR6 ;  /* 0x000000060d099c20 */ /* 0x000fe20008410000 */
[----:B------:R-:W-:-:S03]  /*1900*/  @!P1 FMUL.FTZ R8, R12, UR6 ;  /* 0x000000060c089c20 */ /* 0x000fc60008410000 */
[----:B------:R0:W-:Y:S01]  /*1910*/  @!P2 STS.64 [UR5+0x78], R12 ;  /* 0x0000780cff00a988 */ /* 0x0001e20008000a05 */
[----:B-1----:R-:W-:-:S04]  /*1920*/  IMAD.WIDE R14, R23, 0x2, R14 ;  /* 0x00000002170e7825 */ /* 0x002fc800078e020e */
[----:B0-----:R-:W-:-:S04]  /*1930*/  IMAD.WIDE R12, R23, 0x2, R10 ;  /* 0x00000002170c7825 */ /* 0x001fc800078e020a */
[----:B---3--:R-:W-:-:S05]  /*1940*/  @!P1 IMAD.WIDE R28, R20, 0x8, R28 ;  /* 0x00000008141c9825 */ /* 0x008fca00078e021c */
[----:B------:R0:W-:Y:S01]  /*1950*/  @!P1 STG.E.64 desc[UR8][R28.64], R8 ;  /* 0x000000081c009986 */ /* 0x0001e2000c101b08 */
[----:B------:R-:W-:Y:S06]  /*1960*/  BAR.SYNC.DEFER_BLOCKING 0x0 ;  /* 0x0000000000007b1d */ /* 0x000fec0000010000 */
[----:B0-----:R-:W2:Y:S04]  /*1970*/  LDG.E.U16 R28, desc[UR8][R12.64+0x2] ;  /* 0x000002080c1c7981 */ /* 0x001ea8000c1e1500 */
[----:B------:R-:W3:Y:S04]  /*1980*/  LDG.E.U16 R0, desc[UR8][R14.64+0x2] ;  /* 0x000002080e007981 */ /* 0x000ee8000c1e1500 */
[----:B------:R-:W4:Y:S04]  /*1990*/  LDG.E.U16 R23, desc[UR8][R14.64] ;  /* 0x000000080e177981 */ /* 0x000f28000c1e1500 */
[----:B------:R0:W5:Y:S04]  /*19a0*/  LDG.E.U16 R8, desc[UR8][R12.64] ;  /* 0x000000080c087981 */ /* 0x000168000c1e1500 */
[----:B------:R-:W1:Y:S02]  /*19b0*/  LDS.64 R10, [UR5+0x78] ;  /* 0x00007805ff0a7984 */ /* 0x000e640008000a00 */
[----:B-1----:R-:W-:-:S04]  /*19c0*/  FMUL.FTZ R10, R10, UR6 ;  /* 0x000000060a0a7c20 */ /* 0x002fc80008410000 */
[----:B------:R-:W-:-:S04]  /*19d0*/  FMUL.FTZ R9, R10, R10 ;  /* 0x0000000a0a097220 */ /* 0x000fc80000410000 */
[----:B------:R-:W-:-:S05]  /*19e0*/  FFMA.FTZ R11, R11, UR6, -R9 ;  /* 0x000000060b0b7c23 */ /* 0x000fca0008010809 */
[----:B------:R-:W-:-:S13]  /*19f0*/  FSETP.GTU.FTZ.AND P1, PT, R11, RZ, PT ;  /* 0x000000ff0b00720b */ /* 0x000fda0003f3c000 */
[----:B------:R-:W1:Y:S01]  /*1a00*/  @P1 LDC R9, c[0x0][0x238] ;  /* 0x00008e00ff091b82 */ /* 0x000e620000000800 */
[----:B------:R-:W-:Y:S02]  /*1a10*/  HADD2.F32 R29, -RZ, R21.H1_H1 ;  /* 0x30000015ff1d7230 */ /* 0x000fe40000004100 */
[----:B0-----:R-:W-:Y:S02]  /*1a20*/  HADD2.F32 R13, -RZ, R19.H1_H1 ;  /* 0x30000013ff0d7230 */ /* 0x001fe40000004100 */
[----:B------:R-:W-:Y:S02]  /*1a30*/  HADD2.F32 R15, -RZ, R18.H1_H1 ;  /* 0x30000012ff0f7230 */ /* 0x000fe40000004100 */
[----:B-1----:R-:W-:Y:S01]  /*1a40*/  @P1 FADD.FTZ R11, R11, R9 ;  /* 0x000000090b0b1221 */ /* 0x002fe20000010000 */
[----:B------:R-:W-:-:S06]  /*1a50*/  MOV R9, 0x3f800000 ;  /* 0x3f80000000097802 */ /* 0x000fcc0000000f00 */
[----:B------:R-:W0:Y:S01]  /*1a60*/  @P1 MUFU.RSQ R9, R11 ;  /* 0x0000000b00091308 */ /* 0x000e220000001400 */
[--C-:B------:R-:W-:Y:S01]  /*1a70*/  FADD.FTZ R12, R29, -R10.reuse ;  /* 0x8000000a1d0c7221 */ /* 0x100fe20000010000 */
[--C-:B------:R-:W-:Y:S01]  /*1a80*/  FADD.FTZ R29, R13, -R10.reuse ;  /* 0x8000000a0d1d7221 */ /* 0x100fe20000010000 */
[----:B------:R-:W-:Y:S01]  /*1a90*/  FADD.FTZ R14, R15, -R10 ;  /* 0x8000000a0f0e7221 */ /* 0x000fe20000010000 */
[----:B------:R-:W-:Y:S01]  /*1aa0*/  HADD2.F32 R21, -RZ, R21.H0_H0 ;  /* 0x20000015ff157230 */ /* 0x000fe20000004100 */
[----:B------:R-:W-:Y:S01]  /*1ab0*/  ISETP.NE.AND P4, PT, RZ, UR10, PT ;  /* 0x0000000aff007c0c */ /* 0x000fe2000bf85270 */
[-C--:B0-----:R-:W-:Y:S01]  /*1ac0*/  FMUL.FTZ R13, R12, R9.reuse ;  /* 0x000000090c0d7220 */ /* 0x081fe20000410000 */
[-C--:B------:R-:W-:Y:S01]  /*1ad0*/  FMUL.FTZ R12, R29, R9.reuse ;  /* 0x000000091d0c7220 */ /* 0x080fe20000410000 */
[----:B------:R-:W-:Y:S01]  /*1ae0*/  FMUL.FTZ R15, R14, R9 ;  /* 0x000000090e0f7220 */ /* 0x000fe20000410000 */
[----:B------:R-:W-:Y:S02]  /*1af0*/  ISETP.GE.U32.AND P2, PT, R7, UR12, PT ;  /* 0x0000000c07007c0c */ /* 0x000fe4000bf46070 */
[----:B------:R-:W-:-:S02]  /*1b00*/  ISETP.GE.U32.AND P3, PT, R16, UR12, PT ;  /* 0x0000000c10007c0c */ /* 0x000fc4000bf66070 */
[----:B------:R-:W-:Y:S02]  /*1b10*/  ISETP.GE.AND.EX P2, PT, R17, UR13, PT, P2 ;  /* 0x0000000d11007c0c */ /* 0x000fe4000bf46320 */
[----:B------:R-:W-:Y:S02]  /*1b20*/  ISETP.GE.AND.EX P3, PT, R3, UR13, PT, P3 ;  /* 0x0000000d03007c0c */ /* 0x000fe4000bf66330 */
[C---:B------:R-:W-:Y:S02]  /*1b30*/  ISETP.GT.U32.OR P2, PT, R2.reuse, 0x17f, P2 ;  /* 0x0000017f0200780c */ /* 0x040fe40001744470 */
[----:B------:R-:W-:Y:S02]  /*1b40*/  ISETP.GT.U32.OR P3, PT, R2, 0x17f, P3 ;  /* 0x0000017f0200780c */ /* 0x000fe40001f64470 */
[----:B--2---:R-:W-:Y:S01]  /*1b50*/  SHF.L.U32 R11, R28, 0x10, RZ ;  /* 0x000000101c0b7819 */ /* 0x004fe200000006ff */
[----:B------:R-:W-:Y:S01]  /*1b60*/  HADD2.F32 R28, -RZ, R22.H1_H1 ;  /* 0x30000016ff1c7230 */ /* 0x000fe20000004100 */
[----:B---3--:R-:W-:-:S04]  /*1b70*/  SHF.L.U32 R0, R0, 0x10, RZ ;  /* 0x0000001000007819 */ /* 0x008fc800000006ff */
[----:B------:R-:W-:-:S04]  /*1b80*/  FADD.FTZ R28, R28, -R10 ;  /* 0x8000000a1c1c7221 */ /* 0x000fc80000010000 */
[----:B------:R-:W-:Y:S01]  /*1b90*/  FMUL.FTZ R28, R28, R9 ;  /* 0x000000091c1c7220 */ /* 0x000fe20000410000 */
[C-C-:B------:R-:W-:Y:S01]  /*1ba0*/  FFMA.FTZ R14, R0.reuse, R13, R11.reuse ;  /* 0x0000000d000e7223 */ /* 0x140fe2000001000b */
[C-C-:B------:R-:W-:Y:S02]  /*1bb0*/  FFMA.FTZ R13, R0.reuse, R12, R11.reuse ;  /* 0x0000000c000d7223 */ /* 0x140fe4000001000b */
[C-C-:B------:R-:W-:Y:S01]  /*1bc0*/  FFMA.FTZ R12, R0.reuse, R28, R11.reuse ;  /* 0x0000001c000c7223 */ /* 0x140fe2000001000b */
[----:B------:R-:W-:Y:S01]  /*1bd0*/  FFMA.FTZ R0, R0, R15, R11 ;  /* 0x0000000f00007223 */ /* 0x000fe2000001000b */
[----:B------:R-:W-:Y:S02]  /*1be0*/  HADD2.F32 R15, -RZ, R22.H0_H0 ;  /* 0x20000016ff0f7230 */ /* 0x000fe40000004100 */
[----:B------:R-:W-:Y:S02]  /*1bf0*/  HADD2.F32 R11, -RZ, R19.H0_H0 ;  /* 0x20000013ff0b7230 */ /* 0x000fe40000004100 */
[----:B------:R-:W-:-:S02]  /*1c00*/  HADD2.F32 R19, -RZ, R18.H0_H0 ;  /* 0x20000012ff137230 */ /* 0x000fc40000004100 */
[--C-:B------:R-:W-:Y:S01]  /*1c10*/  FADD.FTZ R28, R15, -R10.reuse ;  /* 0x8000000a0f1c7221 */ /* 0x100fe20000010000 */
[----:B------:R-:W-:Y:S01]  /*1c20*/  IADD3 R15, R4, 0x60, RZ ;  /* 0x00000060040f7810 */ /* 0x000fe20007ffe0ff */
[--C-:B------:R-:W-:Y:S01]  /*1c30*/  FADD.FTZ R22, R21, -R10.reuse ;  /* 0x8000000a15167221 */ /* 0x100fe20000010000 */
[--C-:B------:R-:W-:Y:S01]  /*1c40*/  FADD.FTZ R11, R11, -R10.reuse ;  /* 0x8000000a0b0b7221 */ /* 0x100fe20000010000 */
[----:B------:R-:W-:Y:S01]  /*1c50*/  FADD.FTZ R10, R19, -R10 ;  /* 0x8000000a130a7221 */ /* 0x000fe20000010000 */
[----:B------:R-:W-:Y:S02]  /*1c60*/  ISETP.GE.U32.AND P1, PT, R15, UR12, PT ;  /* 0x0000000c0f007c0c */ /* 0x000fe4000bf26070 */
[----:B------:R-:W-:Y:S01]  /*1c70*/  SHF.R.S32.HI R18, RZ, 0x1f, R15 ;  /* 0x0000001fff127819 */ /* 0x000fe2000001140f */
[-C--:B------:R-:W-:Y:S01]  /*1c80*/  FMUL.FTZ R11, R11, R9.reuse ;  /* 0x000000090b0b7220 */ /* 0x080fe20000410000 */
[----:B----4-:R-:W-:Y:S01]  /*1c90*/  SHF.L.U32 R23, R23, 0x10, RZ ;  /* 0x0000001017177819 */ /* 0x010fe200000006ff */
[-C--:B------:R-:W-:Y:S01]  /*1ca0*/  FMUL.FTZ R19, R28, R9.reuse ;  /* 0x000000091c137220 */ /* 0x080fe20000410000 */
[----:B-----5:R-:W-:Y:S01]  /*1cb0*/  SHF.L.U32 R8, R8, 0x10, RZ ;  /* 0x0000001008087819 */ /* 0x020fe200000006ff */
[-C--:B------:R-:W-:Y:S01]  /*1cc0*/  FMUL.FTZ R21, R10, R9.reuse ;  /* 0x000000090a157220 */ /* 0x080fe20000410000 */
[----:B------:R-:W-:Y:S01]  /*1cd0*/  ISETP.GE.AND.EX P1, PT, R18, UR13, PT, P1 ;  /* 0x0000000d12007c0c */ /* 0x000fe2000bf26310 */
[----:B------:R-:W-:-:S02]  /*1ce0*/  FMUL.FTZ R9, R22, R9 ;  /* 0x0000000916097220 */ /* 0x000fc40000410000 */
        /* <DEDUP_REMOVED lines=16> */
.L_x_2591:
        /* <DEDUP_REMOVED lines=14> */
.L_x_2593:
[----:B------:R-:W-:Y:S05]  /*1ed0*/  BSYNC B0 ;  /* 0x0000000000007941 */ /* 0x000fea0003800000 */
.L_x_2592:
        /* <DEDUP_REMOVED lines=11> */
.L_x_2594:
        /* <DEDUP_REMOVED lines=14> */
.L_x_2596:
[----:B------:R-:W-:Y:S05]  /*2070*/  BSYNC B0 ;  /* 0x0000000000007941 */ /* 0x000fea0003800000 */
.L_x_2595:
[----:B------:R-:W-:Y:S05]  /*2080*/  @!P4 BRA `(.L_x_2597) ;  /* 0x000000000028c947 */ /* 0x000fea0003800000 */
        /* <DEDUP_REMOVED lines=10> */
.L_x_2597:
        /* <DEDUP_REMOVED lines=14> */
.L_x_2599:
[----:B------:R-:W-:Y:S05]  /*2210*/  BSYNC B0 ;  /* 0x0000000000007941 */ /* 0x000fea0003800000 */
.L_x_2598:
        /* <DEDUP_REMOVED lines=11> */
.L_x_2600:
        /* <DEDUP_REMOVED lines=14> */
.L_x_2602:
[----:B------:R-:W-:Y:S05]  /*23b0*/  BSYNC B0 ;  /* 0x0000000000007941 */ /* 0x000fea0003800000 */
.L_x_2601:
[----:B------:R-:W4:Y:S01]  /*23c0*/  LDC R3, c[0x0][0x10] ;  /* 0x00000400ff037b82 */ /* 0x000f220000000800 */
[----:B------:R-:W-:Y:S02]  /*23d0*/  IADD3 R6, R6, 0x1, RZ ;  /* 0x0000000106067810 */ /* 0x000fe40007ffe0ff */
[----:B----4-:R-:W-:-:S04]  /*23e0*/  IADD3 R20, R3, R20, RZ ;  /* 0x0000001403147210 */ /* 0x010fc80007ffe0ff */
[----:B------:R-:W-:-:S13]  /*23f0*/  ISETP.GE.AND P1, PT, R20, UR4, PT ;  /* 0x0000000414007c0c */ /* 0x000fda000bf26270 */
[----:B------:R-:W-:Y:S05]  /*2400*/  @!P1 BRA `(.L_x_2603) ;  /* 0xffffffdc00589947 */ /* 0x000fea000383ffff */
[----:B------:R-:W-:Y:S05]  /*2410*/  EXIT ;  /* 0x000000000000794d */ /* 0x000fea0003800000 */
.L_x_2604:
        /* <DEDUP_REMOVED lines=14> */
.L_x_3295:


//--------------------- .text._Z35group_norm_nhwc_fwd_one_pass_kernelI11Fp16IOBf16WLi256ELi24ELi384EEv26Group_norm_nhwc_fwd_params --------------------------
	.section	.text._Z35group_norm_nhwc_fwd_one_pass_kernelI11Fp16IOBf16WLi256ELi24ELi384EEv26Group_norm_nhwc_fwd_params,"ax",@progbits
	.align	128
        .global         _Z35group_norm_nhwc_fwd_one_pass_kernelI11Fp16IOBf16WLi256ELi24ELi384EEv26Group_norm_nhwc_fwd_params
        .type           _Z35group_norm_nhwc_fwd_one_pass_kernelI11Fp16IOBf16WLi256ELi24ELi384EEv26Group_norm_nhwc_fwd_params,@function
        .size           _Z35group_norm_nhwc_fwd_one_pass_kernelI11Fp16IOBf16WLi256ELi24ELi384EEv26Group_norm_nhwc_fwd_params,(.L_x_3296 - _Z35group_norm_nhwc_fwd_one_pass_kernelI11Fp16IOBf16WLi256ELi24ELi384EEv26Group_norm_nhwc_fwd_params)
        .other          _Z35group_norm_nhwc_fwd_one_pass_kernelI11Fp16IOBf16WLi256ELi24ELi384EEv26Group_norm_nhwc_fwd_params,@"STO_CUDA_ENTRY STV_DEFAULT"
_Z35group_norm_nhwc_fwd_one_pass_kernelI11Fp16IOBf16WLi256ELi24ELi384EEv26Group_norm_nhwc_fwd_params:
.text._Z35group_norm_nhwc_fwd_one_pass_kernelI11Fp16IOBf16WLi256ELi24ELi384EEv26Group_norm_nhwc_fwd_params:
        /* <DEDUP_REMOVED lines=40> */
.L_x_2638:
[----:B0-2---:R-:W0:Y:S01]  /*0280*/  LDC R19, c[0x0][0x288] ;  /* 0x0000a200ff137b82 */ /* 0x005e220000000800 */
[----:B------:R-:W-:Y:S01]  /*0290*/  ULDC.64 UR16, c[0x0][0x278] ;  /* 0x00009e0000107ab9 */ /* 0x000fe20000000a00 */
[----:B----4-:R-:W-:Y:S01]  /*02a0*/  SHF.R.S32.HI R21, RZ, 0x1f, R30 ;  /* 0x0000001fff157819 */ /* 0x010fe2000001141e */
[----:B------:R-:W-:Y:S01]  /*02b0*/  ULDC.64 UR14, c[0x0][0x280] ;  /* 0x0000a000000e7ab9 */ /* 0x000fe20000000a00 */
[----:B------:R-:W-:Y:S01]  /*02c0*/  ISETP.GE.U32.AND P4, PT, R30, UR16, PT ;  /* 0x000000101e007c0c */ /* 0x000fe2000bf86070 */
[----:B------:R-:W-:Y:S01]  /*02d0*/  HFMA2.MMA R24, -RZ, RZ, 0, 0 ;  /* 0x00000000ff187435 */ /* 0x000fe200000001ff */
[----:B---3--:R-:W-:Y:S02]  /*02e0*/  SHF.R.S32.HI R23, RZ, 0x1f, R7 ;  /* 0x0000001fff177819 */ /* 0x008fe40000011407 */
[----:B------:R-:W-:Y:S01]  /*02f0*/  ISETP.GE.U32.AND P5, PT, R7, UR16, PT ;  /* 0x0000001007007c0c */ /* 0x000fe2000bfa6070 */
[----:B-1----:R-:W1:Y:S01]  /*0300*/  @P0 LDC.64 R44, c[0x0][0x270] ;  /* 0x00009c00ff2c0b82 */ /* 0x002e620000000a00 */
[----:B------:R-:W-:-:S02]  /*0310*/  ISETP.GE.AND.EX P4, PT, R21, UR17, PT, P4 ;  /* 0x0000001115007c0c */ /* 0x000fc4000bf86340 */
[----:B------:R-:W-:Y:S02]  /*0320*/  ISETP.GE.AND.EX P5, PT, R23, UR17, PT, P5 ;  /* 0x0000001117007c0c */ /* 0x000fe4000bfa6350 */
[C---:B------:R-:W-:Y:S02]  /*0330*/  ISETP.GT.U32.OR P4, PT, R3.reuse, 0x17f, P4 ;  /* 0x0000017f0300780c */ /* 0x040fe40002784470 */
[----:B------:R-:W-:Y:S01]  /*0340*/  ISETP.GT.U32.OR P5, PT, R3, 0x17f, P5 ;  /* 0x0000017f0300780c */ /* 0x000fe20002fa4470 */
[----:B------:R-:W2:Y:S01]  /*0350*/  @P0 LDC.64 R28, c[0x0][0x220] ;  /* 0x00008800ff1c0b82 */ /* 0x000ea20000000a00 */
[----:B------:R-:W-:Y:S02]  /*0360*/  SHF.R.S32.HI R25, RZ, 0x1f, R8 ;  /* 0x0000001fff197819 */ /* 0x000fe40000011408 */
[----:B------:R-:W-:Y:S02]  /*0370*/  SHF.R.S32.HI R27, RZ, 0x1f, R9 ;  /* 0x0000001fff1b7819 */ /* 0x000fe40000011409 */
[----:B0-----:R-:W-:-:S05]  /*0380*/  IABS R15, R19 ;  /* 0x00000013000f7213 */ /* 0x001fca0000000000 */
[----:B------:R-:W0:Y:S01]  /*0390*/  @!P4 LDC.64 R36, c[0x0][0x220] ;  /* 0x00008800ff24cb82 */ /* 0x000e220000000a00 */
[----:B------:R-:W3:Y:S08]  /*03a0*/  I2F.RP R0, R15 ;  /* 0x0000000f00007306 */ /* 0x000ef00000209400 */
[----:B---3--:R-:W3:Y:S02]  /*03b0*/  MUFU.RCP R0, R0 ;  /* 0x0000000000007308 */ /* 0x008ee40000001000 */
[----:B---3--:R-:W-:-:S06]  /*03c0*/  IADD3 R12, R0, 0xffffffe, RZ ;  /* 0x0ffffffe000c7810 */ /* 0x008fcc0007ffe0ff */
[----:B------:R3:W4:Y:S02]  /*03d0*/  F2I.FTZ.U32.TRUNC.NTZ R13, R12 ;  /* 0x0000000c000d7305 */ /* 0x000724000021f000 */
[----:B---3--:R-:W-:Y:S01]  /*03e0*/  HFMA2.MMA R12, -RZ, RZ, 0, 0 ;  /* 0x00000000ff0c7435 */ /* 0x008fe200000001ff */
[----:B----4-:R-:W-:-:S05]  /*03f0*/  IADD3 R2, RZ, -R13, RZ ;  /* 0x8000000dff027210 */ /* 0x010fca0007ffe0ff */
[----:B------:R-:W-:Y:S01]  /*0400*/  IMAD R17, R2, R15, RZ ;  /* 0x0000000f02117224 */ /* 0x000fe200078e02ff */
[----:B------:R-:W-:-:S03]  /*0410*/  IABS R2, UR6 ;  /* 0x0000000600027c13 */ /* 0x000fc60008000000 */
[----:B------:R-:W-:Y:S02]  /*0420*/  IMAD.HI.U32 R13, R13, R17, R12 ;  /* 0x000000110d0d7227 */ /* 0x000fe400078e000c */
[----:B------:R-:W3:Y:S04]  /*0430*/  @!P5 LDC.64 R16, c[0x0][0x220] ;  /* 0x00008800ff10db82 */ /* 0x000ee80000000a00 */
[----:B------:R-:W-:-:S05]  /*0440*/  IMAD.HI.U32 R13, R13, R2, RZ ;  /* 0x000000020d0d7227 */ /* 0x000fca00078e00ff */
[----:B------:R-:W-:-:S05]  /*0450*/  IADD3 R0, -R13, RZ, RZ ;  /* 0x000000ff0d007210 */ /* 0x000fca0007ffe1ff */
[----:B------:R-:W-:-:S05]  /*0460*/  IMAD R0, R15, R0, R2 ;  /* 0x000000000f007224 */ /* 0x000fca00078e0202 */
[----:B------:R-:W-:-:S13]  /*0470*/  ISETP.GT.U32.AND P2, PT, R15, R0, PT ;  /* 0x000000000f00720c */ /* 0x000fda0003f44070 */
[-C--:B------:R-:W-:Y:S02]  /*0480*/  @!P2 IADD3 R0, R0, -R15.reuse, RZ ;  /* 0x8000000f0000a210 */ /* 0x080fe40007ffe0ff */
[----:B------:R-:W-:Y:S02]  /*0490*/  @!P2 IADD3 R13, R13, 0x1, RZ ;  /* 0x000000010d0da810 */ /* 0x000fe40007ffe0ff */
[----:B------:R-:W-:Y:S02]  /*04a0*/  ISETP.GE.U32.AND P1, PT, R0, R15, PT ;  /* 0x0000000f0000720c */ /* 0x000fe40003f26070 */
[C---:B------:R-:W-:Y:S02]  /*04b0*/  LOP3.LUT R0, R19.reuse, UR6, RZ, 0x3c, !PT ;  /* 0x0000000613007c12 */ /* 0x040fe4000f8e3cff */
[----:B------:R-:W-:Y:S02]  /*04c0*/  ISETP.NE.AND P2, PT, R19, RZ, PT ;  /* 0x000000ff1300720c */ /* 0x000fe40003f45270 */
[----:B------:R-:W-:-:S02]  /*04d0*/  ISETP.GE.AND P3, PT, R0, RZ, PT ;  /* 0x000000ff0000720c */ /* 0x000fc40003f66270 */
[----:B------:R-:W-:-:S05]  /*04e0*/  SHF.R.S32.HI R15, RZ, 0x1f, R35 ;  /* 0x0000001fff0f7819 */ /* 0x000fca0000011423 */
        /* <DEDUP_REMOVED lines=10> */
[----:B------:R-:W4:Y:S01]  /*0590*/  @!P4 LDC.64 R18, c[0x0][0x270] ;  /* 0x00009c00ff12cb82 */ /* 0x000f220000000a00 */
[----:B------:R-:W-:Y:S01]  /*05a0*/  IMAD R22, R22, 0x18, RZ ;  /* 0x0000001816167824 */ /* 0x000fe200078e02ff */
[----:B------:R-:W-:Y:S01]  /*05b0*/  ISETP.GT.U32.OR P3, PT, R3, 0x17f, P3 ;  /* 0x0000017f0300780c */ /* 0x000fe20001f64470 */
[----:B------:R-:W-:Y:S01]  /*05c0*/  IMAD R41, R13, UR15, R0 ;  /* 0x0000000f0d297c24 */ /* 0x000fe2000f8e0200 */
[----:B------:R-:W-:Y:S01]  /*05d0*/  ISETP.GE.AND.EX P2, PT, R27, UR17, PT, P2 ;  /* 0x000000111b007c0c */ /* 0x000fe2000bf46320 */
[----:B-1----:R-:W-:Y:S01]  /*05e0*/  @P0 IMAD R0, R5, R44, RZ ;  /* 0x0000002c05000224 */ /* 0x002fe200078e02ff */
[----:B------:R-:W-:-:S02]  /*05f0*/  IADD3 R38, P1, R35, R22, RZ ;  /* 0x0000001623267210 */ /* 0x000fc40007f3e0ff */
[----:B------:R-:W-:Y:S02]  /*0600*/  ISETP.GT.U32.OR P2, PT, R3, 0x17f, P2 ;  /* 0x0000017f0300780c */ /* 0x000fe40001744470 */
[----:B------:R-:W-:Y:S01]  /*0610*/  LEA.HI.X.SX32 R39, R22, R15, 0x1, P1 ;  /* 0x0000000f16277211 */ /* 0x000fe200008f0eff */
[----:B------:R-:W-:Y:S02]  /*0620*/  @P0 IMAD R15, R32, R45, R0 ;  /* 0x0000002d200f0224 */ /* 0x000fe400078e0200 */
[----:B------:R-:W-:Y:S02]  /*0630*/  IMAD.WIDE.U32 R38, R13, UR14, R38 ;  /* 0x0000000e0d267c25 */ /* 0x000fe4000f8e0026 */
[----:B------:R-:W1:Y:S03]  /*0640*/  @!P5 LDC.64 R12, c[0x0][0x270] ;  /* 0x00009c00ff0cdb82 */ /* 0x000e660000000a00 */
[----:B------:R-:W-:-:S02]  /*0650*/  IADD3 R41, R39, R41, RZ ;  /* 0x0000002927297210 */ /* 0x000fc40007ffe0ff */
[-C--:B------:R-:W-:Y:S02]  /*0660*/  @P0 MOV R40, R38.reuse ;  /* 0x0000002600280202 */ /* 0x080fe40000000f00 */
[----:B------:R-:W-:Y:S01]  /*0670*/  @!P4 MOV R46, R38 ;  /* 0x00000026002ec202 */ /* 0x000fe20000000f00 */
[----:B----4-:R-:W-:Y:S01]  /*0680*/  @!P4 IMAD R2, R21, R18, RZ ;  /* 0x000000121502c224 */ /* 0x010fe200078e02ff */
[----:B------:R-:W-:Y:S01]  /*0690*/  @!P4 MOV R47, R41 ;  /* 0x00000029002fc202 */ /* 0x000fe20000000f00 */
[----:B------:R-:W-:-:S04]  /*06a0*/  @P0 IMAD.WIDE.U32 R44, R32, R44, R40 ;  /* 0x0000002c202c0225 */ /* 0x000fc800078e0028 */
[C---:B------:R-:W-:Y:S01]  /*06b0*/  @!P4 IMAD R19, R30.reuse, R19, R2 ;  /* 0x000000131e13c224 */ /* 0x040fe200078e0202 */
[----:B------:R-:W-:Y:S01]  /*06c0*/  @P0 IADD3 R0, R45, R15, RZ ;  /* 0x0000000f2d000210 */ /* 0x000fe20007ffe0ff */
[----:B------:R-:W-:Y:S01]  /*06d0*/  @!P4 IMAD.WIDE.U32 R46, R30, R18, R46 ;  /* 0x000000121e2ec225 */ /* 0x000fe200078e002e */
[C---:B--2---:R-:W-:Y:S01]  /*06e0*/  @P0 LEA R42, P1, R44.reuse, R28, 0x1 ;  /* 0x0000001c2c2a0211 */ /* 0x044fe200078208ff */
[----:B------:R-:W2:Y:S01]  /*06f0*/  @!P3 LDC.64 R14, c[0x0][0x270] ;  /* 0x00009c00ff0ebb82 */ /* 0x000ea20000000a00 */
[----:B------:R-:W-:Y:S02]  /*0700*/  @!P5 MOV R45, R41 ;  /* 0x00000029002dd202 */ /* 0x000fe40000000f00 */
[----:B------:R-:W-:Y:S02]  /*0710*/  @P0 LEA.HI.X R43, R44, R29, R0, 0x1, P1 ;  /* 0x0000001d2c2b0211 */ /* 0x000fe400008f0c00 */
[----:B------:R-:W-:Y:S01]  /*0720*/  @!P5 MOV R44, R38 ;  /* 0x00000026002cd202 */ /* 0x000fe20000000f00 */
[----:B-1----:R-:W-:Y:S01]  /*0730*/  @!P5 IMAD R0, R23, R12, RZ ;  /* 0x0000000c1700d224 */ /* 0x002fe200078e02ff */
[----:B------:R-:W-:-:S02]  /*0740*/  SHF.R.S32.HI R29, RZ, 0x1f, R10 ;  /* 0x0000001fff1d7819 */ /* 0x000fc4000001140a */
[----:B------:R-:W-:Y:S01]  /*0750*/  ISETP.GE.U32.AND P1, PT, R10, UR16, PT ;  /* 0x000000100a007c0c */ /* 0x000fe2000bf26070 */
[----:B------:R-:W-:Y:S01]  /*0760*/  @!P5 IMAD R31, R7, R13, R0 ;  /* 0x0000000d071fd224 */ /* 0x000fe200078e0200 */
[----:B------:R-:W-:Y:S01]  /*0770*/  @!P4 IADD3 R0, R47, R19, RZ ;  /* 0x000000132f00c210 */ /* 0x000fe20007ffe0ff */
[----:B------:R-:W-:Y:S01]  /*0780*/  @!P5 IMAD.WIDE.U32 R44, R7, R12, R44 ;  /* 0x0000000c072cd225 */ /* 0x000fe200078e002c */
[C---:B0-----:R-:W-:Y:S01]  /*0790*/  @!P4 LEA R36, P6, R46.reuse, R36, 0x1 ;  /* 0x000000242e24c211 */ /* 0x041fe200078c08ff */
[----:B------:R-:W0:Y:S01]  /*07a0*/  @!P3 LDC.64 R12, c[0x0][0x220] ;  /* 0x00008800ff0cbb82 */ /* 0x000e220000000a00 */
[----:B------:R-:W-:Y:S02]  /*07b0*/  ISETP.GE.AND.EX P1, PT, R29, UR17, PT, P1 ;  /* 0x000000111d007c0c */ /* 0x000fe4000bf26310 */
[----:B------:R-:W-:Y:S02]  /*07c0*/  @!P4 LEA.HI.X R37, R46, R37, R0, 0x1, P6 ;  /* 0x000000252e25c211 */ /* 0x000fe400030f0c00 */
[----:B------:R-:W-:-:S02]  /*07d0*/  @!P5 IADD3 R0, R45, R31, RZ ;  /* 0x0000001f2d00d210 */ /* 0x000fc40007ffe0ff */
[C---:B---3--:R-:W-:Y:S01]  /*07e0*/  @!P5 LEA R46, P6, R44.reuse, R16, 0x1 ;  /* 0x000000102c2ed211 */ /* 0x048fe200078c08ff */
[----:B------:R-:W1:Y:S01]  /*07f0*/  @!P2 LDC.64 R18, c[0x0][0x270] ;  /* 0x00009c00ff12ab82 */ /* 0x000e620000000a00 */
[----:B------:R-:W-:Y:S01]  /*0800*/  ISETP.GT.U32.OR P1, PT, R3, 0x17f, P1 ;  /* 0x0000017f0300780c */ /* 0x000fe20000f24470 */
[----:B--2---:R-:W-:Y:S01]  /*0810*/  @!P3 IMAD R2, R25, R14, RZ ;  /* 0x0000000e1902b224 */ /* 0x004fe200078e02ff */
[----:B------:R-:W-:Y:S01]  /*0820*/  @!P5 LEA.HI.X R47, R44, R17, R0, 0x1, P6 ;  /* 0x000000112c2fd211 */ /* 0x000fe200030f0c00 */
[----:B------:R0:W2:Y:S01]  /*0830*/  @!P4 LDG.E R24, desc[UR10][R36.64] ;  /* 0x0000000a2418c981 */ /* 0x0000a2000c1e1900 */
[----:B------:R-:W-:Y:S01]  /*0840*/  @!P3 MOV R44, R38 ;  /* 0x00000026002cb202 */ /* 0x000fe20000000f00 */
[C---:B------:R-:W-:Y:S01]  /*0850*/  @!P3 IMAD R33, R8.reuse, R15, R2 ;  /* 0x0000000f0821b224 */ /* 0x040fe200078e0202 */
[----:B------:R-:W-:Y:S01]  /*0860*/  @!P3 MOV R45, R41 ;  /* 0x00000029002db202 */ /* 0x000fe20000000f00 */
[----:B------:R-:W3:Y:S01]  /*0870*/  @!P2 LDC.64 R16, c[0x0][0x220] ;  /* 0x00008800ff10ab82 */ /* 0x000ee20000000a00 */
[----:B------:R-:W-:Y:S01]  /*0880*/  MOV R26, RZ ;  /* 0x000000ff001a7202 */ /* 0x000fe20000000f00 */
[----:B------:R-:W-:-:S05]  /*0890*/  @!P3 IMAD.WIDE.U32 R44, R8, R14, R44 ;  /* 0x0000000e082cb225 */ /* 0x000fca00078e002c */
[----:B------:R4:W5:Y:S01]  /*08a0*/  @!P5 LDG.E R26, desc[UR10][R46.64] ;  /* 0x0000000a2e1ad981 */ /* 0x000962000c1e1900 */
[----:B------:R-:W4:Y:S01]  /*08b0*/  @!P1 LDC.64 R14, c[0x0][0x270] ;  /* 0x00009c00ff0e9b82 */ /* 0x000f220000000a00 */
[----:B------:R-:W-:Y:S02]  /*08c0*/  @!P3 IADD3 R0, R45, R33, RZ ;  /* 0x000000212d00b210 */ /* 0x000fe40007ffe0ff */
[C---:B0-----:R-:W-:Y:S02]  /*08d0*/  @!P3 LEA R36, P5, R44.reuse, R12, 0x1 ;  /* 0x0000000c2c24b211 */ /* 0x041fe400078a08ff */
[----:B------:R-:W-:Y:S02]  /*08e0*/  @!P2 MOV R12, R38 ;  /* 0x00000026000ca202 */ /* 0x000fe40000000f00 */
[----:B------:R-:W-:Y:S01]  /*08f0*/  @!P3 LEA.HI.X R37, R44, R13, R0, 0x1, P5 ;  /* 0x0000000d2c25b211 */ /* 0x000fe200028f0c00 */
[----:B-1----:R-:W-:Y:S01]  /*0900*/  @!P2 IMAD R2, R27, R18, RZ ;  /* 0x000000121b02a224 */ /* 0x002fe200078e02ff */
        /* <DEDUP_REMOVED lines=9> */
[C---:B---3--:R-:W-:Y:S02]  /*09a0*/  @!P2 LEA R44, P5, R18.reuse, R16, 0x1 ;  /* 0x00000010122ca211 */ /* 0x048fe400078a08ff */
[----:B------:R-:W-:Y:S02]  /*09b0*/  SHF.R.S32.HI R33, RZ, 0x1f, R20 ;  /* 0x0000001fff217819 */ /* 0x000fe40000011414 */
[----:B------:R-:W-:Y:S02]  /*09c0*/  @!P2 LEA.HI.X R45, R18, R17, R0, 0x1, P5 ;  /* 0x00000011122da211 */ /* 0x000fe400028f0c00 */
[----:B------:R-:W-:Y:S01]  /*09d0*/  ISETP.GE.U32.AND P5, PT, R20, UR16, PT ;  /* 0x0000001014007c0c */ /* 0x000fe2000bfa6070 */
[----:B----4-:R-:W-:Y:S01]  /*09e0*/  @!P1 IMAD R0, R29, R14, RZ ;  /* 0x0000000e1d009224 */ /* 0x010fe200078e02ff */
[----:B------:R-:W-:Y:S01]  /*09f0*/  @!P1 MOV R18, R38 ;  /* 0x0000002600129202 */ /* 0x000fe20000000f00 */
[----:B------:R-:W1:Y:S01]  /*0a00*/  @!P4 LDC.64 R16, c[0x0][0x270] ;  /* 0x00009c00ff10cb82 */ /* 0x000e620000000a00 */
[----:B------:R-:W-:-:S02]  /*0a10*/  ISETP.GE.AND.EX P5, PT, R33, UR17, PT, P5 ;  /* 0x0000001121007c0c */ /* 0x000fc4000bfa6350 */
[----:B------:R-:W-:Y:S01]  /*0a20*/  @!P1 MOV R19, R41 ;  /* 0x0000002900139202 */ /* 0x000fe20000000f00 */
[C---:B------:R-:W-:Y:S01]  /*0a30*/  @!P1 IMAD R47, R10.reuse, R15, R0 ;  /* 0x0000000f0a2f9224 */ /* 0x040fe200078e0200 */
[----:B------:R-:W-:Y:S01]  /*0a40*/  ISETP.GT.U32.OR P5, PT, R3, 0x17f, P5 ;  /* 0x0000017f0300780c */ /* 0x000fe20002fa4470 */
[----:B------:R-:W-:Y:S01]  /*0a50*/  @!P1 IMAD.WIDE.U32 R14, R10, R14, R18 ;  /* 0x0000000e0a0e9225 */ /* 0x000fe200078e0012 */
[----:B------:R-:W-:-:S04]  /*0a60*/  HFMA2.MMA R28, -RZ, RZ, 0, 0 ;  /* 0x00000000ff1c7435 */ /* 0x000fc800000001ff */
[----:B------:R-:W-:Y:S02]  /*0a70*/  @!P1 IADD3 R0, R15, R47, RZ ;  /* 0x0000002f0f009210 */ /* 0x000fe40007ffe0ff */
[----:B0-----:R-:W-:-:S04]  /*0a80*/  @!P1 LEA R18, P6, R14, R12, 0x1 ;  /* 0x0000000c0e129211 */ /* 0x001fc800078c08ff */
[----:B------:R-:W-:Y:S01]  /*0a90*/  @!P1 LEA.HI.X R19, R14, R13, R0, 0x1, P6 ;  /* 0x0000000d0e139211 */ /* 0x000fe200030f0c00 */
[----:B------:R0:W3:Y:S01]  /*0aa0*/  @P0 LDG.E R28, desc[UR10][R42.64] ;  /* 0x0000000a2a1c0981 */ /* 0x0000e2000c1e1900 */
[----:B------:R-:W4:Y:S08]  /*0ab0*/  @!P4 LDC.64 R14, c[0x0][0x220] ;  /* 0x00008800ff0ecb82 */ /* 0x000f300000000a00 */
[----:B------:R-:W4:Y:S01]  /*0ac0*/  @!P5 LDC.64 R12, c[0x0][0x270] ;  /* 0x00009c00ff0cdb82 */ /* 0x000f220000000a00 */
[----:B0-----:R-:W-:Y:S01]  /*0ad0*/  @!P4 MOV R42, R38 ;  /* 0x00000026002ac202 */ /* 0x001fe20000000f00 */
[----:B-1----:R-:W-:Y:S01]  /*0ae0*/  @!P4 IMAD R34, R31, R16, RZ ;  /* 0x000000101f22c224 */ /* 0x002fe200078e02ff */
[----:B------:R-:W-:Y:S01]  /*0af0*/  @!P4 MOV R43, R41 ;  /* 0x00000029002bc202 */ /* 0x000fe20000000f00 */
[----:B------:R-:W-:Y:S01]  /*0b00*/  HFMA2.MMA R0, -RZ, RZ, 0, 0 ;  /* 0x00000000ff007435 */ /* 0x000fe200000001ff */
[----:B------:R-:W-:Y:S01]  /*0b10*/  MOV R2, RZ ;  /* 0x000000ff00027202 */ /* 0x000fe20000000f00 */
[----:B------:R-:W-:-:S02]  /*0b20*/  @!P4 IMAD R47, R11, R17, R34 ;  /* 0x000000110b2fc224 */ /* 0x000fc400078e0222 */
[----:B------:R-:W-:Y:S02]  /*0b30*/  @!P4 IMAD.WIDE.U32 R42, R11, R16, R42 ;  /* 0x000000100b2ac225 */ /* 0x000fe400078e002a */
[----:B------:R-:W0:Y:S01]  /*0b40*/  @!P5 LDC.64 R16, c[0x0][0x220] ;  /* 0x00008800ff10db82 */ /* 0x000e220000000a00 */
[----:B------:R1:W3:Y:S02]  /*0b50*/  @!P3 LDG.E R2, desc[UR10][R36.64] ;  /* 0x0000000a2402b981 */ /* 0x0002e4000c1e1900 */
[----:B------:R-:W-:Y:S02]  /*0b60*/  @!P4 IADD3 R34, R43, R47, RZ ;  /* 0x0000002f2b22c210 */ /* 0x000fe40007ffe0ff */
[----:B------:R-:W3:Y:S01]  /*0b70*/  @!P2 LDG.E R0, desc[UR10][R44.64] ;  /* 0x0000000a2c00a981 */ /* 0x000ee2000c1e1900 */
[----:B----4-:R-:W-:-:S04]  /*0b80*/  @!P4 LEA R14, P2, R42, R14, 0x1 ;  /* 0x0000000e2a0ec211 */ /* 0x010fc800078408ff */
[----:B------:R-:W-:Y:S01]  /*0b90*/  @!P4 LEA.HI.X R15, R42, R15, R34, 0x1, P2 ;  /* 0x0000000f2a0fc211 */ /* 0x000fe200010f0c22 */
[----:B------:R-:W-:Y:S01]  /*0ba0*/  HFMA2.MMA R34, -RZ, RZ, 0, 0 ;  /* 0x00000000ff227435 */ /* 0x000fe200000001ff */
[----:B-1----:R-:W-:Y:S01]  /*0bb0*/  @!P5 IMAD R36, R33, R12, RZ ;  /* 0x0000000c2124d224 */ /* 0x002fe200078e02ff */
[----:B------:R-:W-:-:S03]  /*0bc0*/  @!P5 MOV R37, R41 ;  /* 0x000000290025d202 */ /* 0x000fc60000000f00 */
[----:B------:R-:W-:Y:S01]  /*0bd0*/  @!P5 IMAD R43, R20, R13, R36 ;  /* 0x0000000d142bd224 */ /* 0x000fe200078e0224 */
[----:B------:R-:W-:-:S04]  /*0be0*/  @!P5 MOV R36, R38 ;  /* 0x000000260024d202 */ /* 0x000fc80000000f00 */
[----:B------:R1:W4:Y:S01]  /*0bf0*/  @!P1 LDG.E R34, desc[UR10][R18.64] ;  /* 0x0000000a12229981 */ /* 0x000322000c1e1900 */
[----:B------:R-:W-:Y:S01]  /*0c00*/  @!P5 IMAD.WIDE.U32 R12, R20, R12, R36 ;  /* 0x0000000c140cd225 */ /* 0x000fe200078e0024 */
[----:B------:R-:W-:-:S04]  /*0c10*/  CS2R R36, SRZ ;  /* 0x0000000000247805 */ /* 0x000fc8000001ff00 */
[----:B------:R-:W-:Y:S02]  /*0c20*/  @!P5 IADD3 R13, R13, R43, RZ ;  /* 0x0000002b0d0dd210 */ /* 0x000fe40007ffe0ff */
[C---:B0-----:R-:W-:Y:S01]  /*0c30*/  @!P5 LEA R16, P1, R12.reuse, R16, 0x1 ;  /* 0x000000100c10d211 */ /* 0x041fe200078208ff */
[----:B------:R0:W4:Y:S03]  /*0c40*/  @!P4 LDG.E R36, desc[UR10][R14.64] ;  /* 0x0000000a0e24c981 */ /* 0x000126000c1e1900 */
[----:B------:R-:W-:-:S05]  /*0c50*/  @!P5 LEA.HI.X R17, R12, R17, R13, 0x1, P1 ;  /* 0x000000110c11d211 */ /* 0x000fca00008f0c0d */
[----:B------:R3:W4:Y:S01]  /*0c60*/  @!P5 LDG.E R37, desc[UR10][R16.64] ;  /* 0x0000000a1025d981 */ /* 0x000722000c1e1900 */
[----:B------:R-:W-:Y:S01]  /*0c70*/  ISETP.GT.AND P1, PT, R4, 0x1e, PT ;  /* 0x0000001e0400780c */ /* 0x000fe20003f24270 */
[--C-:B--2---:R-:W-:Y:S02]  /*0c80*/  HADD2.F32 R43, -RZ, R24.reuse.H1_H1 ;  /* 0x30000018ff2b7230 */ /* 0x104fe40000004100 */
[----:B-1----:R-:W-:-:S03]  /*0c90*/  HADD2.F32 R18, -RZ, R24.H0_H0 ;  /* 0x20000018ff127230 */ /* 0x002fc60000004100 */
[----:B0-----:R-:W-:Y:S01]  /*0ca0*/  FMUL.FTZ R15, R43, R43 ;  /* 0x0000002b2b0f7220 */ /* 0x001fe20000410000 */
[--C-:B-----5:R-:W-:Y:S02]  /*0cb0*/  HADD2.F32 R45, -RZ, R26.reuse.H1_H1 ;  /* 0x3000001aff2d7230 */ /* 0x120fe40000004100 */
[----:B------:R-:W-:Y:S02]  /*0cc0*/  HADD2.F32 R14, -RZ, R26.H0_H0 ;  /* 0x2000001aff0e7230 */ /* 0x000fe40000004100 */
[--C-:B---3--:R-:W-:Y:S02]  /*0cd0*/  HADD2.F32 R13, -RZ, R28.reuse.H1_H1 ;  /* 0x3000001cff0d7230 */ /* 0x108fe40000004100 */
        /* <DEDUP_REMOVED lines=27> */
[----:B----4-:R-:W-:-:S02]  /*0e90*/  HADD2.F32 R15, -RZ, R34.H1_H1 ;  /* 0x30000022ff0f7230 */ /* 0x010fc40000004100 */
[----:B------:R-:W-:Y:S02]  /*0ea0*/  HADD2.F32 R14, -RZ, R34.H0_H0 ;  /* 0x20000022ff0e7230 */ /* 0x000fe40000004100 */
[----:B------:R-:W-:Y:S01]  /*0eb0*/  FADD.FTZ R12, R12, R19 ;  /* 0x000000130c0c7221 */ /* 0x000fe20000010000 */
[----:B------:R-:W-:Y:S02]  /*0ec0*/  FMUL.FTZ R17, R15, R15 ;  /* 0x0000000f0f117220 */ /* 0x000fe40000410000 */
[C---:B------:R-:W-:Y:S01]  /*0ed0*/  FADD.FTZ R15, R14.reuse, R15 ;  /* 0x0000000f0e0f7221 */ /* 0x040fe20000010000 */
[----:B------:R-:W-:Y:S01]  /*0ee0*/  FADD.FTZ R13, R13, R16 ;  /* 0x000000100d0d7221 */ /* 0x000fe20000010000 */
[--C-:B------:R-:W-:Y:S02]  /*0ef0*/  HADD2.F32 R19, -RZ, R36.reuse.H1_H1 ;  /* 0x30000024ff137230 */ /* 0x100fe40000004100 */
[----:B------:R-:W-:Y:S01]  /*0f00*/  FFMA.FTZ R14, R14, R14, R17 ;  /* 0x0000000e0e0e7223 */ /* 0x000fe20000010011 */
[----:B------:R-:W-:-:S02]  /*0f10*/  HADD2.F32 R16, -RZ, R36.H0_H0 ;  /* 0x20000024ff107230 */ /* 0x000fc40000004100 */
[----:B------:R-:W-:Y:S01]  /*0f20*/  FADD.FTZ R12, R12, R15 ;  /* 0x0000000f0c0c7221 */ /* 0x000fe20000010000 */
[----:B------:R-:W-:Y:S01]  /*0f30*/  FMUL.FTZ R15, R19, R19 ;  /* 0x00000013130f7220 */ /* 0x000fe20000410000 */
[----:B------:R-:W-:Y:S01]  /*0f40*/  FADD.FTZ R13, R13, R14 ;  /* 0x0000000e0d0d7221 */ /* 0x000fe20000010000 */
[--C-:B------:R-:W-:Y:S02]  /*0f50*/  HADD2.F32 R17, -RZ, R37.reuse.H1_H1 ;  /* 0x30000025ff117230 */ /* 0x100fe40000004100 */
        /* <DEDUP_REMOVED lines=73> */
.L_x_2606:
[----:B------:R-:W-:Y:S05]  /*13f0*/  BSYNC B0 ;  /* 0x0000000000007941 */ /* 0x000fea0003800000 */
.L_x_2605:
[----:B------:R-:W1:Y:S02]  /*1400*/  LDC R19, c[0x0][0xc] ;  /* 0x00000300ff137b82 */ /* 0x000e640000000800 */
[----:B-1----:R-:W-:-:S13]  /*1410*/  ISETP.GE.U32.AND P1, PT, R19, 0x2, PT ;  /* 0x000000021300780c */ /* 0x002fda0003f26070 */
[----:B------:R-:W-:Y:S05]  /*1420*/  @!P1 BRA `(.L_x_2607) ;  /* 0x0000000800909947 */ /* 0x000fea0003800000 */
[----:B------:R-:W-:Y:S05]  /*1430*/  @P3 BRA `(.L_x_2608) ;  /* 0x00000000007c3947 */ /* 0x000fea0003800000 */
[----:B------:R-:W1:Y:S01]  /*1440*/  S2R R43, SR_CTAID.Y ;  /* 0x00000000002b7919 */ /* 0x000e620000002600 */
[----:B------:R-:W2:Y:S01]  /*1450*/  LDC R47, c[0x0][0x10] ;  /* 0x00000400ff2f7b82 */ /* 0x000ea20000000800 */
[----:B------:R-:W-:Y:S02]  /*1460*/  ULOP3.LUT UR7, UR4, 0x1, URZ, 0xc0, !UPT ;  /* 0x0000000104077892 */ /* 0x000fe4000f8ec03f */
[----:B------:R-:W-:-:S05]  /*1470*/  ULOP3.LUT UP0, URZ, UR4, 0x2, URZ, 0xc0, !UPT ;  /* 0x00000002043f7892 */ /* 0x000fca000f80c03f */
[----:B------:R-:W3:Y:S08]  /*1480*/  LDC.64 R12, c[0x0][0x240] ;  /* 0x00009000ff0c7b82 */ /* 0x000ef00000000a00 */
[----:B------:R-:W4:Y:S01]  /*1490*/  LDC.64 R14, c[0x0][0x248] ;  /* 0x00009200ff0e7b82 */ /* 0x000f220000000a00 */
[----:B--2---:R-:W-:Y:S01]  /*14a0*/  IMAD R18, R47, UR7, RZ ;  /* 0x000000072f127c24 */ /* 0x004fe2000f8e02ff */
[----:B------:R-:W-:Y:S01]  /*14b0*/  PLOP3.LUT P1, PT, PT, PT, UP0, 0x80, 0x0 ;  /* 0x000000000000781c */ /* 0x000fe20003f2f008 */
[----:B------:R-:W-:-:S02]  /*14c0*/  UMOV UR7, 0xffffffff ;  /* 0xffffffff00077882 */ /* 0x000fc40000000000 */
[----:B------:R-:W-:Y:S01]  /*14d0*/  USEL UR7, UR7, 0x1, UP0 ;  /* 0x0000000107077887 */ /* 0x000fe20008000000 */
[----:B-1----:R-:W-:Y:S01]  /*14e0*/  IMAD R47, R47, UR9, R43 ;  /* 0x000000092f2f7c24 */ /* 0x002fe2000f8e022b */
[C---:B------:R-:W-:Y:S01]  /*14f0*/  IADD3 R43, R18.reuse, R43, RZ ;  /* 0x0000002b122b7210 */ /* 0x040fe20007ffe0ff */
[----:B------:R-:W-:-:S04]  /*1500*/  IMAD R18, R18, R19, RZ ;  /* 0x0000001312127224 */ /* 0x000fc800078e02ff */
[----:B---3--:R-:W-:Y:S01]  /*1510*/  IMAD.WIDE.U32 R12, R43, 0x4, R12 ;  /* 0x000000042b0c7825 */ /* 0x008fe200078e000c */
[----:B------:R-:W-:Y:S02]  /*1520*/  SHF.L.U32 R45, R18, 0x1, RZ ;  /* 0x00000001122d7819 */ /* 0x000fe400000006ff */
[----:B------:R-:W-:-:S03]  /*1530*/  SEL R43, R19, RZ, !P1 ;  /* 0x000000ff132b7207 */ /* 0x000fc60004800000 */
[----:B----4-:R-:W-:Y:S01]  /*1540*/  IMAD.WIDE R14, R45, 0x4, R14 ;  /* 0x000000042d0e7825 */ /* 0x010fe200078e020e */
[----:B------:R-:W-:Y:S02]  /*1550*/  ISETP.NE.AND P1, PT, R43, -0x1, PT ;  /* 0xffffffff2b00780c */ /* 0x000fe40003f25270 */
[----:B------:R-:W-:Y:S01]  /*1560*/  MOV R45, UR7 ;  /* 0x00000007002d7c02 */ /* 0x000fe20008000f00 */
[----:B------:R-:W-:-:S05]  /*1570*/  IMAD.WIDE.U32 R14, R47, 0x8, R14 ;  /* 0x000000082f0e7825 */ /* 0x000fca00078e000e */
[----:B------:R1:W-:Y:S01]  /*1580*/  STG.E.64 desc[UR10][R14.64], R16 ;  /* 0x000000100e007986 */ /* 0x0003e2000c101b0a */
[----:B------:R-:W-:Y:S06]  /*1590*/  MEMBAR.ALL.GPU ;  /* 0x0000000000007992 */ /* 0x000fec000000a000 */
[----:B------:R-:W-:-:S00]  /*15a0*/  ERRBAR ;  /* 0x00000000000079ab */ /* 0x000fc00000000000 */
[----:B------:R-:W-:Y:S06]  /*15b0*/  CGAERRBAR ;  /* 0x00000000000075ab */ /* 0x000fec0000000000 */
[----:B------:R1:W-:Y:S01]  /*15c0*/  REDG.E.ADD.S32.STRONG.GPU desc[UR10][R12.64], R45 ;  /* 0x0000002d0c00798e */ /* 0x0003e2000c10e38a */
[----:B------:R-:W-:Y:S05]  /*15d0*/  @!P1 BRA `(.L_x_2608) ;  /* 0x0000000000149947 */ /* 0x000fea0003800000 */
.L_x_2609:
[----:B-1----:R-:W2:Y:S04]  /*15e0*/  LDG.E.STRONG.GPU R14, desc[UR10][R12.64] ;  /* 0x0000000a0c0e7981 */ /* 0x002ea8000c1ef900 */
[----:B--2---:R-:W-:Y:S01]  /*15f0*/  CCTL.IVALL ;  /* 0x00000000ff00798f */ /* 0x004fe20002000000 */
[----:B------:R-:W-:Y:S05]  /*1600*/  YIELD ;  /* 0x0000000000007946 */ /* 0x000fea0003800000 */
[----:B------:R-:W-:-:S13]  /*1610*/  ISETP.NE.AND P1, PT, R14, R43, PT ;  /* 0x0000002b0e00720c */ /* 0x000fda0003f25270 */
[----:B------:R-:W-:Y:S05]  /*1620*/  @P1 BRA `(.L_x_2609) ;  /* 0xfffffffc00ec1947 */ /* 0x000fea000383ffff */
.L_x_2608:
        /* <DEDUP_REMOVED lines=11> */
.L_x_2611:
[----:B------:R-:W-:Y:S02]  /*16e0*/  ISETP.EQ.OR P1, PT, R18, UR9, P3 ;  /* 0x0000000912007c0c */ /* 0x000fe40009f22670 */
[----:B------:R-:W-:-:S11]  /*16f0*/  MOV R14, UR4 ;  /* 0x00000004000e7c02 */ /* 0x000fd60008000f00 */
        /* <DEDUP_REMOVED lines=65> */
.L_x_2610:
        /* <DEDUP_REMOVED lines=8> */
[----:B------:R-:W-:Y:S01]  /*1b90*/  ULOP3.LUT UR7, UR4, 0x1, URZ, 0xc0, !UPT ;  /* 0x0000000104077892 */ /* 0x000fe2000f8ec03f */
[----:B------:R-:W-:-:S03]  /*1ba0*/  ULDC UR8, c[0x0][0x10] ;  /* 0x0000040000087ab9 */ /* 0x000fc60000000800 */
[----:B------:R-:W-:-:S06]  /*1bb0*/  UIMAD UR7, UR7, UR8, URZ ;  /* 0x00000008070772a4 */ /* 0x000fcc000f8e023f */
[----:B------:R-:W-:-:S05]  /*1bc0*/  IMAD R14, R19, UR7, RZ ;  /* 0x00000007130e7c24 */ /* 0x000fca000f8e02ff */
[----:B------:R-:W-:-:S05]  /*1bd0*/  SHF.L.U32 R15, R14, 0x1, RZ ;  /* 0x000000010e0f7819 */ /* 0x000fca00000006ff */
[----:B--2---:R-:W-:-:S04]  /*1be0*/  IMAD.WIDE R12, R15, 0x4, R12 ;  /* 0x000000040f0c7825 */ /* 0x004fc800078e020c */
[----:B-1----:R-:W-:-:S04]  /*1bf0*/  IMAD R15, R18, UR8, R43 ;  /* 0x00000008120f7c24 */ /* 0x002fc8000f8e022b */
[----:B------:R-:W-:-:S06]  /*1c00*/  IMAD.WIDE.U32 R12, R15, 0x8, R12 ;  /* 0x000000080f0c7825 */ /* 0x000fcc00078e000c */
[----:B------:R-:W0:Y:S02]  /*1c10*/  LDG.E.64 R12, desc[UR10][R12.64] ;  /* 0x0000000a0c0c7981 */ /* 0x000e24000c1e1b00 */
[----:B0-----:R-:W-:Y:S01]  /*1c20*/  FADD.FTZ R16, R16, R12 ;  /* 0x0000000c10107221 */ /* 0x001fe20000010000 */
[----:B------:R-:W-:-:S07]  /*1c30*/  FADD.FTZ R17, R17, R13 ;  /* 0x0000000d11117221 */ /* 0x000fce0000010000 */
.L_x_2613:
[----:B------:R-:W-:Y:S05]  /*1c40*/  BSYNC B0 ;  /* 0x0000000000007941 */ /* 0x000fea0003800000 */
.L_x_2612:
[----:B------:R-:W-:Y:S05]  /*1c50*/  @!P2 BRA `(.L_x_2607) ;  /* 0x000000000084a947 */ /* 0x000fea0003800000 */
[C---:B------:R-:W-:Y:S02]  /*1c60*/  IADD3 R45, R18.reuse, 0x1, RZ ;  /* 0x00000001122d7810 */ /* 0x040fe40007ffe0ff */
        /* <DEDUP_REMOVED lines=12> */
[-C--:B-1----:R-:W-:Y:S02]  /*1d30*/  @!P2 IMAD R45, R45, R14.reuse, R12 ;  /* 0x0000000e2d2da224 */ /* 0x082fe400078e020c */
[----:B------:R-:W-:-:S05]  /*1d40*/  @!P2 IMAD R14, R13, R14, RZ ;  /* 0x0000000e0d0ea224 */ /* 0x000fca00078e02ff */
[----:B------:R-:W1:Y:S01]  /*1d50*/  @!P2 LDC.64 R12, c[0x0][0x248] ;  /* 0x00009200ff0cab82 */ /* 0x000e620000000a00 */
[-C--:B--2---:R-:W-:Y:S02]  /*1d60*/  @!P1 IMAD R43, R43, R42.reuse, R18 ;  /* 0x0000002a2b2b9224 */ /* 0x084fe400078e0212 */
        /* <DEDUP_REMOVED lines=16> */
.L_x_2607:
[----:B------:R-:W-:Y:S01]  /*1e70*/  ULDC.64 UR14, c[0x0][0x218] ;  /* 0x00008600000e7ab9 */ /* 0x000fe20000000a00 */
[----:B------:R-:W-:Y:S01]  /*1e80*/  LOP3.LUT P1, RZ, R3, UR9, RZ, 0xfc, !PT ;  /* 0x0000000903ff7c12 */ /* 0x000fe2000f82fcff */
[----:B------:R-:W2:Y:S01]  /*1e90*/  S2UR UR8, SR_CgaCtaId ;  /* 0x00000000000879c3 */ /* 0x000ea20000008800 */
[----:B------:R-:W-:Y:S01]  /*1ea0*/  ISETP.EQ.U32.AND P2, PT, RZ, UR14, PT ;  /* 0x0000000eff007c0c */ /* 0x000fe2000bf42070 */
[----:B------:R-:W-:Y:S01]  /*1eb0*/  UMOV UR7, 0x400 ;  /* 0x0000040000077882 */ /* 0x000fe20000000000 */
[----:B-1----:R-:W-:Y:S02]  /*1ec0*/  MOV R13, UR6 ;  /* 0x00000006000d7c02 */ /* 0x002fe40008000f00 */
[----:B------:R-:W-:Y:S02]  /*1ed0*/  ISETP.EQ.OR.EX P1, PT, RZ, UR15, P1, P2 ;  /* 0x0000000fff007c0c */ /* 0x000fe40008f22720 */
[----:B------:R-:W-:Y:S01]  /*1ee0*/  IADD3 R45, R35, R22, RZ ;  /* 0x00000016232d7210 */ /* 0x000fe20007ffe0ff */
[----:B------:R-:W1:Y:S08]  /*1ef0*/  LDC.64 R18, c[0x0][0x228] ;  /* 0x00008a00ff127b82 */ /* 0x000e700000000a00 */
[----:B------:R-:W3:Y:S08]  /*1f00*/  LDC.64 R14, c[0x0][0x230] ;  /* 0x00008c00ff0e7b82 */ /* 0x000ef00000000a00 */
[----:B------:R-:W4:Y:S01]  /*1f10*/  @!P1 LDC.64 R42, c[0x0][0x218] ;  /* 0x00008600ff2a9b82 */ /* 0x000f220000000a00 */
[----:B--2---:R-:W-:-:S03]  /*1f20*/  ULEA UR7, UR8, UR7, 0x18 ;  /* 0x0000000708077291 */ /* 0x004fc6000f8ec03f */
[----:B------:R-:W-:Y:S02]  /*1f30*/  ULDC UR8, c[0x0][0x2a4] ;  /* 0x0000a90000087ab9 */ /* 0x000fe40000000800 */
[----:B------:R-:W-:Y:S01]  /*1f40*/  @!P1 FMUL.FTZ R12, R16, UR8 ;  /* 0x00000008100c9c20 */ /* 0x000fe20008410000 */
[----:B-1----:R-:W-:-:S03]  /*1f50*/  IMAD.WIDE R18, R45, 0x2, R18 ;  /* 0x000000022d127825 */ /* 0x002fc600078e0212 */
[----:B------:R-:W-:Y:S01]  /*1f60*/  @!P3 STS.64 [UR7+0x78], R16 ;  /* 0x00007810ff00b988 */ /* 0x000fe20008000a07 */
[----:B---3--:R-:W-:-:S04]  /*1f70*/  IMAD.WIDE R44, R45, 0x2, R14 ;  /* 0x000000022d2c7825 */ /* 0x008fc800078e020e */
[----:B----4-:R-:W-:-:S04]  /*1f80*/  @!P1 IMAD.WIDE R42, R13, 0x8, R42 ;  /* 0x000000080d2a9825 */ /* 0x010fc800078e022a */
[----:B------:R-:W-:-:S05]  /*1f90*/  @!P1 FMUL.FTZ R13, R17, UR8 ;  /* 0x00000008110d9c20 */ /* 0x000fca0008410000 */
[----:B------:R1:W-:Y:S01]  /*1fa0*/  @!P1 STG.E.64 desc[UR10][R42.64], R12 ;  /* 0x0000000c2a009986 */ /* 0x0003e2000c101b0a */
[----:B------:R-:W-:Y:S06]  /*1fb0*/  BAR.SYNC.DEFER_BLOCKING 0x0 ;  /* 0x0000000000007b1d */ /* 0x000fec0000010000 */
[----:B------:R-:W2:Y:S04]  /*1fc0*/  LDG.E.U16 R22, desc[UR10][R18.64] ;  /* 0x0000000a12167981 */ /* 0x000ea8000c1e1500 */
[----:B------:R3:W0:Y:S04]  /*1fd0*/  LDG.E.U16 R46, desc[UR10][R18.64+0x2] ;  /* 0x0000020a122e7981 */ /* 0x000628000c1e1500 */
[----:B------:R-:W4:Y:S04]  /*1fe0*/  LDG.E.U16 R47, desc[UR10][R44.64] ;  /* 0x0000000a2c2f7981 */ /* 0x000f28000c1e1500 */
[----:B------:R4:W5:Y:S01]  /*1ff0*/  LDG.E.U16 R48, desc[UR10][R44.64+0x2] ;  /* 0x0000020a2c307981 */ /* 0x000962000c1e1500 */
[----:B------:R-:W-:Y:S01]  /*2000*/  ISETP.NE.AND P6, PT, RZ, UR12, PT ;  /* 0x0000000cff007c0c */ /* 0x000fe2000bfc5270 */
[----:B-1----:R-:W-:-:S02]  /*2010*/  HADD2.F32 R12, -RZ, R28.H0_H0 ;  /* 0x2000001cff0c7230 */ /* 0x002fc40000004100 */
[----:B------:R-:W1:Y:S01]  /*2020*/  LDS.64 R14, [UR7+0x78] ;  /* 0x00007807ff0e7984 */ /* 0x000e620008000a00 */
[----:B------:R-:W-:Y:S02]  /*2030*/  HADD2.F32 R13, -RZ, R28.H1_H1 ;  /* 0x3000001cff0d7230 */ /* 0x000fe40000004100 */
[----:B---3--:R-:W-:Y:S02]  /*2040*/  HADD2.F32 R18, -RZ, R24.H0_H0 ;  /* 0x20000018ff127230 */ /* 0x008fe40000004100 */
[----:B------:R-:W-:Y:S02]  /*2050*/  HADD2.F32 R19, -RZ, R26.H0_H0 ;  /* 0x2000001aff137230 */ /* 0x000fe40000004100 */
[----:B-1----:R-:W-:-:S05]  /*2060*/  FMUL.FTZ R14, R14, UR8 ;  /* 0x000000080e0e7c20 */ /* 0x002fca0008410000 */
[----:B------:R-:W-:-:S13]  /*2070*/  R2UR UR7, R14 ;  /* 0x000000000e0772ca */ /* 0x000fda00000e0000 */
        /* <DEDUP_REMOVED lines=11> */
[----:B------:R-:W1:Y:S02]  /*2130*/  @P1 MUFU.RSQ R14, R14 ;  /* 0x0000000e000e1308 */ /* 0x000e640000001400 */
[----:B-1----:R-:W-:-:S13]  /*2140*/  @P1 R2UR UR13, R14 ;  /* 0x000000000e0d12ca */ /* 0x002fda00000e0000 */
[----:B------:R-:W-:Y:S02]  /*2150*/  @UP0 UMOV UR8, UR13 ;  /* 0x0000000d00080c82 */ /* 0x000fe40008000000 */
[----:B------:R-:W-:Y:S01]  /*2160*/  FMUL.FTZ R12, R12, UR8 ;  /* 0x000000080c0c7c20 */ /* 0x000fe20008410000 */
[----:B------:R-:W-:Y:S01]  /*2170*/  FMUL.FTZ R13, R13, UR8 ;  /* 0x000000080d0d7c20 */ /* 0x000fe20008410000 */
[----:B--2---:R-:W-:Y:S02]  /*2180*/  SHF.L.U32 R28, R22, 0x10, RZ ;  /* 0x00000010161c7819 */ /* 0x004fe400000006ff */
[----:B0-----:R-:W-:Y:S02]  /*2190*/  SHF.L.U32 R17, R46, 0x10, RZ ;  /* 0x000000102e117819 */ /* 0x001fe400000006ff */
        /* <DEDUP_REMOVED lines=15> */
.L_x_2614:
        /* <DEDUP_REMOVED lines=14> */
.L_x_2616:
[----:B------:R-:W-:Y:S05]  /*2370*/  BSYNC B0 ;  /* 0x0000000000007941 */ /* 0x000fea0003800000 */
.L_x_2615:
[----:B0-----:R-:W-:Y:S02]  /*2380*/  HADD2.F32 R43, -RZ, R36.H0_H0 ;  /* 0x20000024ff2b7230 */ /* 0x001fe40000004100 */
[----:B------:R-:W-:Y:S01]  /*2390*/  FADD.FTZ R19, R19, -UR7 ;  /* 0x8000000713137e21 */ /* 0x000fe20008010000 */
[----:B------:R-:W-:Y:S02]  /*23a0*/  HADD2.F32 R15, -RZ, R34.H0_H0 ;  /* 0x20000022ff0f7230 */ /* 0x000fe40000004100 */
[----:B------:R-:W-:Y:S01]  /*23b0*/  FADD.FTZ R18, R18, -UR7 ;  /* 0x8000000712127e21 */ /* 0x000fe20008010000 */
[----:B------:R-:W-:Y:S02]  /*23c0*/  HADD2.F32 R13, -RZ, R2.H0_H0 ;  /* 0x20000002ff0d7230 */ /* 0x000fe40000004100 */
[----:B------:R-:W-:Y:S01]  /*23d0*/  FADD.FTZ R43, R43, -UR7 ;  /* 0x800000072b2b7e21 */ /* 0x000fe20008010000 */
[----:B------:R-:W-:Y:S01]  /*23e0*/  FMUL.FTZ R12, R19, UR8 ;  /* 0x00000008130c7c20 */ /* 0x000fe20008410000 */
[----:B------:R-:W-:-:S02]  /*23f0*/  HADD2.F32 R14, -RZ, R0.H0_H0 ;  /* 0x20000000ff0e7230 */ /* 0x000fc40000004100 */
[----:B------:R-:W-:Y:S01]  /*2400*/  FADD.FTZ R15, R15, -UR7 ;  /* 0x800000070f0f7e21 */ /* 0x000fe20008010000 */
[----:B------:R-:W-:Y:S01]  /*2410*/  FMUL.FTZ R46, R43, UR8 ;  /* 0x000000082b2e7c20 */ /* 0x000fe20008410000 */
[----:B------:R-:W-:Y:S02]  /*2420*/  HADD2.F32 R44, -RZ, R37.H0_H0 ;  /* 0x20000025ff2c7230 */ /* 0x000fe40000004100 */
[--C-:B------:R-:W-:Y:S01]  /*2430*/  FFMA.FTZ R43, R28, R12, R45.reuse ;  /* 0x0000000c1c2b7223 */ /* 0x100fe2000001002d */
[----:B------:R-:W-:Y:S02]  /*2440*/  HADD2.F32 R12, -RZ, R24.H1_H1 ;  /* 0x30000018ff0c7230 */ /* 0x000fe40000004100 */
[----:B------:R-:W-:Y:S01]  /*2450*/  FADD.FTZ R13, R13, -UR7 ;  /* 0x800000070d0d7e21 */ /* 0x000fe20008010000 */
[----:B------:R-:W-:Y:S01]  /*2460*/  FADD.FTZ R14, R14, -UR7 ;  /* 0x800000070e0e7e21 */ /* 0x000fe20008010000 */
[----:B------:R-:W-:Y:S01]  /*2470*/  ULDC.64 UR14, c[0x0][0x278] ;  /* 0x00009e00000e7ab9 */ /* 0x000fe20000000a00 */
[----:B------:R-:W-:Y:S01]  /*2480*/  FADD.FTZ R44, R44, -UR7 ;  /* 0x800000072c2c7e21 */ /* 0x000fe20008010000 */
[----:B------:R-:W-:Y:S01]  /*2490*/  HADD2.F32 R24, -RZ, R26.H1_H1 ;  /* 0x3000001aff187230 */ /* 0x000fe20000004100 */
[----:B------:R-:W-:Y:S01]  /*24a0*/  ISETP.GE.U32.AND P1, PT, R30, UR14, PT ;  /* 0x0000000e1e007c0c */ /* 0x000fe2000bf26070 */
[----:B------:R-:W-:Y:S01]  /*24b0*/  FADD.FTZ R12, R12, -UR7 ;  /* 0x800000070c0c7e21 */ /* 0x000fe20008010000 */
[----:B------:R-:W-:Y:S01]  /*24c0*/  ISETP.GE.U32.AND P2, PT, R7, UR14, PT ;  /* 0x0000000e07007c0c */ /* 0x000fe2000bf46070 */
[----:B------:R-:W-:Y:S01]  /*24d0*/  FMUL.FTZ R18, R18, UR8 ;  /* 0x0000000812127c20 */ /* 0x000fe20008410000 */
[----:B------:R-:W-:Y:S01]  /*24e0*/  FMUL.FTZ R22, R15, UR8 ;  /* 0x000000080f167c20 */ /* 0x000fe20008410000 */
[----:B------:R-:W-:Y:S01]  /*24f0*/  FMUL.FTZ R42, R13, UR8 ;  /* 0x000000080d2a7c20 */ /* 0x000fe20008410000 */
[----:B------:R-:W-:Y:S01]  /*2500*/  FMUL.FTZ R14, R14, UR8 ;  /* 0x000000080e0e7c20 */ /* 0x000fe20008410000 */
[----:B------:R-:W-:Y:S01]  /*2510*/  FMUL.FTZ R48, R44, UR8 ;  /* 0x000000082c307c20 */ /* 0x000fe20008410000 */
[----:B------:R-:W-:Y:S01]  /*2520*/  ISETP.GE.AND.EX P1, PT, R21, UR15, PT, P1 ;  /* 0x0000000f15007c0c */ /* 0x000fe2000bf26310 */
[----:B------:R-:W-:Y:S01]  /*2530*/  FADD.FTZ R24, R24, -UR7 ;  /* 0x8000000718187e21 */ /* 0x000fe20008010000 */
[----:B------:R-:W-:Y:S01]  /*2540*/  ISETP.GE.AND.EX P2, PT, R23, UR15, PT, P2 ;  /* 0x0000000f17007c0c */ /* 0x000fe2000bf46320 */
[----:B------:R-:W-:Y:S01]  /*2550*/  FMUL.FTZ R12, R12, UR8 ;  /* 0x000000080c0c7c20 */ /* 0x000fe20008410000 */
[C-C-:B------:R-:W-:Y:S01]  /*2560*/  FFMA.FTZ R44, R28.reuse, R18, R45.reuse ;  /* 0x000000121c2c7223 */ /* 0x140fe2000001002d */
[C-C-:B------:R-:W-:Y:S01]  /*2570*/  FFMA.FTZ R19, R28.reuse, R22, R45.reuse ;  /* 0x000000161c137223 */ /* 0x140fe2000001002d */
[C-C-:B------:R-:W-:Y:S01]  /*2580*/  FFMA.FTZ R42, R28.reuse, R42, R45.reuse ;  /* 0x0000002a1c2a7223 */ /* 0x140fe2000001002d */
[C-C-:B------:R-:W-:Y:S01]  /*2590*/  FFMA.FTZ R18, R28.reuse, R14, R45.reuse ;  /* 0x0000000e1c127223 */ /* 0x140fe2000001002d */
[C-C-:B------:R-:W-:Y:S01]  /*25a0*/  FFMA.FTZ R22, R28.reuse, R46, R45.reuse ;  /* 0x0000002e1c167223 */ /* 0x140fe2000001002d */
[----:B------:R-:W-:Y:S01]  /*25b0*/  FFMA.FTZ R28, R28, R48, R45 ;  /* 0x000000301c1c7223 */ /* 0x000fe2000001002d */
        /* <DEDUP_REMOVED lines=15> */
.L_x_2617:
        /* <DEDUP_REMOVED lines=14> */
.L_x_2619:
[----:B------:R-:W-:Y:S05]  /*2790*/  BSYNC B0 ;  /* 0x0000000000007941 */ /* 0x000fea0003800000 */
.L_x_2618:
        /* <DEDUP_REMOVED lines=12> */
.L_x_2620:
        /* <DEDUP_REMOVED lines=14> */
.L_x_2622:
[----:B------:R-:W-:Y:S05]  /*2940*/  BSYNC B0 ;  /* 0x0000000000007941 */ /* 0x000fea0003800000 */
.L_x_2621:
[----:B------:R-:W-:Y:S01]  /*2950*/  HADD2.F32 R2, -RZ, R2.H1_H1 ;  /* 0x30000002ff027230 */ /* 0x000fe20000004100 */
[----:B------:R-:W-:Y:S01]  /*2960*/  ISETP.GE.U32.AND P5, PT, R8, UR14, PT ;  /* 0x0000000e08007c0c */ /* 0x000fe2000bfa6070 */
[----:B------:R-:W-:Y:S01]  /*2970*/  HADD2.F32 R12, -RZ, R0.H1_H1 ;  /* 0x30000000ff0c7230 */ /* 0x000fe20000004100 */
[----:B------:R-:W-:Y:S01]  /*2980*/  ISETP.GE.U32.AND P1, PT, R9, UR14, PT ;  /* 0x0000000e09007c0c */ /* 0x000fe2000bf26070 */
[----:B------:R-:W-:Y:S02]  /*2990*/  HADD2.F32 R34, -RZ, R34.H1_H1 ;  /* 0x30000022ff227230 */ /* 0x000fe40000004100 */
[----:B------:R-:W-:Y:S01]  /*29a0*/  FADD.FTZ R0, R2, -UR7 ;  /* 0x8000000702007e21 */ /* 0x000fe20008010000 */
[----:B01----:R-:W-:Y:S02]  /*29b0*/  HADD2.F32 R14, -RZ, R36.H1_H1 ;  /* 0x30000024ff0e7230 */ /* 0x003fe40000004100 */
[----:B------:R-:W-:Y:S01]  /*29c0*/  FADD.FTZ R2, R12, -UR7 ;  /* 0x800000070c027e21 */ /* 0x000fe20008010000 */
[----:B------:R-:W-:-:S02]  /*29d0*/  HADD2.F32 R21, -RZ, R37.H1_H1 ;  /* 0x30000025ff157230 */ /* 0x000fc40000004100 */
[----:B------:R-:W-:Y:S01]  /*29e0*/  FADD.FTZ R12, R34, -UR7 ;  /* 0x80000007220c7e21 */ /* 0x000fe20008010000 */
[----:B------:R-:W-:Y:S01]  /*29f0*/  ISETP.GE.U32.AND P2, PT, R10, UR14, PT ;  /* 0x0000000e0a007c0c */ /* 0x000fe2000bf46070 */
[----:B------:R-:W-:Y:S01]  /*2a00*/  FADD.FTZ R14, R14, -UR7 ;  /* 0x800000070e0e7e21 */ /* 0x000fe20008010000 */
[----:B------:R-:W-:Y:S01]  /*2a10*/  ISETP.GE.U32.AND P3, PT, R11, UR14, PT ;  /* 0x0000000e0b007c0c */ /* 0x000fe2000bf66070 */
[----:B------:R-:W-:Y:S01]  /*2a20*/  FADD.FTZ R21, R21, -UR7 ;  /* 0x8000000715157e21 */ /* 0x000fe20008010000 */
[----:B------:R-:W-:Y:S01]  /*2a30*/  ISETP.GE.U32.AND P4, PT, R20, UR14, PT ;  /* 0x0000000e14007c0c */ /* 0x000fe2000bf86070 */
[----:B------:R-:W-:Y:S01]  /*2a40*/  FMUL.FTZ R2, R2, UR8 ;  /* 0x0000000802027c20 */ /* 0x000fe20008410000 */
[----:B------:R-:W-:Y:S01]  /*2a50*/  FMUL.FTZ R15, R12, UR8 ;  /* 0x000000080c0f7c20 */ /* 0x000fe20008410000 */
[----:B------:R-:W-:Y:S01]  /*2a60*/  FMUL.FTZ R23, R14, UR8 ;  /* 0x000000080e177c20 */ /* 0x000fe20008410000 */
[----:B------:R-:W-:Y:S01]  /*2a70*/  FMUL.FTZ R21, R21, UR8 ;  /* 0x0000000815157c20 */ /* 0x000fe20008410000 */
[----:B------:R-:W-:Y:S01]  /*2a80*/  ISETP.GE.AND.EX P5, PT, R25, UR15, PT, P5 ;  /* 0x0000000f19007c0c */ /* 0x000fe2000bfa6350 */
[----:B------:R-:W-:Y:S01]  /*2a90*/  FMUL.FTZ R13, R0, UR8 ;  /* 0x00000008000d7c20 */ /* 0x000fe20008410000 */
[----:B------:R-:W-:Y:S01]  /*2aa0*/  ISETP.GE.AND.EX P1, PT, R27, UR15, PT, P1 ;  /* 0x0000000f1b007c0c */ /* 0x000fe2000bf26310 */
[--C-:B------:R-:W-:Y:S01]  /*2ab0*/  FFMA.FTZ R37, R17, R2, R16.reuse ;  /* 0x0000000211257223 */ /* 0x100fe20000010010 */
[----:B------:R-:W-:Y:S01]  /*2ac0*/  ISETP.GE.AND.EX P2, PT, R29, UR15, PT, P2 ;  /* 0x0000000f1d007c0c */ /* 0x000fe2000bf46320 */
[--C-:B------:R-:W-:Y:S01]  /*2ad0*/  FFMA.FTZ R0, R17, R15, R16.reuse ;  /* 0x0000000f11007223 */ /* 0x100fe20000010010 */
[----:B------:R-:W-:Y:S01]  /*2ae0*/  ISETP.GE.AND.EX P3, PT, R31, UR15, PT, P3 ;  /* 0x0000000f1f007c0c */ /* 0x000fe2000bf66330 */
[--C-:B------:R-:W-:Y:S01]  /*2af0*/  FFMA.FTZ R23, R17, R23, R16.reuse ;  /* 0x0000001711177223 */ /* 0x100fe20000010010 */
[----:B------:R-:W-:Y:S01]  /*2b00*/  ISETP.GE.AND.EX P4, PT, R33, UR15, PT, P4 ;  /* 0x0000000f21007c0c */ /* 0x000fe2000bf86340 */
[--C-:B------:R-:W-:Y:S01]  /*2b10*/  FFMA.FTZ R21, R17, R21, R16.reuse ;  /* 0x0000001511157223 */ /* 0x100fe20000010010 */
[----:B------:R-:W-:Y:S01]  /*2b20*/  ISETP.GT.U32.OR P5, PT, R3, 0x17f, P5 ;  /* 0x0000017f0300780c */ /* 0x000fe20002fa4470 */
[----:B------:R-:W-:Y:S01]  /*2b30*/  FFMA.FTZ R17, R17, R13, R16 ;  /* 0x0000000d11117223 */ /* 0x000fe20000010010 */
[----:B------:R-:W-:-:S02]  /*2b40*/  ISETP.GT.U32.OR P1, PT, R3, 0x17f, P1 ;  /* 0x0000017f0300780c */ /* 0x000fc40000f24470 */
[C---:B------:R-:W-:Y:S02]  /*2b50*/  ISETP.GT.U32.OR P2, PT, R3.reuse, 0x17f, P2 ;  /* 0x0000017f0300780c */ /* 0x040fe40001744470 */
[C---:B------:R-:W-:Y:S02]  /*2b60*/  ISETP.GT.U32.OR P3, PT, R3.reuse, 0x17f, P3 ;  /* 0x0000017f0300780c */ /* 0x040fe40001f64470 */
        /* <DEDUP_REMOVED lines=12> */
.L_x_2623:
        /* <DEDUP_REMOVED lines=14> */
.L_x_2625:
[----:B------:R-:W-:Y:S05]  /*2d10*/  BSYNC B0 ;  /* 0x0000000000007941 */ /* 0x000fea0003800000 */
.L_x_2624:
        /* <DEDUP_REMOVED lines=11> */
.L_x_2626:
[----:B------:R-:W-:Y:S04]  /*2dd0*/  BSSY B0, `(.L_x_2627) ;  /* 0x000000e000007945 */ /* 0x000fe80003800000 */
[----:B------:R-:W-:Y:S05]  /*2de0*/  @P1 BRA `(.L_x_2628) ;  /* 0x0000000000301947 */ /* 0x000fea0003800000 */
[----:B------:R-:W-:Y:S01]  /*2df0*/  ULDC.64 UR14, c[0x0][0x270] ;  /* 0x00009c00000e7ab9 */ /* 0x000fe20000000a00 */
[----:B------:R-:W-:Y:S01]  /*2e00*/  MOV R12, R38 ;  /* 0x00000026000c7202 */ /* 0x000fe20000000f00 */
[----:B------:R-:W-:Y:S01]  /*2e10*/  IMAD R2, R27, UR14, RZ ;  /* 0x0000000e1b027c24 */ /* 0x000fe2000f8e02ff */
[----:B------:R-:W-:Y:S02]  /*2e20*/  MOV R13, R41 ;  /* 0x00000029000d7202 */ /* 0x000fe40000000f00 */
[----:B------:R-:W-:Y:S01]  /*2e30*/  F2FP.F16.F32.PACK_AB R37, R37, R18 ;  /* 0x000000122525723e */ /* 0x000fe200000000ff */
[C---:B0-----:R-:W-:Y:S02]  /*2e40*/  IMAD R15, R9.reuse, UR15, R2 ;  /* 0x0000000f090f7c24 */ /* 0x041fe4000f8e0202 */
[----:B------:R-:W-:Y:S01]  /*2e50*/  IMAD.WIDE.U32 R12, R9, UR14, R12 ;  /* 0x0000000e090c7c25 */ /* 0x000fe2000f8e000c */
[----:B------:R-:W-:Y:S02]  /*2e60*/  ULDC.64 UR14, c[0x0][0x210] ;  /* 0x00008400000e7ab9 */ /* 0x000fe40000000a00 */
[----:B------:R-:W-:-:S02]  /*2e70*/  LEA R14, P1, R12, UR14, 0x1 ;  /* 0x0000000e0c0e7c11 */ /* 0x000fc4000f8208ff */
[----:B------:R-:W-:-:S04]  /*2e80*/  IADD3 R15, R13, R15, RZ ;  /* 0x0000000f0d0f7210 */ /* 0x000fc80007ffe0ff */
[----:B------:R-:W-:-:S05]  /*2e90*/  LEA.HI.X R15, R12, UR15, R15, 0x1, P1 ;  /* 0x0000000f0c0f7c11 */ /* 0x000fca00088f0c0f */
[----:B------:R1:W-:Y:S02]  /*2ea0*/  STG.E desc[UR10][R14.64], R37 ;  /* 0x000000250e007986 */ /* 0x0003e4000c10190a */
.L_x_2628:
[----:B------:R-:W-:Y:S05]  /*2eb0*/  BSYNC B0 ;  /* 0x0000000000007941 */ /* 0x000fea0003800000 */
.L_x_2627:
[----:B------:R-:W-:Y:S05]  /*2ec0*/  @!P6 BRA `(.L_x_2629) ;  /* 0x000000000028e947 */ /* 0x000fea0003800000 */
[----:B------:R-:W-:Y:S01]  /*2ed0*/  FMUL.FTZ R2, R19, -1.4426950216293334961 ;  /* 0xbfb8aa3b13027820 */ /* 0x000fe20000410000 */
[----:B------:R-:W-:-:S05]  /*2ee0*/  FMUL.FTZ R13, R0, -1.4426950216293334961 ;  /* 0xbfb8aa3b000d7820 */ /* 0x000fca0000410000 */
[----:B------:R-:W2:Y:S08]  /*2ef0*/  MUFU.EX2 R2, R2 ;  /* 0x0000000200027308 */ /* 0x000eb00000000800 */
[----:B------:R-:W0:Y:S01]  /*2f00*/  MUFU.EX2 R13, R13 ;  /* 0x0000000d000d7308 */ /* 0x000e220000000800 */
[----:B--2---:R-:W-:-:S07]  /*2f10*/  FADD.FTZ R12, R2, 1 ;  /* 0x3f800000020c7421 */ /* 0x004fce0000010000 */
[----:B------:R-:W2:Y:S01]  /*2f20*/  MUFU.RCP R12, R12 ;  /* 0x0000000c000c7308 */ /* 0x000ea20000001000 */
[----:B01----:R-:W-:-:S07]  /*2f30*/  FADD.FTZ R14, R13, 1 ;  /* 0x3f8000000d0e7421 */ /* 0x003fce0000010000 */
[----:B------:R-:W0:Y:S01]  /*2f40*/  MUFU.RCP R15, R14 ;  /* 0x0000000e000f7308 */ /* 0x000e220000001000 */
[----:B--2---:R-:W-:Y:S01]  /*2f50*/  FMUL.FTZ R19, R19, R12 ;  /* 0x0000000c13137220 */ /* 0x004fe20000410000 */
[----:B0-----:R-:W-:-:S07]  /*2f60*/  FMUL.FTZ R0, R0, R15 ;  /* 0x0000000f00007220 */ /* 0x001fce0000410000 */
.L_x_2629:
        /* <DEDUP_REMOVED lines=14> */
.L_x_2631:
[----:B------:R-:W-:Y:S05]  /*3050*/  BSYNC B0 ;  /* 0x0000000000007941 */ /* 0x000fea0003800000 */
.L_x_2630:
[----:B------:R-:W-:Y:S05]  /*3060*/  @!P6 BRA `(.L_x_2632) ;  /* 0x000000000028e947 */ /* 0x000fea0003800000 */
[----:B------:R-:W-:Y:S01]  /*3070*/  FMUL.FTZ R12, R23, -1.4426950216293334961 ;  /* 0xbfb8aa3b170c7820 */ /* 0x000fe20000410000 */
[----:B------:R-:W-:-:S05]  /*3080*/  FMUL.FTZ R0, R22, -1.4426950216293334961 ;  /* 0xbfb8aa3b16007820 */ /* 0x000fca0000410000 */
[----:B------:R-:W0:Y:S08]  /*3090*/  MUFU.EX2 R12, R12 ;  /* 0x0000000c000c7308 */ /* 0x000e300000000800 */
[----:B------:R-:W3:Y:S01]  /*30a0*/  MUFU.EX2 R0, R0 ;  /* 0x0000000000007308 */ /* 0x000ee20000000800 */
[----:B012---:R-:W-:-:S07]  /*30b0*/  FADD.FTZ R14, R12, 1 ;  /* 0x3f8000000c0e7421 */ /* 0x007fce0000010000 */
[----:B------:R-:W0:Y:S01]  /*30c0*/  MUFU.RCP R14, R14 ;  /* 0x0000000e000e7308 */ /* 0x000e220000001000 */
[----:B---3--:R-:W-:-:S07]  /*30d0*/  FADD.FTZ R2, R0, 1 ;  /* 0x3f80000000027421 */ /* 0x008fce0000010000 */
[----:B------:R-:W1:Y:S01]  /*30e0*/  MUFU.RCP R13, R2 ;  /* 0x00000002000d7308 */ /* 0x000e620000001000 */
[----:B0-----:R-:W-:Y:S01]  /*30f0*/  FMUL.FTZ R23, R23, R14 ;  /* 0x0000000e17177220 */ /* 0x001fe20000410000 */
[----:B-1----:R-:W-:-:S07]  /*3100*/  FMUL.FTZ R22, R22, R13 ;  /* 0x0000000d16167220 */ /* 0x002fce0000410000 */
.L_x_2632:
[----:B------:R-:W-:Y:S04]  /*3110*/  BSSY B0, `(.L_x_2633) ;  /* 0x000000e000007945 */ /* 0x000fe80003800000 */
[----:B------:R-:W-:Y:S05]  /*3120*/  @P3 BRA `(.L_x_2634) ;  /* 0x0000000000303947 */ /* 0x000fea0003800000 */
[----:B------:R-:W-:Y:S01]  /*3130*/  ULDC.64 UR14, c[0x0][0x270] ;  /* 0x00009c00000e7ab9 */ /* 0x000fe20000000a00 */
[----:B------:R-:W-:Y:S01]  /*3140*/  MOV R12, R38 ;  /* 0x00000026000c7202 */ /* 0x000fe20000000f00 */
[----:B------:R-:W-:Y:S01]  /*3150*/  IMAD R0, R31, UR14, RZ ;  /* 0x0000000e1f007c24 */ /* 0x000fe2000f8e02ff */
[----:B------:R-:W-:Y:S02]  /*3160*/  MOV R13, R41 ;  /* 0x00000029000d7202 */ /* 0x000fe40000000f00 */
[----:B------:R-:W-:Y:S01]  /*3170*/  F2FP.F16.F32.PACK_AB R23, R23, R22 ;  /* 0x000000161717723e */ /* 0x000fe200000000ff */
[----:B012---:R-:W-:-:S04]  /*3180*/  IMAD.WIDE.U32 R14, R11, UR14, R12 ;  /* 0x0000000e0b0e7c25 */ /* 0x007fc8000f8e000c */
[----:B------:R-:W-:Y:S01]  /*3190*/  IMAD R13, R11, UR15, R0 ;  /* 0x0000000f0b0d7c24 */ /* 0x000fe2000f8e0200 */
[----:B------:R-:W-:Y:S02]  /*31a0*/  ULDC.64 UR14, c[0x0][0x210] ;  /* 0x00008400000e7ab9 */ /* 0x000fe40000000a00 */
[----:B------:R-:W-:Y:S02]  /*31b0*/  LEA R12, P1, R14, UR14, 0x1 ;  /* 0x0000000e0e0c7c11 */ /* 0x000fe4000f8208ff */
[----:B------:R-:W-:-:S04]  /*31c0*/  IADD3 R13, R15, R13, RZ ;  /* 0x0000000d0f0d7210 */ /* 0x000fc80007ffe0ff */
[----:B------:R-:W-:-:S05]  /*31d0*/  LEA.HI.X R13, R14, UR15, R13, 0x1, P1 ;  /* 0x0000000f0e0d7c11 */ /* 0x000fca00088f0c0d */
[----:B------:R3:W-:Y:S02]  /*31e0*/  STG.E desc[UR10][R12.64], R23 ;  /* 0x000000170c007986 */ /* 0x0007e4000c10190a */
.L_x_2634:
[----:B------:R-:W-:Y:S05]  /*31f0*/  BSYNC B0 ;  /* 0x0000000000007941 */ /* 0x000fea0003800000 */
.L_x_2633:
[----:B------:R-:W-:Y:S05]  /*3200*/  @!P6 BRA `(.L_x_2635) ;  /* 0x000000000028e947 */ /* 0x000fea0003800000 */
[----:B---3--:R-:W-:Y:S01]  /*3210*/  FMUL.FTZ R12, R21, -1.4426950216293334961 ;  /* 0xbfb8aa3b150c7820 */ /* 0x008fe20000410000 */
        /* <DEDUP_REMOVED lines=9> */
.L_x_2635:
        /* <DEDUP_REMOVED lines=13> */
.L_x_2637:
[----:B------:R-:W-:Y:S05]  /*3380*/  BSYNC B0 ;  /* 0x0000000000007941 */ /* 0x000fea0003800000 */
.L_x_2636:
[----:B------:R-:W-:Y:S01]  /*3390*/  ULDC UR7, c[0x0][0x10] ;  /* 0x0000040000077ab9 */ /* 0x000fe20000000800 */
[----:B------:R-:W-:Y:S02]  /*33a0*/  UIADD3 UR4, UR4, 0x1, URZ ;  /* 0x0000000104047890 */ /* 0x000fe4000fffe03f */
[----:B------:R-:W-:-:S04]  /*33b0*/  UIADD3 UR6, UR7, UR6, URZ ;  /* 0x0000000607067290 */ /* 0x000fc8000fffe03f */
[----:B------:R-:W-:-:S06]  /*33c0*/  UISETP.GE.AND UP0, UPT, UR6, UR5, UPT ;  /* 0x000000050600728c */ /* 0x000fcc000bf06270 */
[----:B------:R-:W-:-:S13]  /*33d0*/  PLOP3.LUT P1, PT, PT, PT, UP0, 0x80, 0x0 ;  /* 0x000000000000781c */ /* 0x000fda0003f2f008 */
[----:B------:R-:W-:Y:S05]  /*33e0*/  @!P1 BRA `(.L_x_2638) ;  /* 0xffffffcc00a49947 */ /* 0x000fea000383ffff */
[----:B------:R-:W-:Y:S05]  /*33f0*/  EXIT ;  /* 0x000000000000794d */ /* 0x000fea0003800000 */
.L_x_2639:
        /* <DEDUP_REMOVED lines=16> */
.L_x_3296:


//--------------------- .text._Z35group_norm_nhwc_fwd_one_pass_kernelI11Fp16IOBf16WLi512ELi24ELi384EEv26Group_norm_nhwc_fwd_params --------------------------
	.section	.text._Z35group_norm_nhwc_fwd_one_pass_kernelI11Fp16IOBf16WLi512ELi24ELi384EEv26Group_norm_nhwc_fwd_params,"ax",@progbits
	.align	128
        .global         _Z35group_norm_nhwc_fwd_one_pass_kernelI11Fp16IOBf16WLi512ELi24ELi384EEv26Group_norm_nhwc_fwd_params
        .type           _Z35group_norm_nhwc_fwd_one_pass_kernelI11Fp16IOBf16WLi512ELi24ELi384EEv26Group_norm_nhwc_fwd_params,@function
        .size           _Z35group_norm_nhwc_fwd_one_pass_kernelI11Fp16IOBf16WLi512ELi24ELi384EEv26Group_norm_nhwc_fwd_params,(.L_x_3297 - _Z35group_norm_nhwc_fwd_one_pass_kernelI11Fp16IOBf16WLi512ELi24ELi384EEv26Group_norm_nhwc_fwd_params)
        .other          _Z35group_norm_nhwc_fwd_one_pass_kernelI11Fp16IOBf16WLi512ELi24ELi384EEv26Group_norm_nhwc_fwd_params,@"STO_CUDA_ENTRY STV_DEFAULT"
_Z35group_norm_nhwc_fwd_one_pass_kernelI11Fp16IOBf16WLi512ELi24ELi384EEv26Group_norm_nhwc_fwd_params:
.text._Z35group_norm_nhwc_fwd_one_pass_kernelI11Fp16IOBf16WLi512ELi24ELi384EEv26Group_norm_nhwc_fwd_params:
        /* <DEDUP_REMOVED lines=99> */
.L_x_2700:
        /* <DEDUP_REMOVED lines=464> */
.L_x_2641:
[----:B------:R-:W-:Y:S05]  /*2330*/  BSYNC B0 ;  /* 0x0000000000007941 */ /* 0x000fea0003800000 */
.L_x_2640:
        /* <DEDUP_REMOVED lines=30> */
.L_x_2644:
[----:B0-----:R-:W2:Y:S04]  /*2520*/  LDG.E.STRONG.GPU R20, desc[UR10][R18.64] ;  /* 0x0000000a12147981 */ /* 0x001ea8000c1ef900 */
[----:B--2---:R-:W-:Y:S01]  /*2530*/  CCTL.IVALL ;  /* 0x00000000ff00798f */ /* 0x004fe20002000000 */
[----:B------:R-:W-:Y:S05]  /*2540*/  YIELD ;  /* 0x0000000000007946 */ /* 0x000fea0003800000 */
[----:B------:R-:W-:-:S13]  /*2550*/  ISETP.NE.AND P6, PT, R20, R15, PT ;  /* 0x0000000f1400720c */ /* 0x000fda0003fc5270 */
[----:B------:R-:W-:Y:S05]  /*2560*/  @P6 BRA `(.L_x_2644) ;  /* 0xfffffffc00ec6947 */ /* 0x000fea000383ffff */
.L_x_2643:
        /* <DEDUP_REMOVED lines=19> */
.L_x_2648:
        /* <DEDUP_REMOVED lines=116> */
.L_x_2647:
        /* <DEDUP_REMOVED lines=62> */
.L_x_2649:
[----:B------:R-:W-:-:S06]  /*31c0*/  UISETP.NE.OR UP0, UPT, UR7, URZ, UP0 ;  /* 0x0000003f0700728c */ /* 0x000fcc0008705670 */
[----:B------:R-:W-:-:S13]  /*31d0*/  PLOP3.LUT P6, PT, PT, PT, UP0, 0x80, 0x0 ;  /* 0x000000000000781c */ /* 0x000fda0003fcf008 */
[----:B------:R-:W-:Y:S05]  /*31e0*/  @!P6 BRA `(.L_x_2645) ;  /* 0x00000000007ce947 */ /* 0x000fea0003800000 */
.L_x_2646:
        /* <DEDUP_REMOVED lines=31> */
.L_x_2645:
        /* <DEDUP_REMOVED lines=10> */
.L_x_2651:
[----:B------:R-:W-:Y:S05]  /*3480*/  BSYNC B0 ;  /* 0x0000000000007941 */ /* 0x000fea0003800000 */
.L_x_2650:
        /* <DEDUP_REMOVED lines=17> */
.L_x_2642:
        /* <DEDUP_REMOVED lines=31> */
[----:B-1----:R-:W-:-:S05]  /*3790*/  IMAD.WIDE R12, R35, 0x2, R12 ;  /* 0x00000002230c7825 */ /* 0x002fca00078e020c */
[----:B------:R-:W2:Y:S03]  /*37a0*/  LDG.E.U16 R16, desc[UR10][R12.64] ;  /* 0x0000000a0c107981 */ /* 0x000ea6000c1e1500 */
[----:B------:R-:W-:Y:S01]  /*37b0*/  @P5 FADD.FTZ R17, R14, UR8 ;  /* 0x000000080e115e21 */ /* 0x000fe20008010000 */
[----:B------:R-:W-:Y:S01]  /*37c0*/  PLOP3.LUT P5, PT, PT, PT, UP0, 0x80, 0x0 ;  /* 0x000000000000781c */ /* 0x000fe20003faf008 */
[----:B------:R-:W1:Y:S01]  /*37d0*/  LDC.64 R14, c[0x0][0x230] ;  /* 0x00008c00ff0e7b82 */ /* 0x000e620000000a00 */
[----:B------:R-:W-:Y:S01]  /*37e0*/  UMOV UR8, 0x3f800000 ;  /* 0x3f80000000087882 */ /* 0x000fe20000000000 */
[----:B------:R3:W4:Y:S10]  /*37f0*/  LDG.E.U16 R12, desc[UR10][R12.64+0x2] ;  /* 0x0000020a0c0c7981 */ /* 0x000734000c1e1500 */
[----:B------:R-:W5:Y:S01]  /*3800*/  @P5 MUFU.RSQ R17, R17 ;  /* 0x0000001100115308 */ /* 0x000f620000001400 */
[----:B------:R-:W-:Y:S01]  /*3810*/  PLOP3.LUT P5, PT, PT, PT, UP0, 0x80, 0x0 ;  /* 0x000000000000781c */ /* 0x000fe20003faf008 */
[----:B-1----:R-:W-:-:S12]  /*3820*/  IMAD.WIDE R14, R35, 0x2, R14 ;  /* 0x00000002230e7825 */ /* 0x002fd800078e020e */
[----:B-----5:R-:W-:Y:S01]  /*3830*/  @P5 R2UR UR8, R17 ;  /* 0x00000000110852ca */ /* 0x020fe200000e0000 */
[----:B0-----:R-:W5:Y:S04]  /*3840*/  LDG.E.U16 R18, desc[UR10][R14.64+0x2] ;  /* 0x0000020a0e127981 */ /* 0x001f68000c1e1500 */
[----:B------:R-:W5:Y:S01]  /*3850*/  LDG.E.U16 R17, desc[UR10][R14.64] ;  /* 0x0000000a0e117981 */ /* 0x000f62000c1e1500 */
[----:B------:R-:W-:Y:S01]  /*3860*/  ISETP.NE.AND P6, PT, RZ, UR12, PT ;  /* 0x0000000cff007c0c */ /* 0x000fe2000bfc5270 */
[--C-:B---3--:R-:W-:Y:S02]  /*3870*/  HADD2.F32 R13, -RZ, R34.reuse.H0_H0 ;  /* 0x20000022ff0d7230 */ /* 0x108fe40000004100 */
[----:B------:R-:W-:Y:S02]  /*3880*/  HADD2.F32 R34, -RZ, R34.H1_H1 ;  /* 0x30000022ff227230 */ /* 0x000fe40000004100 */
[----:B------:R-:W-:-:S02]  /*3890*/  HADD2.F32 R20, -RZ, R5.H0_H0 ;  /* 0x20000005ff147230 */ /* 0x000fc40000004100 */
[----:B------:R-:W-:Y:S01]  /*38a0*/  FADD.FTZ R13, R13, -UR7 ;  /* 0x800000070d0d7e21 */ /* 0x000fe20008010000 */
[----:B------:R-:W-:Y:S02]  /*38b0*/  HADD2.F32 R19, -RZ, R5.H1_H1 ;  /* 0x30000005ff137230 */ /* 0x000fe40000004100 */
[----:B------:R-:W-:Y:S01]  /*38c0*/  FADD.FTZ R34, R34, -UR7 ;  /* 0x8000000722227e21 */ /* 0x000fe20008010000 */
[----:B------:R-:W-:-:S03]  /*38d0*/  FMUL.FTZ R13, R13, UR8 ;  /* 0x000000080d0d7c20 */ /* 0x000fc60008410000 */
[----:B------:R-:W-:Y:S01]  /*38e0*/  FMUL.FTZ R34, R34, UR8 ;  /* 0x0000000822227c20 */ /* 0x000fe20008410000 */
[----:B------:R-:W-:Y:S01]  /*38f0*/  FADD.FTZ R20, R20, -UR7 ;  /* 0x8000000714147e21 */ /* 0x000fe20008010000 */
[----:B------:R-:W-:Y:S01]  /*3900*/  FADD.FTZ R19, R19, -UR7 ;  /* 0x8000000713137e21 */ /* 0x000fe20008010000 */
[----:B--2---:R-:W-:Y:S02]  /*3910*/  SHF.L.U32 R5, R16, 0x10, RZ ;  /* 0x0000001010057819 */ /* 0x004fe400000006ff */
[----:B----4-:R-:W-:Y:S02]  /*3920*/  SHF.L.U32 R16, R12, 0x10, RZ ;  /* 0x000000100c107819 */ /* 0x010fe400000006ff */
[----:B-----5:R-:W-:Y:S02]  /*3930*/  SHF.L.U32 R18, R18, 0x10, RZ ;  /* 0x0000001012127819 */ /* 0x020fe400000006ff */
[----:B------:R-:W-:-:S03]  /*3940*/  SHF.L.U32 R17, R17, 0x10, RZ ;  /* 0x0000001011117819 */ /* 0x000fc600000006ff */
        /* <DEDUP_REMOVED lines=13> */
.L_x_2652:
        /* <DEDUP_REMOVED lines=16> */
.L_x_2654:
[----:B------:R-:W-:Y:S05]  /*3b20*/  BSYNC B0 ;  /* 0x0000000000007941 */ /* 0x000fea0003800000 */
.L_x_2653:
        /* <DEDUP_REMOVED lines=19> */
.L_x_2655:
        /* <DEDUP_REMOVED lines=18> */
.L_x_2657:
[----:B------:R-:W-:Y:S05]  /*3d80*/  BSYNC B0 ;  /* 0x0000000000007941 */ /* 0x000fea0003800000 */
.L_x_2656:
        /* <DEDUP_REMOVED lines=21> */
.L_x_2658:
        /* <DEDUP_REMOVED lines=18> */
.L_x_2660:
[----:B------:R-:W-:Y:S05]  /*4000*/  BSYNC B0 ;  /* 0x0000000000007941 */ /* 0x000fea0003800000 */
.L_x_2659:
[--C-:B0-----:R-:W-:Y:S02]  /*4010*/  HADD2.F32 R14, -RZ, R9.reuse.H0_H0 ;  /* 0x20000009ff0e7230 */ /* 0x101fe40000004100 */
[----:B------:R-:W-:Y:S01]  /*4020*/  FFMA.FTZ R6, R5, R6, R17 ;  /* 0x0000000605067223 */ /* 0x000fe20000010011 */
[----:B------:R-:W-:Y:S02]  /*4030*/  HADD2.F32 R15, -RZ, R9.H1_H1 ;  /* 0x30000009ff0f7230 */ /* 0x000fe40000004100 */
        /* <DEDUP_REMOVED lines=12> */
.L_x_2661:
        /* <DEDUP_REMOVED lines=16> */
.L_x_2663:
[----:B------:R-:W-:Y:S05]  /*4200*/  BSYNC B0 ;  /* 0x0000000000007941 */ /* 0x000fea0003800000 */
.L_x_2662:
        /* <DEDUP_REMOVED lines=23> */
.L_x_2664:
        /* <DEDUP_REMOVED lines=17> */
.L_x_2666:
[----:B------:R-:W-:Y:S05]  /*4490*/  BSYNC B0 ;  /* 0x0000000000007941 */ /* 0x000fea0003800000 */
.L_x_2665:
[----:B------:R-:W-:Y:S01]  /*44a0*/  FMUL.FTZ R8, R13, UR8 ;  /* 0x000000080d087c20 */ /* 0x000fe20008410000 */
[----:B------:R-:W-:Y:S01]  /*44b0*/  FMUL.FTZ R9, R14, UR8 ;  /* 0x000000080e097c20 */ /* 0x000fe20008410000 */
[----:B------:R-:W-:Y:S01]  /*44c0*/  FADD.FTZ R6, R6, -UR7 ;  /* 0x8000000706067e21 */ /* 0x000fe20008010000 */
        /* <DEDUP_REMOVED lines=14> */
.L_x_2667:
        /* <DEDUP_REMOVED lines=17> */
.L_x_2669:
[----:B------:R-:W-:Y:S05]  /*46c0*/  BSYNC B0 ;  /* 0x0000000000007941 */ /* 0x000fea0003800000 */
.L_x_2668:
[----:B------:R-:W-:Y:S01]  /*46d0*/  FMUL.FTZ R8, R6, UR8 ;  /* 0x0000000806087c20 */ /* 0x000fe20008410000 */
[----:B------:R-:W-:Y:S01]  /*46e0*/  FMUL.FTZ R9, R12, UR8 ;  /* 0x000000080c097c20 */ /* 0x000fe20008410000 */
[--C-:B-1----:R-:W-:Y:S02]  /*46f0*/  HADD2.F32 R13, -RZ, R25.reuse.H0_H0 ;  /* 0x20000019ff0d7230 */ /* 0x102fe40000004100 */
[--C-:B------:R-:W-:Y:S02]  /*4700*/  HADD2.F32 R6, -RZ, R24.reuse.H0_H0 ;  /* 0x20000018ff067230 */ /* 0x100fe40000004100 */
[----:B------:R-:W-:Y:S01]  /*4710*/  FFMA.FTZ R12, R5, R8, R17 ;  /* 0x00000008050c7223 */ /* 0x000fe20000010011 */
[----:B------:R-:W-:Y:S02]  /*4720*/  HADD2.F32 R25, -RZ, R25.H1_H1 ;  /* 0x30000019ff197230 */ /* 0x000fe40000004100 */
[----:B------:R-:W-:Y:S01]  /*4730*/  FFMA.FTZ R14, R16, R9, R18 ;  /* 0x00000009100e7223 */ /* 0x000fe20000010012 */
        /* <DEDUP_REMOVED lines=12> */
.L_x_2670:
[----:B------:R-:W-:Y:S01]  /*4800*/  LOP3.LUT P5, RZ, R2, 0x4, RZ, 0xc0, !PT ;  /* 0x0000000402ff7812 */ /* 0x000fe200078ac0ff */
[----:B------:R-:W-:-:S12]  /*4810*/  BSSY B0, `(.L_x_2671) ;  /* 0x0000010000007945 */ /* 0x000fd80003800000 */
        /* <DEDUP_REMOVED lines=12> */
[----:B------:R-:W-:Y:S02]  /*48e0*/  LEA.HI.X R11, R8, UR15, R9, 0x1, P5 ;  /* 0x0000000f080b7c11 */ /* 0x000fe4000a8f0c09 */
[----:B------:R-:W-:-:S05]  /*48f0*/  F2FP.F16.F32.PACK_AB R9, R14, R12 ;  /* 0x0000000c0e09723e */ /* 0x000fca00000000ff */
[----:B------:R1:W-:Y:S02]  /*4900*/  STG.E desc[UR10][R10.64], R9 ;  /* 0x000000090a007986 */ /* 0x0003e4000c10190a */
.L_x_2672:
[----:B------:R-:W-:Y:S05]  /*4910*/  BSYNC B0 ;  /* 0x0000000000007941 */ /* 0x000fea0003800000 */
.L_x_2671:
        /* <DEDUP_REMOVED lines=12> */
[----:B-1----:R-:W-:-:S05]  /*49e0*/  FMUL.FTZ R10, R15, -1.4426950216293334961 ;  /* 0xbfb8aa3b0f0a7820 */ /* 0x002fca0000410000 */
        /* <DEDUP_REMOVED lines=8> */
.L_x_2673:
[----:B------:R-:W-:Y:S01]  /*4a70*/  LOP3.LUT P5, RZ, R2, 0x2, RZ, 0xc0, !PT ;  /* 0x0000000202ff7812 */ /* 0x000fe200078ac0ff */
[----:B------:R-:W-:-:S12]  /*4a80*/  BSSY B0, `(.L_x_2674) ;  /* 0x0000010000007945 */ /* 0x000fd80003800000 */
[----:B------:R-:W-:Y:S05]  /*4a90*/  @!P5 BRA `(.L_x_2675) ;  /* 0x000000000038d947 */ /* 0x000fea0003800000 */
[----:B-1----:R-:W-:Y:S01]  /*4aa0*/  IADD3 R11, R0, 0xe0, RZ ;  /* 0x000000e0000b7810 */ /* 0x002fe20007ffe0ff */
        /* <DEDUP_REMOVED lines=13> */
.L_x_2675:
[----:B------:R-:W-:Y:S05]  /*4b80*/  BSYNC B0 ;  /* 0x0000000000007941 */ /* 0x000fea0003800000 */
.L_x_2674:
[--C-:B------:R-:W-:Y:S02]  /*4b90*/  HADD2.F32 R12, -RZ, R26.reuse.H0_H0 ;  /* 0x2000001aff0c7230 */ /* 0x100fe40000004100 */
[----:B------:R-:W-:Y:S01]  /*4ba0*/  FFMA.FTZ R6, R5, R6, R17 ;  /* 0x0000000605067223 */ /* 0x000fe20000010011 */
[----:B------:R-:W-:Y:S02]  /*4bb0*/  HADD2.F32 R26, -RZ, R26.H1_H1 ;  /* 0x3000001aff1a7230 */ /* 0x000fe40000004100 */
        /* <DEDUP_REMOVED lines=12> */
.L_x_2676:
[----:B------:R-:W-:Y:S04]  /*4c80*/  BSSY B0, `(.L_x_2677) ;  /* 0x000000f000007945 */ /* 0x000fe80003800000 */
[----:B------:R-:W-:Y:S05]  /*4c90*/  @!P0 BRA `(.L_x_2678) ;  /* 0x0000000000348947 */ /* 0x000fea0003800000 */
[----:B------:R-:W-:Y:S01]  /*4ca0*/  SHF.R.S32.HI R8, RZ, 0x1f, R52 ;  /* 0x0000001fff087819 */ /* 0x000fe20000011434 */
[----:B------:R-:W-:Y:S01]  /*4cb0*/  ULDC.64 UR14, c[0x0][0x270] ;  /* 0x00009c00000e7ab9 */ /* 0x000fe20000000a00 */
[----:B-1----:R-:W-:Y:S02]  /*4cc0*/  MOV R9, R29 ;  /* 0x0000001d00097202 */ /* 0x002fe40000000f00 */
        /* <DEDUP_REMOVED lines=10> */
.L_x_2678:
[----:B------:R-:W-:Y:S05]  /*4d70*/  BSYNC B0 ;  /* 0x0000000000007941 */ /* 0x000fea0003800000 */
.L_x_2677:
[----:B------:R-:W-:Y:S01]  /*4d80*/  FADD.FTZ R12, R12, -UR7 ;  /* 0x800000070c0c7e21 */ /* 0x000fe20008010000 */
[----:B------:R-:W-:Y:S01]  /*4d90*/  FADD.FTZ R26, R26, -UR7 ;  /* 0x800000071a1a7e21 */ /* 0x000fe20008010000 */
[--C-:B--2---:R-:W-:Y:S02]  /*4da0*/  HADD2.F32 R13, -RZ, R27.reuse.H0_H0 ;  /* 0x2000001bff0d7230 */ /* 0x104fe40000004100 */
[----:B------:R-:W-:Y:S02]  /*4db0*/  HADD2.F32 R27, -RZ, R27.H1_H1 ;  /* 0x3000001bff1b7230 */ /* 0x000fe40000004100 */
[----:B------:R-:W-:Y:S01]  /*4dc0*/  FMUL.FTZ R14, R12, UR8 ;  /* 0x000000080c0e7c20 */ /* 0x000fe20008410000 */
[----:B0-----:R-:W-:Y:S01]  /*4dd0*/  FMUL.FTZ R15, R26, UR8 ;  /* 0x000000081a0f7c20 */ /* 0x001fe20008410000 */
        /* <DEDUP_REMOVED lines=17> */
.L_x_2679:
[----:B------:R-:W-:Y:S04]  /*4ef0*/  BSSY B0, `(.L_x_2680) ;  /* 0x000000f000007945 */ /* 0x000fe80003800000 */
[----:B------:R-:W-:Y:S05]  /*4f00*/  @!P1 BRA `(.L_x_2681) ;  /* 0x0000000000349947 */ /* 0x000fea0003800000 */
[----:B------:R-:W-:Y:S01]  /*4f10*/  SHF.R.S32.HI R8, RZ, 0x1f, R51 ;  /* 0x0000001fff087819 */ /* 0x000fe20000011433 */
[----:B------:R-:W-:Y:S01]  /*4f20*/  ULDC.64 UR14, c[0x0][0x270] ;  /* 0x00009c00000e7ab9 */ /* 0x000fe20000000a00 */
[----:B-1----:R-:W-:Y:S02]  /*4f30*/  MOV R9, R29 ;  /* 0x0000001d00097202 */ /* 0x002fe40000000f00 */
        /* <DEDUP_REMOVED lines=10> */
.L_x_2681:
[----:B------:R-:W-:Y:S05]  /*4fe0*/  BSYNC B0 ;  /* 0x0000000000007941 */ /* 0x000fea0003800000 */
.L_x_2680:
        /* <DEDUP_REMOVED lines=17> */
.L_x_2682:
        /* <DEDUP_REMOVED lines=15> */
.L_x_2684:
[----:B------:R-:W-:Y:S05]  /*51f0*/  BSYNC B0 ;  /* 0x0000000000007941 */ /* 0x000fea0003800000 */
.L_x_2683:
[----:B------:R-:W-:Y:S01]  /*5200*/  FMUL.FTZ R8, R12, UR8 ;  /* 0x000000080c087c20 */ /* 0x000fe20008410000 */
[----:B-1----:R-:W-:Y:S01]  /*5210*/  FMUL.FTZ R9, R32, UR8 ;  /* 0x0000000820097c20 */ /* 0x002fe20008410000 */
[----:B------:R-:W-:Y:S02]  /*5220*/  HADD2.F32 R6, -RZ, R33.H0_H0 ;  /* 0x20000021ff067230 */ /* 0x000fe40000004100 */
[----:B------:R-:W-:Y:S02]  /*5230*/  HADD2.F32 R12, -RZ, R3.H0_H0 ;  /* 0x20000003ff0c7230 */ /* 0x000fe40000004100 */
[----:B--2---:R-:W-:Y:S01]  /*5240*/  FFMA.FTZ R13, R5, R8, R17 ;  /* 0x00000008050d7223 */ /* 0x004fe20000010011 */
[----:B------:R-:W-:Y:S02]  /*5250*/  HADD2.F32 R33, -RZ, R33.H1_H1 ;  /* 0x30000021ff217230 */ /* 0x000fe40000004100 */
[----:B------:R-:W-:Y:S01]  /*5260*/  FFMA.FTZ R14, R16, R9, R18 ;  /* 0x00000009100e7223 */ /* 0x000fe20000010012 */
[----:B------:R-:W-:Y:S01]  /*5270*/  HADD2.F32 R3, -RZ, R3.H1_H1 ;  /* 0x30000003ff037230 */ /* 0x000fe20000004100 */
        /* <DEDUP_REMOVED lines=11> */
.L_x_2685:
        /* <DEDUP_REMOVED lines=15> */
.L_x_2687:
[----:B------:R-:W-:Y:S05]  /*5420*/  BSYNC B0 ;  /* 0x0000000000007941 */ /* 0x000fea0003800000 */
.L_x_2686:
        /* <DEDUP_REMOVED lines=21> */
.L_x_2688:
        /* <DEDUP_REMOVED lines=15> */
.L_x_2690:
[----:B------:R-:W-:Y:S05]  /*5670*/  BSYNC B0 ;  /* 0x0000000000007941 */ /* 0x000fea0003800000 */
.L_x_2689:
[----:B------:R-:W-:Y:S01]  /*5680*/  ULDC.64 UR14, c[0x0][0x278] ;  /* 0x00009e00000e7ab9 */ /* 0x000fe20000000a00 */
[----:B------:R-:W-:Y:S01]  /*5690*/  SHF.R.S32.HI R8, RZ, 0x1f, R42 ;  /* 0x0000001fff087819 */ /* 0x000fe2000001142a */
[----:B------:R-:W-:Y:S01]  /*56a0*/  FFMA.FTZ R6, R5, R6, R17 ;  /* 0x0000000605067223 */ /* 0x000fe20000010011 */
[----:B------:R-:W-:Y:S01]  /*56b0*/  FFMA.FTZ R3, R16, R3, R18 ;  /* 0x0000000310037223 */ /* 0x000fe20000010012 */
[----:B------:R-:W-:Y:S06]  /*56c0*/  @!P6 BRA `(.L_x_2691) ;  /* 0x000000000028e947 */ /* 0x000fec0003800000 */
[----:B------:R-:W-:Y:S01]  /*56d0*/  FMUL.FTZ R9, R6, -1.4426950216293334961 ;  /* 0xbfb8aa3b06097820 */ /* 0x000fe20000410000 */
[----:B------:R-:W-:-:S05]  /*56e0*/  FMUL.FTZ R12, R3, -1.4426950216293334961 ;  /* 0xbfb8aa3b030c7820 */ /* 0x000fca0000410000 */
[----:B------:R-:W0:Y:S08]  /*56f0*/  MUFU.EX2 R9, R9 ;  /* 0x0000000900097308 */ /* 0x000e300000000800 */
[----:B------:R-:W2:Y:S01]  /*5700*/  MUFU.EX2 R12, R12 ;  /* 0x0000000c000c7308 */ /* 0x000ea20000000800 */
[----:B01----:R-:W-:-:S07]  /*5710*/  FADD.FTZ R10, R9, 1 ;  /* 0x3f800000090a7421 */ /* 0x003fce0000010000 */
[----:B------:R-:W0:Y:S01]  /*5720*/  MUFU.RCP R11, R10 ;  /* 0x0000000a000b7308 */ /* 0x000e220000001000 */
[----:B--2---:R-:W-:-:S07]  /*5730*/  FADD.FTZ R13, R12, 1 ;  /* 0x3f8000000c0d7421 */ /* 0x004fce0000010000 */
[----:B------:R-:W1:Y:S01]  /*5740*/  MUFU.RCP R14, R13 ;  /* 0x0000000d000e7308 */ /* 0x000e620000001000 */
[----:B0-----:R-:W-:Y:S01]  /*5750*/  FMUL.FTZ R6, R6, R11 ;  /* 0x0000000b06067220 */ /* 0x001fe20000410000 */
[----:B-1----:R-:W-:-:S07]  /*5760*/  FMUL.FTZ R3, R3, R14 ;  /* 0x0000000e03037220 */ /* 0x002fce0000410000 */
.L_x_2691:
[----:B------:R-:W-:Y:S01]  /*5770*/  ISETP.GE.U32.AND P5, PT, R42, UR14, PT ;  /* 0x0000000e2a007c0c */ /* 0x000fe2000bfa6070 */
[--C-:B------:R-:W-:Y:S01]  /*5780*/  HADD2.F32 R9, -RZ, R4.reuse.H0_H0 ;  /* 0x20000004ff097230 */ /* 0x100fe20000004100 */
[----:B------:R-:W-:Y:S01]  /*5790*/  BSSY B0, `(.L_x_2692) ;  /* 0x0000015000007945 */ /* 0x000fe20003800000 */
[----:B-1----:R-:W-:Y:S01]  /*57a0*/  HADD2.F32 R13, -RZ, R4.H1_H1 ;  /* 0x30000004ff0d7230 */ /* 0x002fe20000004100 */
        /* <DEDUP_REMOVED lines=19> */
.L_x_2693:
[----:B------:R-:W-:Y:S05]  /*58e0*/  BSYNC B0 ;  /* 0x0000000000007941 */ /* 0x000fea0003800000 */
.L_x_2692:
[--C-:B01----:R-:W-:Y:S02]  /*58f0*/  HADD2.F32 R10, -RZ, R7.reuse.H0_H0 ;  /* 0x20000007ff0a7230 */ /* 0x103fe40000004100 */
        /* <DEDUP_REMOVED lines=14> */
.L_x_2694:
        /* <DEDUP_REMOVED lines=23> */
.L_x_2696:
[----:B------:R-:W-:Y:S05]  /*5b50*/  BSYNC B0 ;  /* 0x0000000000007941 */ /* 0x000fea0003800000 */
.L_x_2695:
        /* <DEDUP_REMOVED lines=11> */
.L_x_2697:
        /* <DEDUP_REMOVED lines=17> */
.L_x_2699:
[----:B------:R-:W-:Y:S05]  /*5d20*/  BSYNC B0 ;  /* 0x0000000000007941 */ /* 0x000fea0003800000 */
.L_x_2698:
[----:B------:R-:W-:Y:S01]  /*5d30*/  ULDC UR7, c[0x0][0x10] ;  /* 0x0000040000077ab9 */ /* 0x000fe20000000800 */
[----:B------:R-:W-:Y:S02]  /*5d40*/  UIADD3 UR4, UR4, 0x1, URZ ;  /* 0x0000000104047890 */ /* 0x000fe4000fffe03f */
[----:B------:R-:W-:-:S04]  /*5d50*/  UIADD3 UR6, UR7, UR6, URZ ;  /* 0x0000000607067290 */ /* 0x000fc8000fffe03f */
[----:B------:R-:W-:-:S06]  /*5d60*/  UISETP.GE.AND UP0, UPT, UR6, UR5, UPT ;  /* 0x000000050600728c */ /* 0x000fcc000bf06270 */
[----:B------:R-:W-:-:S13]  /*5d70*/  PLOP3.LUT P5, PT, PT, PT, UP0, 0x40, 0x0 ;  /* 0x000000000000781c */ /* 0x000fda0003fae808 */
[----:B------:R-:W-:Y:S05]  /*5d80*/  @P5 BRA `(.L_x_2700) ;  /* 0xffffffa800285947 */ /* 0x000fea000383ffff */
[----:B------:R-:W-:Y:S05]  /*5d90*/  EXIT ;  /* 0x000000000000794d */ /* 0x000fea0003800000 */
.L_x_2701:
        /* <DEDUP_REMOVED lines=14> */
.L_x_3297:


//--------------------- .text._Z35group_norm_nhwc_fwd_one_pass_kernelI11Fp16IOFp16WLi64ELi24ELi384EEv26Group_norm_nhwc_fwd_params --------------------------
	.section	.text._Z35group_norm_nhwc_fwd_one_pass_kernelI11Fp16IOFp16WLi64ELi24ELi384EEv26Group_norm_nhwc_fwd_params,"ax",@progbits
	.align	128
        .global         _Z35group_norm_nhwc_fwd_one_pass_kernelI11Fp16IOFp16WLi64ELi24ELi384EEv26Group_norm_nhwc_fwd_params
        .type           _Z35group_norm_nhwc_fwd_one_pass_kernelI11Fp16IOFp16WLi64ELi24ELi384EEv26Group_norm_nhwc_fwd_params,@function
        .size           _Z35group_norm_nhwc_fwd_one_pass_kernelI11Fp16IOFp16WLi64ELi24ELi384EEv26Group_norm_nhwc_fwd_params,(.L_x_3298 - _Z35group_norm_nhwc_fwd_one_pass_kernelI11Fp16IOFp16WLi64ELi24ELi384EEv26Group_norm_nhwc_fwd_params)
        .other          _Z35group_norm_nhwc_fwd_one_pass_kernelI11Fp16IOFp16WLi64ELi24ELi384EEv26Group_norm_nhwc_fwd_params,@"STO_CUDA_ENTRY STV_DEFAULT"
_Z35group_norm_nhwc_fwd_one_pass_kernelI11Fp16IOFp16WLi64ELi24ELi384EEv26Group_norm_nhwc_fwd_params:
.text._Z35group_norm_nhwc_fwd_one_pass_kernelI11Fp16IOFp16WLi64ELi24ELi384EEv26Group_norm_nhwc_fwd_params:
        /* <DEDUP_REMOVED lines=31> */
.L_x_2717:
        /* <DEDUP_REMOVED lines=143> */
.L_x_2703:
[----:B------:R-:W-:Y:S05]  /*0ae0*/  BSYNC B0 ;  /* 0x0000000000007941 */ /* 0x000fea0003800000 */
.L_x_2702:
        /* <DEDUP_REMOVED lines=28> */
.L_x_2706:
[----:B-1----:R-:W2:Y:S04]  /*0cb0*/  LDG.E.STRONG.GPU R8, desc[UR8][R6.64] ;  /* 0x0000000806087981 */ /* 0x002ea8000c1ef900 */
[----:B--2---:R-:W-:Y:S01]  /*0cc0*/  CCTL.IVALL ;  /* 0x00000000ff00798f */ /* 0x004fe20002000000 */
[----:B------:R-:W-:Y:S05]  /*0cd0*/  YIELD ;  /* 0x0000000000007946 */ /* 0x000fea0003800000 */
[----:B------:R-:W-:-:S13]  /*0ce0*/  ISETP.NE.AND P1, PT, R8, R11, PT ;  /* 0x0000000b0800720c */ /* 0x000fda0003f25270 */
[----:B------:R-:W-:Y:S05]  /*0cf0*/  @P1 BRA `(.L_x_2706) ;  /* 0xfffffffc00ec1947 */ /* 0x000fea000383ffff */
.L_x_2705:
        /* <DEDUP_REMOVED lines=11> */
.L_x_2708:
        /* <DEDUP_REMOVED lines=63> */
.L_x_2707:
        /* <DEDUP_REMOVED lines=19> */
.L_x_2710:
[----:B------:R-:W-:Y:S05]  /*12d0*/  BSYNC B0 ;  /* 0x0000000000007941 */ /* 0x000fea0003800000 */
.L_x_2709:
        /* <DEDUP_REMOVED lines=33> */
.L_x_2704:
        /* <DEDUP_REMOVED lines=66> */
.L_x_2711:
        /* <DEDUP_REMOVED lines=15> */
.L_x_2713:
[----:B------:R-:W-:Y:S05]  /*1a00*/  BSYNC B0 ;  /* 0x0000000000007941 */ /* 0x000fea0003800000 */
.L_x_2712:
        /* <DEDUP_REMOVED lines=11> */
.L_x_2714:
        /* <DEDUP_REMOVED lines=19> */
.L_x_2716:
[----:B------:R-:W-:Y:S05]  /*1bf0*/  BSYNC B0 ;  /* 0x0000000000007941 */ /* 0x000fea0003800000 */
.L_x_2715:
[----:B------:R-:W1:Y:S01]  /*1c00*/  LDC R0, c[0x0][0x10] ;  /* 0x00000400ff007b82 */ /* 0x000e620000000800 */
[----:B------:R-:W-:Y:S02]  /*1c10*/  IADD3 R17, R17, 0x1, RZ ;  /* 0x0000000111117810 */ /* 0x000fe40007ffe0ff */
[----:B-1----:R-:W-:-:S04]  /*1c20*/  IADD3 R21, R0, R21, RZ ;  /* 0x0000001500157210 */ /* 0x002fc80007ffe0ff */
[----:B------:R-:W-:-:S13]  /*1c30*/  ISETP.GE.AND P1, PT, R21, UR4, PT ;  /* 0x0000000415007c0c */ /* 0x000fda000bf26270 */
[----:B------:R-:W-:Y:S05]  /*1c40*/  @!P1 BRA `(.L_x_2717) ;  /* 0xffffffe400689947 */ /* 0x000fea000383ffff */
[----:B------:R-:W-:Y:S05]  /*1c50*/  EXIT ;  /* 0x000000000000794d */ /* 0x000fea0003800000 */
.L_x_2718:
        /* <DEDUP_REMOVED lines=10> */
.L_x_3298:


//--------------------- .text._Z35group_norm_nhwc_fwd_one_pass_kernelI11Fp16IOFp16WLi128ELi24ELi384EEv26Group_norm_nhwc_fwd_params --------------------------
	.section	.text._Z35group_norm_nhwc_fwd_one_pass_kernelI11Fp16IOFp16WLi128ELi24ELi384EEv26Group_norm_nhwc_fwd_params,"ax",@progbits
	.align	128
        .global         _Z35group_norm_nhwc_fwd_one_pass_kernelI11Fp16IOFp16WLi128ELi24ELi384EEv26Group_norm_nhwc_fwd_params
        .type           _Z35group_norm_nhwc_fwd_one_pass_kernelI11Fp16IOFp16WLi128ELi24ELi384EEv26Group_norm_nhwc_fwd_params,@function
        .size           _Z35group_norm_nhwc_fwd_one_pass_kernelI11Fp16IOFp16WLi128ELi24ELi384EEv26Group_norm_nhwc_fwd_params,(.L_x_3299 - _Z35group_norm_nhwc_fwd_one_pass_kernelI11Fp16IOFp16WLi128ELi24ELi384EEv26Group_norm_nhwc_fwd_params)
        .other          _Z35group_norm_nhwc_fwd_one_pass_kernelI11Fp16IOFp16WLi128ELi24ELi384EEv26Group_norm_nhwc_fwd_params,@"STO_CUDA_ENTRY STV_DEFAULT"
_Z35group_norm_nhwc_fwd_one_pass_kernelI11Fp16IOFp16WLi128ELi24ELi384EEv26Group_norm_nhwc_fwd_params:
.text._Z35group_norm_nhwc_fwd_one_pass_kernelI11Fp16IOFp16WLi128ELi24ELi384EEv26Group_norm_nhwc_fwd_params:
        /* <DEDUP_REMOVED lines=23> */
.L_x_2740:
        /* <DEDUP_REMOVED lines=199> */
.L_x_2720:
[----:B------:R-:W-:Y:S05]  /*0de0*/  BSYNC B0 ;  /* 0x0000000000007941 */ /* 0x000fea0003800000 */
.L_x_2719:
        /* <DEDUP_REMOVED lines=28> */
.L_x_2723:
[----:B-1----:R-:W2:Y:S04]  /*0fb0*/  LDG.E.STRONG.GPU R11, desc[UR8][R8.64] ;  /* 0x00000008080b7981 */ /* 0x002ea8000c1ef900 */
[----:B--2---:R-:W-:Y:S01]  /*0fc0*/  CCTL.IVALL ;  /* 0x00000000ff00798f */ /* 0x004fe20002000000 */
[----:B------:R-:W-:Y:S05]  /*0fd0*/  YIELD ;  /* 0x0000000000007946 */ /* 0x000fea0003800000 */
[----:B------:R-:W-:-:S13]  /*0fe0*/  ISETP.NE.AND P1, PT, R11, R28, PT ;  /* 0x0000001c0b00720c */ /* 0x000fda0003f25270 */
[----:B------:R-:W-:Y:S05]  /*0ff0*/  @P1 BRA `(.L_x_2723) ;  /* 0xfffffffc00ec1947 */ /* 0x000fea000383ffff */
.L_x_2722:
        /* <DEDUP_REMOVED lines=11> */
.L_x_2725:
        /* <DEDUP_REMOVED lines=63> */
.L_x_2724:
        /* <DEDUP_REMOVED lines=19> */
.L_x_2727:
[----:B------:R-:W-:Y:S05]  /*15d0*/  BSYNC B0 ;  /* 0x0000000000007941 */ /* 0x000fea0003800000 */
.L_x_2726:
        /* <DEDUP_REMOVED lines=32> */
.L_x_2721:
        /* <DEDUP_REMOVED lines=54> */
[----:B------:R-:W-:Y:S01]  /*1b40*/  ISETP.GT.U32.OR P3, PT, R2, 0x17f, P3 ;  /* 0x0000017f0200780c */ /* 0x000fe20001f64470 */
[----:B--2---:R-:W-:Y:S02]  /*1b50*/  HADD2.F32 R11, -RZ, R28.H0_H0 ;  /* 0x2000001cff0b7230 */ /* 0x004fe40000004100 */
[----:B------:R-:W-:Y:S02]  /*1b60*/  HADD2.F32 R28, -RZ, R22.H1_H1 ;  /* 0x30000016ff1c7230 */ /* 0x000fe40000004100 */
[----:B---3--:R-:W-:-:S03]  /*1b70*/  HADD2.F32 R0, -RZ, R0.H0_H0 ;  /* 0x20000000ff007230 */ /* 0x008fc60000004100 */
[----:B------:R-:W-:Y:S02]  /*1b80*/  FADD.FTZ R28, R28, -R10 ;  /* 0x8000000a1c1c7221 */ /* 0x000fe40000010000 */
[--C-:B------:R-:W-:Y:S02]  /*1b90*/  FFMA.FTZ R14, R0, R13, R11.reuse ;  /* 0x0000000d000e7223 */ /* 0x100fe4000001000b */
[----:B------:R-:W-:Y:S01]  /*1ba0*/  FMUL.FTZ R28, R28, R9 ;  /* 0x000000091c1c7220 */ /* 0x000fe20000410000 */
[----:B------:R-:W-:-:S03]  /*1bb0*/  FFMA.FTZ R13, R0, R12, R11 ;  /* 0x0000000c000d7223 */ /* 0x000fc6000001000b */
[C-C-:B------:R-:W-:Y:S01]  /*1bc0*/  FFMA.FTZ R12, R0.reuse, R28, R11.reuse ;  /* 0x0000001c000c7223 */ /* 0x140fe2000001000b */
[----:B------:R-:W-:Y:S01]  /*1bd0*/  FFMA.FTZ R0, R0, R15, R11 ;  /* 0x0000000f00007223 */ /* 0x000fe2000001000b */
[----:B------:R-:W-:Y:S02]  /*1be0*/  HADD2.F32 R15, -RZ, R22.H0_H0 ;  /* 0x20000016ff0f7230 */ /* 0x000fe40000004100 */
[----:B------:R-:W-:Y:S02]  /*1bf0*/  HADD2.F32 R11, -RZ, R19.H0_H0 ;  /* 0x20000013ff0b7230 */ /* 0x000fe40000004100 */
[----:B------:R-:W-:Y:S02]  /*1c00*/  HADD2.F32 R19, -RZ, R18.H0_H0 ;  /* 0x20000012ff137230 */ /* 0x000fe40000004100 */
[--C-:B------:R-:W-:Y:S01]  /*1c10*/  FADD.FTZ R28, R15, -R10.reuse ;  /* 0x8000000a0f1c7221 */ /* 0x100fe20000010000 */
[----:B------:R-:W-:Y:S01]  /*1c20*/  IADD3 R15, R4, 0x60, RZ ;  /* 0x00000060040f7810 */ /* 0x000fe20007ffe0ff */
[--C-:B------:R-:W-:Y:S01]  /*1c30*/  FADD.FTZ R22, R21, -R10.reuse ;  /* 0x8000000a15167221 */ /* 0x100fe20000010000 */
[--C-:B------:R-:W-:Y:S01]  /*1c40*/  FADD.FTZ R11, R11, -R10.reuse ;  /* 0x8000000a0b0b7221 */ /* 0x100fe20000010000 */
[----:B------:R-:W-:Y:S01]  /*1c50*/  FADD.FTZ R10, R19, -R10 ;  /* 0x8000000a130a7221 */ /* 0x000fe20000010000 */
[----:B------:R-:W-:-:S02]  /*1c60*/  ISETP.GE.U32.AND P1, PT, R15, UR12, PT ;  /* 0x0000000c0f007c0c */ /* 0x000fc4000bf26070 */
[----:B------:R-:W-:Y:S01]  /*1c70*/  SHF.R.S32.HI R18, RZ, 0x1f, R15 ;  /* 0x0000001fff127819 */ /* 0x000fe2000001140f */
[----:B----4-:R-:W-:Y:S02]  /*1c80*/  HADD2.F32 R23, -RZ, R23.H0_H0 ;  /* 0x20000017ff177230 */ /* 0x010fe40000004100 */
[-C--:B------:R-:W-:Y:S01]  /*1c90*/  FMUL.FTZ R11, R11, R9.reuse ;  /* 0x000000090b0b7220 */ /* 0x080fe20000410000 */
[----:B-----5:R-:W-:Y:S02]  /*1ca0*/  HADD2.F32 R8, -RZ, R8.H0_H0 ;  /* 0x20000008ff087230 */ /* 0x020fe40000004100 */
[-C--:B------:R-:W-:Y:S01]  /*1cb0*/  FMUL.FTZ R19, R28, R9.reuse ;  /* 0x000000091c137220 */ /* 0x080fe20000410000 */
[-C--:B------:R-:W-:Y:S01]  /*1cc0*/  FMUL.FTZ R21, R10, R9.reuse ;  /* 0x000000090a157220 */ /* 0x080fe20000410000 */
[----:B------:R-:W-:Y:S01]  /*1cd0*/  ISETP.GE.AND.EX P1, PT, R18, UR13, PT, P1 ;  /* 0x0000000d12007c0c */ /* 0x000fe2000bf26310 */
[----:B------:R-:W-:Y:S01]  /*1ce0*/  FMUL.FTZ R9, R22, R9 ;  /* 0x0000000916097220 */ /* 0x000fe20000410000 */
        /* <DEDUP_REMOVED lines=16> */
.L_x_2728:
        /* <DEDUP_REMOVED lines=14> */
.L_x_2730:
[----:B------:R-:W-:Y:S05]  /*1ed0*/  BSYNC B0 ;  /* 0x0000000000007941 */ /* 0x000fea0003800000 */
.L_x_2729:
        /* <DEDUP_REMOVED lines=11> */
.L_x_2731:
        /* <DEDUP_REMOVED lines=14> */
.L_x_2733:
[----:B------:R-:W-:Y:S05]  /*2070*/  BSYNC B0 ;  /* 0x0000000000007941 */ /* 0x000fea0003800000 */
.L_x_2732:
        /* <DEDUP_REMOVED lines=11> */
.L_x_2734:
        /* <DEDUP_REMOVED lines=14> */
.L_x_2736:
[----:B------:R-:W-:Y:S05]  /*2210*/  BSYNC B0 ;  /* 0x0000000000007941 */ /* 0x000fea0003800000 */
.L_x_2735:
        /* <DEDUP_REMOVED lines=11> */
.L_x_2737:
        /* <DEDUP_REMOVED lines=14> */
.L_x_2739:
[----:B------:R-:W-:Y:S05]  /*23b0*/  BSYNC B0 ;  /* 0x0000000000007941 */ /* 0x000fea0003800000 */
.L_x_2738:
[----:B------:R-:W4:Y:S01]  /*23c0*/  LDC R3, c[0x0][0x10] ;  /* 0x00000400ff037b82 */ /* 0x000f220000000800 */
[----:B------:R-:W-:Y:S02]  /*23d0*/  IADD3 R6, R6, 0x1, RZ ;  /* 0x0000000106067810 */ /* 0x000fe40007ffe0ff */
[----:B----4-:R-:W-:-:S04]  /*23e0*/  IADD3 R20, R3, R20, RZ ;  /* 0x0000001403147210 */ /* 0x010fc80007ffe0ff */
[----:B------:R-:W-:-:S13]  /*23f0*/  ISETP.GE.AND P1, PT, R20, UR4, PT ;  /* 0x0000000414007c0c */ /* 0x000fda000bf26270 */
[----:B------:R-:W-:Y:S05]  /*2400*/  @!P1 BRA `(.L_x_2740) ;  /* 0xffffffdc00589947 */ /* 0x000fea000383ffff */
[----:B------:R-:W-:Y:S05]  /*2410*/  EXIT ;  /* 0x000000000000794d */ /* 0x000fea0003800000 */
.L_x_2741:
        /* <DEDUP_REMOVED lines=14> */
.L_x_3299:


//--------------------- .text._Z35group_norm_nhwc_fwd_one_pass_kernelI11Fp16IOFp16WLi256ELi24ELi384EEv26Group_norm_nhwc_fwd_params --------------------------
	.section	.text._Z35group_norm_nhwc_fwd_one_pass_kernelI11Fp16IOFp16WLi256ELi24ELi384EEv26Group_norm_nhwc_fwd_params,"ax",@progbits
	.align	128
        .global         _Z35group_norm_nhwc_fwd_one_pass_kernelI11Fp16IOFp16WLi256ELi24ELi384EEv26Group_norm_nhwc_fwd_params
        .type           _Z35group_norm_nhwc_fwd_one_pass_kernelI11Fp16IOFp16WLi256ELi24ELi384EEv26Group_norm_nhwc_fwd_params,@function
        .size           _Z35group_norm_nhwc_fwd_one_pass_kernelI11Fp16IOFp16WLi256ELi24ELi384EEv26Group_norm_nhwc_fwd_params,(.L_x_3300 - _Z35group_norm_nhwc_fwd_one_pass_kernelI11Fp16IOFp16WLi256ELi24ELi384EEv26Group_norm_nhwc_fwd_params)
        .other          _Z35group_norm_nhwc_fwd_one_pass_kernelI11Fp16IOFp16WLi256ELi24ELi384EEv26Group_norm_nhwc_fwd_params,@"STO_CUDA_ENTRY STV_DEFAULT"
_Z35group_norm_nhwc_fwd_one_pass_kernelI11Fp16IOFp16WLi256ELi24ELi384EEv26Group_norm_nhwc_fwd_params:
.text._Z35group_norm_nhwc_fwd_one_pass_kernelI11Fp16IOFp16WLi256ELi24ELi384EEv26Group_norm_nhwc_fwd_params:
        /* <DEDUP_REMOVED lines=40> */
.L_x_2775:
        /* <DEDUP_REMOVED lines=279> */
.L_x_2743:
[----:B------:R-:W-:Y:S05]  /*13f0*/  BSYNC B0 ;  /* 0x0000000000007941 */ /* 0x000fea0003800000 */
.L_x_2742:
        /* <DEDUP_REMOVED lines=30> */
.L_x_2746:
[----:B-1----:R-:W2:Y:S04]  /*15e0*/  LDG.E.STRONG.GPU R14, desc[UR10][R12.64] ;  /* 0x0000000a0c0e7981 */ /* 0x002ea8000c1ef900 */
[----:B--2---:R-:W-:Y:S01]  /*15f0*/  CCTL.IVALL ;  /* 0x00000000ff00798f */ /* 0x004fe20002000000 */
[----:B------:R-:W-:Y:S05]  /*1600*/  YIELD ;  /* 0x0000000000007946 */ /* 0x000fea0003800000 */
[----:B------:R-:W-:-:S13]  /*1610*/  ISETP.NE.AND P1, PT, R14, R43, PT ;  /* 0x0000002b0e00720c */ /* 0x000fda0003f25270 */
[----:B------:R-:W-:Y:S05]  /*1620*/  @P1 BRA `(.L_x_2746) ;  /* 0xfffffffc00ec1947 */ /* 0x000fea000383ffff */
.L_x_2745:
        /* <DEDUP_REMOVED lines=11> */
.L_x_2748:
        /* <DEDUP_REMOVED lines=67> */
.L_x_2747:
        /* <DEDUP_REMOVED lines=19> */
.L_x_2750:
[----:B------:R-:W-:Y:S05]  /*1c40*/  BSYNC B0 ;  /* 0x0000000000007941 */ /* 0x000fea0003800000 */
.L_x_2749:
        /* <DEDUP_REMOVED lines=34> */
.L_x_2744:
        /* <DEDUP_REMOVED lines=49> */
[----:B--2---:R-:W-:Y:S02]  /*2180*/  HADD2.F32 R28, -RZ, R22.H0_H0 ;  /* 0x20000016ff1c7230 */ /* 0x004fe40000004100 */
[----:B0-----:R-:W-:Y:S02]  /*2190*/  HADD2.F32 R17, -RZ, R46.H0_H0 ;  /* 0x2000002eff117230 */ /* 0x001fe40000004100 */
        /* <DEDUP_REMOVED lines=15> */
.L_x_2751:
        /* <DEDUP_REMOVED lines=14> */
.L_x_2753:
[----:B------:R-:W-:Y:S05]  /*2370*/  BSYNC B0 ;  /* 0x0000000000007941 */ /* 0x000fea0003800000 */
.L_x_2752:
        /* <DEDUP_REMOVED lines=51> */
.L_x_2754:
        /* <DEDUP_REMOVED lines=14> */
.L_x_2756:
[----:B------:R-:W-:Y:S05]  /*2790*/  BSYNC B0 ;  /* 0x0000000000007941 */ /* 0x000fea0003800000 */
.L_x_2755:
        /* <DEDUP_REMOVED lines=12> */
.L_x_2757:
        /* <DEDUP_REMOVED lines=14> */
.L_x_2759:
[----:B------:R-:W-:Y:S05]  /*2940*/  BSYNC B0 ;  /* 0x0000000000007941 */ /* 0x000fea0003800000 */
.L_x_2758:
        /* <DEDUP_REMOVED lines=46> */
.L_x_2760:
        /* <DEDUP_REMOVED lines=14> */
.L_x_2762:
[----:B------:R-:W-:Y:S05]  /*2d10*/  BSYNC B0 ;  /* 0x0000000000007941 */ /* 0x000fea0003800000 */
.L_x_2761:
        /* <DEDUP_REMOVED lines=11> */
.L_x_2763:
        /* <DEDUP_REMOVED lines=14> */
.L_x_2765:
[----:B------:R-:W-:Y:S05]  /*2eb0*/  BSYNC B0 ;  /* 0x0000000000007941 */ /* 0x000fea0003800000 */
.L_x_2764:
        /* <DEDUP_REMOVED lines=11> */
.L_x_2766:
        /* <DEDUP_REMOVED lines=14> */
.L_x_2768:
[----:B------:R-:W-:Y:S05]  /*3050*/  BSYNC B0 ;  /* 0x0000000000007941 */ /* 0x000fea0003800000 */
.L_x_2767:
        /* <DEDUP_REMOVED lines=11> */
.L_x_2769:
        /* <DEDUP_REMOVED lines=14> */
.L_x_2771:
[----:B------:R-:W-:Y:S05]  /*31f0*/  BSYNC B0 ;  /* 0x0000000000007941 */ /* 0x000fea0003800000 */
.L_x_2770:
        /* <DEDUP_REMOVED lines=11> */
.L_x_2772:
        /* <DEDUP_REMOVED lines=13> */
.L_x_2774:
[----:B------:R-:W-:Y:S05]  /*3380*/  BSYNC B0 ;  /* 0x0000000000007941 */ /* 0x000fea0003800000 */
.L_x_2773:
[----:B------:R-:W-:Y:S01]  /*3390*/  ULDC UR7, c[0x0][0x10] ;  /* 0x0000040000077ab9 */ /* 0x000fe20000000800 */
[----:B------:R-:W-:Y:S02]  /*33a0*/  UIADD3 UR4, UR4, 0x1, URZ ;  /* 0x0000000104047890 */ /* 0x000fe4000fffe03f */
[----:B------:R-:W-:-:S04]  /*33b0*/  UIADD3 UR6, UR7, UR6, URZ ;  /* 0x0000000607067290 */ /* 0x000fc8000fffe03f */
[----:B------:R-:W-:-:S06]  /*33c0*/  UISETP.GE.AND UP0, UPT, UR6, UR5, UPT ;  /* 0x000000050600728c */ /* 0x000fcc000bf06270 */
[----:B------:R-:W-:-:S13]  /*33d0*/  PLOP3.LUT P1, PT, PT, PT, UP0, 0x80, 0x0 ;  /* 0x000000000000781c */ /* 0x000fda0003f2f008 */
[----:B------:R-:W-:Y:S05]  /*33e0*/  @!P1 BRA `(.L_x_2775) ;  /* 0xffffffcc00a49947 */ /* 0x000fea000383ffff */
[----:B------:R-:W-:Y:S05]  /*33f0*/  EXIT ;  /* 0x000000000000794d */ /* 0x000fea0003800000 */
.L_x_2776:
        /* <DEDUP_REMOVED lines=16> */
.L_x_3300:


//--------------------- .text._Z35group_norm_nhwc_fwd_one_pass_kernelI11Fp16IOFp16WLi512ELi24ELi384EEv26Group_norm_nhwc_fwd_params --------------------------
	.section	.text._Z35group_norm_nhwc_fwd_one_pass_kernelI11Fp16IOFp16WLi512ELi24ELi384EEv26Group_norm_nhwc_fwd_params,"ax",@progbits
	.align	128
        .global         _Z35group_norm_nhwc_fwd_one_pass_kernelI11Fp16IOFp16WLi512ELi24ELi384EEv26Group_norm_nhwc_fwd_params
        .type           _Z35group_norm_nhwc_fwd_one_pass_kernelI11Fp16IOFp16WLi512ELi24ELi384EEv26Group_norm_nhwc_fwd_params,@function
        .size           _Z35group_norm_nhwc_fwd_one_pass_kernelI11Fp16IOFp16WLi512ELi24ELi384EEv26Group_norm_nhwc_fwd_params,(.L_x_3301 - _Z35group_norm_nhwc_fwd_one_pass_kernelI11Fp16IOFp16WLi512ELi24ELi384EEv26Group_norm_nhwc_fwd_params)
        .other          _Z35group_norm_nhwc_fwd_one_pass_kernelI11Fp16IOFp16WLi512ELi24ELi384EEv26Group_norm_nhwc_fwd_params,@"STO_CUDA_ENTRY STV_DEFAULT"
_Z35group_norm_nhwc_fwd_one_pass_kernelI11Fp16IOFp16WLi512ELi24ELi384EEv26Group_norm_nhwc_fwd_params:
.text._Z35group_norm_nhwc_fwd_one_pass_kernelI11Fp16IOFp16WLi512ELi24ELi384EEv26Group_norm_nhwc_fwd_params:
        /* <DEDUP_REMOVED lines=99> */
.L_x_2837:
        /* <DEDUP_REMOVED lines=464> */
.L_x_2778:
[----:B------:R-:W-:Y:S05]  /*2330*/  BSYNC B0 ;  /* 0x0000000000007941 */ /* 0x000fea0003800000 */
.L_x_2777:
        /* <DEDUP_REMOVED lines=30> */
.L_x_2781:
[----:B0-----:R-:W2:Y:S04]  /*2520*/  LDG.E.STRONG.GPU R20, desc[UR10][R18.64] ;  /* 0x0000000a12147981 */ /* 0x001ea8000c1ef900 */
[----:B--2---:R-:W-:Y:S01]  /*2530*/  CCTL.IVALL ;  /* 0x00000000ff00798f */ /* 0x004fe20002000000 */
[----:B------:R-:W-:Y:S05]  /*2540*/  YIELD ;  /* 0x0000000000007946 */ /* 0x000fea0003800000 */
[----:B------:R-:W-:-:S13]  /*2550*/  ISETP.NE.AND P6, PT, R20, R15, PT ;  /* 0x0000000f1400720c */ /* 0x000fda0003fc5270 */
[----:B------:R-:W-:Y:S05]  /*2560*/  @P6 BRA `(.L_x_2781) ;  /* 0xfffffffc00ec6947 */ /* 0x000fea000383ffff */
.L_x_2780:
        /* <DEDUP_REMOVED lines=19> */
.L_x_2785:
        /* <DEDUP_REMOVED lines=116> */
.L_x_2784:
        /* <DEDUP_REMOVED lines=62> */
.L_x_2786:
[----:B------:R-:W-:-:S06]  /*31c0*/  UISETP.NE.OR UP0, UPT, UR7, URZ, UP0 ;  /* 0x0000003f0700728c */ /* 0x000fcc0008705670 */
[----:B------:R-:W-:-:S13]  /*31d0*/  PLOP3.LUT P6, PT, PT, PT, UP0, 0x80, 0x0 ;  /* 0x000000000000781c */ /* 0x000fda0003fcf008 */
[----:B------:R-:W-:Y:S05]  /*31e0*/  @!P6 BRA `(.L_x_2782) ;  /* 0x00000000007ce947 */ /* 0x000fea0003800000 */
.L_x_2783:
        /* <DEDUP_REMOVED lines=31> */
.L_x_2782:
        /* <DEDUP_REMOVED lines=10> */
.L_x_2788:
[----:B------:R-:W-:Y:S05]  /*3480*/  BSYNC B0 ;  /* 0x0000000000007941 */ /* 0x000fea0003800000 */
.L_x_2787:
        /* <DEDUP_REMOVED lines=17> */
.L_x_2779:
        /* <DEDUP_REMOVED lines=55> */
[----:B--2---:R-:W-:Y:S02]  /*3910*/  HADD2.F32 R5, -RZ, R16.H0_H0 ;  /* 0x20000010ff057230 */ /* 0x004fe40000004100 */
[----:B----4-:R-:W-:Y:S02]  /*3920*/  HADD2.F32 R16, -RZ, R12.H0_H0 ;  /* 0x2000000cff107230 */ /* 0x010fe40000004100 */
[----:B-----5:R-:W-:Y:S02]  /*3930*/  HADD2.F32 R18, -RZ, R18.H0_H0 ;  /* 0x20000012ff127230 */ /* 0x020fe40000004100 */
[----:B------:R-:W-:-:S03]  /*3940*/  HADD2.F32 R17, -RZ, R17.H0_H0 ;  /* 0x20000011ff117230 */ /* 0x000fc60000004100 */
        /* <DEDUP_REMOVED lines=13> */
.L_x_2789:
        /* <DEDUP_REMOVED lines=16> */
.L_x_2791:
[----:B------:R-:W-:Y:S05]  /*3b20*/  BSYNC B0 ;  /* 0x0000000000007941 */ /* 0x000fea0003800000 */
.L_x_2790:
        /* <DEDUP_REMOVED lines=19> */
.L_x_2792:
        /* <DEDUP_REMOVED lines=18> */
.L_x_2794:
[----:B------:R-:W-:Y:S05]  /*3d80*/  BSYNC B0 ;  /* 0x0000000000007941 */ /* 0x000fea0003800000 */
.L_x_2793:
        /* <DEDUP_REMOVED lines=21> */
.L_x_2795:
        /* <DEDUP_REMOVED lines=18> */
.L_x_2797:
[----:B------:R-:W-:Y:S05]  /*4000*/  BSYNC B0 ;  /* 0x0000000000007941 */ /* 0x000fea0003800000 */
.L_x_2796:
        /* <DEDUP_REMOVED lines=15> */
.L_x_2798:
        /* <DEDUP_REMOVED lines=16> */
.L_x_2800:
[----:B------:R-:W-:Y:S05]  /*4200*/  BSYNC B0 ;  /* 0x0000000000007941 */ /* 0x000fea0003800000 */
.L_x_2799:
        /* <DEDUP_REMOVED lines=23> */
.L_x_2801:
        /* <DEDUP_REMOVED lines=17> */
.L_x_2803:
[----:B------:R-:W-:Y:S05]  /*4490*/  BSYNC B0 ;  /* 0x0000000000007941 */ /* 0x000fea0003800000 */
.L_x_2802:
        /* <DEDUP_REMOVED lines=17> */
.L_x_2804:
        /* <DEDUP_REMOVED lines=17> */
.L_x_2806:
[----:B------:R-:W-:Y:S05]  /*46c0*/  BSYNC B0 ;  /* 0x0000000000007941 */ /* 0x000fea0003800000 */
.L_x_2805:
        /* <DEDUP_REMOVED lines=19> */
.L_x_2807:
        /* <DEDUP_REMOVED lines=17> */
.L_x_2809:
[----:B------:R-:W-:Y:S05]  /*4910*/  BSYNC B0 ;  /* 0x0000000000007941 */ /* 0x000fea0003800000 */
.L_x_2808:
        /* <DEDUP_REMOVED lines=21> */
.L_x_2810:
        /* <DEDUP_REMOVED lines=17> */
.L_x_2812:
[----:B------:R-:W-:Y:S05]  /*4b80*/  BSYNC B0 ;  /* 0x0000000000007941 */ /* 0x000fea0003800000 */
.L_x_2811:
        /* <DEDUP_REMOVED lines=15> */
.L_x_2813:
        /* <DEDUP_REMOVED lines=15> */
.L_x_2815:
[----:B------:R-:W-:Y:S05]  /*4d70*/  BSYNC B0 ;  /* 0x0000000000007941 */ /* 0x000fea0003800000 */
.L_x_2814:
        /* <DEDUP_REMOVED lines=23> */
.L_x_2816:
        /* <DEDUP_REMOVED lines=15> */
.L_x_2818:
[----:B------:R-:W-:Y:S05]  /*4fe0*/  BSYNC B0 ;  /* 0x0000000000007941 */ /* 0x000fea0003800000 */
.L_x_2817:
        /* <DEDUP_REMOVED lines=17> */
.L_x_2819:
        /* <DEDUP_REMOVED lines=15> */
.L_x_2821:
[----:B------:R-:W-:Y:S05]  /*51f0*/  BSYNC B0 ;  /* 0x0000000000007941 */ /* 0x000fea0003800000 */
.L_x_2820:
        /* <DEDUP_REMOVED lines=19> */
.L_x_2822:
        /* <DEDUP_REMOVED lines=15> */
.L_x_2824:
[----:B------:R-:W-:Y:S05]  /*5420*/  BSYNC B0 ;  /* 0x0000000000007941 */ /* 0x000fea0003800000 */
.L_x_2823:
        /* <DEDUP_REMOVED lines=21> */
.L_x_2825:
        /* <DEDUP_REMOVED lines=15> */
.L_x_2827:
[----:B------:R-:W-:Y:S05]  /*5670*/  BSYNC B0 ;  /* 0x0000000000007941 */ /* 0x000fea0003800000 */
.L_x_2826:
        /* <DEDUP_REMOVED lines=15> */
.L_x_2828:
        /* <DEDUP_REMOVED lines=23> */
.L_x_2830:
[----:B------:R-:W-:Y:S05]  /*58e0*/  BSYNC B0 ;  /* 0x0000000000007941 */ /* 0x000fea0003800000 */
.L_x_2829:
        /* <DEDUP_REMOVED lines=15> */
.L_x_2831:
        /* <DEDUP_REMOVED lines=23> */
.L_x_2833:
[----:B------:R-:W-:Y:S05]  /*5b50*/  BSYNC B0 ;  /* 0x0000000000007941 */ /* 0x000fea0003800000 */
.L_x_2832:
        /* <DEDUP_REMOVED lines=11> */
.L_x_2834:
        /* <DEDUP_REMOVED lines=17> */
.L_x_2836:
[----:B------:R-:W-:Y:S05]  /*5d20*/  BSYNC B0 ;  /* 0x0000000000007941 */ /* 0x000fea0003800000 */
.L_x_2835:
[----:B------:R-:W-:Y:S01]  /*5d30*/  ULDC UR7, c[0x0][0x10] ;  /* 0x0000040000077ab9 */ /* 0x000fe20000000800 */
[----:B------:R-:W-:Y:S02]  /*5d40*/  UIADD3 UR4, UR4, 0x1, URZ ;  /* 0x0000000104047890 */ /* 0x000fe4000fffe03f */
[----:B------:R-:W-:-:S04]  /*5d50*/  UIADD3 UR6, UR7, UR6, URZ ;  /* 0x0000000607067290 */ /* 0x000fc8000fffe03f */
[----:B------:R-:W-:-:S06]  /*5d60*/  UISETP.GE.AND UP0, UPT, UR6, UR5, UPT ;  /* 0x000000050600728c */ /* 0x000fcc000bf06270 */
[----:B------:R-:W-:-:S13]  /*5d70*/  PLOP3.LUT P5, PT, PT, PT, UP0, 0x40, 0x0 ;  /* 0x000000000000781c */ /* 0x000fda0003fae808 */
[----:B------:R-:W-:Y:S05]  /*5d80*/  @P5 BRA `(.L_x_2837) ;  /* 0xffffffa800285947 */ /* 0x000fea000383ffff */
[----:B------:R-:W-:Y:S05]  /*5d90*/  EXIT ;  /* 0x000000000000794d */ /* 0x000fea0003800000 */
.L_x_2838:
        /* <DEDUP_REMOVED lines=14> */
.L_x_3301:


//--------------------- .text._Z35group_norm_nhwc_fwd_one_pass_kernelI11Fp32IOFp32WLi64ELi24ELi384EEv26Group_norm_nhwc_fwd_params --------------------------
	.section	.text._Z35group_norm_nhwc_fwd_one_pass_kernelI11Fp32IOFp32WLi64ELi24ELi384EEv26Group_norm_nhwc_fwd_params,"ax",@progbits
	.align	128
        .global         _Z35group_norm_nhwc_fwd_one_pass_kernelI11Fp32IOFp32WLi64ELi24ELi384EEv26Group_norm_nhwc_fwd_params
        .type           _Z35group_norm_nhwc_fwd_one_pass_kernelI11Fp32IOFp32WLi64ELi24ELi384EEv26Group_norm_nhwc_fwd_params,@function
        .size           _Z35group_norm_nhwc_fwd_one_pass_kernelI11Fp32IOFp32WLi64ELi24ELi384EEv26Group_norm_nhwc_fwd_params,(.L_x_3302 - _Z35group_norm_nhwc_fwd_one_pass_kernelI11Fp32IOFp32WLi64ELi24ELi384EEv26Group_norm_nhwc_fwd_params)
        .other          _Z35group_norm_nhwc_fwd_one_pass_kernelI11Fp32IOFp32WLi64ELi24ELi384EEv26Group_norm_nhwc_fwd_params,@"STO_CUDA_ENTRY STV_DEFAULT"
_Z35group_norm_nhwc_fwd_one_pass_kernelI11Fp32IOFp32WLi64ELi24ELi384EEv26Group_norm_nhwc_fwd_params:
.text._Z35group_norm_nhwc_fwd_one_pass_kernelI11Fp32IOFp32WLi64ELi24ELi384EEv26Group_norm_nhwc_fwd_params:
        /* <DEDUP_REMOVED lines=14> */
[----:B0-----:R-:W-:-:S05]  /*00e0*/  IMAD.WIDE.U32 R4, R2, -0x55555555, RZ ;  /* 0xaaaaaaab02047825 */ /* 0x001fca00078e00ff */
[----:B------:R-:W-:Y:S01]  /*00f0*/  SHF.R.U32.HI R0, RZ, 0x3, R5 ;  /* 0x00000003ff007819 */ /* 0x000fe20000011605 */
[----:B--2---:R-:W-:-:S04]  /*0100*/  ULEA UR5, UR6, UR5, 0x18 ;  /* 0x0000000506057291 */ /* 0x004fc8000f8ec03f */
[----:B-1----:R-:W-:Y:S01]  /*0110*/  IMAD R0, R3, UR7, R0 ;  /* 0x0000000703007c24 */ /* 0x002fe2000f8e0200 */
[----:B------:R-:W-:-:S04]  /*0120*/  SHF.R.S32.HI R3, RZ, 0x1f, R2 ;  /* 0x0000001fff037819 */ /* 0x000fc80000011402 */
[----:B------:R-:W-:Y:S02]  /*0130*/  ISETP.GE.U32.AND P0, PT, R0, UR8, PT ;  /* 0x0000000800007c0c */ /* 0x000fe4000bf06070 */
[----:B------:R-:W-:Y:S02]  /*0140*/  SHF.R.S32.HI R4, RZ, 0x1f, R0 ;  /* 0x0000001fff047819 */ /* 0x000fe40000011400 */
[----:B------:R-:W-:Y:S02]  /*0150*/  LEA.HI R3, R3, R2, RZ, 0x5 ;  /* 0x0000000203037211 */ /* 0x000fe400078f28ff */
[----:B------:R-:W-:Y:S01]  /*0160*/  ISETP.GE.AND.EX P0, PT, R4, UR9, PT, P0 ;  /* 0x0000000904007c0c */ /* 0x000fe2000bf06300 */
[----:B------:R-:W-:Y:S01]  /*0170*/  ULDC.64 UR8, c[0x0][0x208] ;  /* 0x0000820000087ab9 */ /* 0x000fe20000000a00 */
[----:B------:R-:W-:Y:S01]  /*0180*/  SHF.R.S32.HI R20, RZ, 0x5, R3 ;  /* 0x00000005ff147819 */ /* 0x000fe20000011403 */
[----:B------:R-:W-:Y:S01]  /*0190*/  HFMA2.MMA R3, -RZ, RZ, 0, 0 ;  /* 0x00000000ff037435 */ /* 0x000fe200000001ff */
[----:B------:R-:W-:-:S02]  /*01a0*/  ISETP.LT.U32.AND P0, PT, R2, 0x180, !P0 ;  /* 0x000001800200780c */ /* 0x000fc40004701070 */
[----:B------:R-:W-:-:S11]  /*01b0*/  LEA R20, R20, UR5, 0x3 ;  /* 0x0000000514147c11 */ /* 0x000fd6000f8e18ff */
.L_x_2854:
[----:B------:R-:W0:Y:S01]  /*01c0*/  LDC R7, c[0x0][0x288] ;  /* 0x0000a200ff077b82 */ /* 0x000e220000000800 */
[----:B------:R-:W-:Y:S01]  /*01d0*/  IABS R10, R22 ;  /* 0x00000016000a7213 */ /* 0x000fe20000000000 */
[----:B------:R-:W-:Y:S01]  /*01e0*/  ULDC.64 UR12, c[0x0][0x278] ;  /* 0x00009e00000c7ab9 */ /* 0x000fe20000000a00 */
[----:B------:R-:W-:Y:S02]  /*01f0*/  IADD3 R12, R0, 0x20, RZ ;  /* 0x00000020000c7810 */ /* 0x000fe40007ffe0ff */
[----:B------:R-:W-:Y:S02]  /*0200*/  SHF.R.S32.HI R17, RZ, 0x1f, R0 ;  /* 0x0000001fff117819 */ /* 0x000fe40000011400 */
[----:B------:R-:W-:Y:S02]  /*0210*/  SHF.R.S32.HI R13, RZ, 0x1f, R12 ;  /* 0x0000001fff0d7819 */ /* 0x000fe4000001140c */
[----:B0-----:R-:W-:-:S04]  /*0220*/  IABS R8, R7 ;  /* 0x0000000700087213 */ /* 0x001fc80000000000 */
        /* <DEDUP_REMOVED lines=9> */
[----:B------:R-:W-:-:S03]  /*02c0*/  LOP3.LUT R4, R22, R7, RZ, 0x3c, !PT ;  /* 0x0000000716047212 */ /* 0x000fc600078e3cff */
        /* <DEDUP_REMOVED lines=9> */
[----:B------:R-:W-:Y:S01]  /*0360*/  ISETP.NE.AND P2, PT, R7, RZ, PT ;  /* 0x000000ff0700720c */ /* 0x000fe20003f45270 */
[----:B------:R-:W0:Y:S03]  /*0370*/  @P0 LDC.64 R8, c[0x0][0x220] ;  /* 0x00008800ff080b82 */ /* 0x000e260000000a00 */
[----:B------:R-:W-:-:S05]  /*0380*/  SHF.R.U32.HI R5, RZ, 0x3, R5 ;  /* 0x00000003ff057819 */ /* 0x000fca0000011605 */
[----:B------:R-:W-:Y:S02]  /*0390*/  IMAD R6, R5, -0xc, R2 ;  /* 0xfffffff405067824 */ /* 0x000fe400078e0202 */
[----:B------:R-:W-:Y:S01]  /*03a0*/  @P1 IADD3 R15, R15, 0x1, RZ ;  /* 0x000000010f0f1810 */ /* 0x000fe20007ffe0ff */
[----:B------:R-:W1:Y:S01]  /*03b0*/  @P0 LDC.64 R4, c[0x0][0x270] ;  /* 0x00009c00ff040b82 */ /* 0x000e620000000a00 */
[----:B------:R-:W-:Y:S02]  /*03c0*/  ISETP.GE.U32.AND P1, PT, R12, UR12, PT ;  /* 0x0000000c0c007c0c */ /* 0x000fe4000bf26070 */
[----:B------:R-:W-:Y:S02]  /*03d0*/  @!P3 IADD3 R15, -R15, RZ, RZ ;  /* 0x000000ff0f0fb210 */ /* 0x000fe40007ffe1ff */
[----:B------:R-:W-:Y:S01]  /*03e0*/  ISETP.GE.AND.EX P1, PT, R13, UR13, PT, P1 ;  /* 0x0000000d0d007c0c */ /* 0x000fe2000bf26310 */
[----:B------:R-:W-:Y:S01]  /*03f0*/  ULDC.64 UR12, c[0x0][0x280] ;  /* 0x0000a000000c7ab9 */ /* 0x000fe20000000a00 */
[----:B------:R-:W-:-:S02]  /*0400*/  @!P2 LOP3.LUT R15, RZ, R7, RZ, 0x33, !PT ;  /* 0x00000007ff0fa212 */ /* 0x000fc400078e33ff */
[----:B------:R-:W-:Y:S02]  /*0410*/  ISETP.GT.U32.OR P1, PT, R2, 0x17f, P1 ;  /* 0x0000017f0200780c */ /* 0x000fe40000f24470 */
[----:B------:R-:W-:Y:S02]  /*0420*/  IADD3 R21, -R15, RZ, RZ ;  /* 0x000000ff0f157210 */ /* 0x000fe40007ffe1ff */
[----:B------:R-:W-:Y:S02]  /*0430*/  SHF.L.U32 R24, R6, 0x1, RZ ;  /* 0x0000000106187819 */ /* 0x000fe400000006ff */
[----:B------:R-:W-:Y:S01]  /*0440*/  SHF.R.S32.HI R10, RZ, 0x1f, R15 ;  /* 0x0000001fff0a7819 */ /* 0x000fe2000001140f */
[----:B------:R-:W-:Y:S01]  /*0450*/  IMAD R21, R7, R21, R22 ;  /* 0x0000001507157224 */ /* 0x000fe200078e0216 */
[----:B------:R-:W-:-:S03]  /*0460*/  SHF.R.S32.HI R14, RZ, 0x1f, R24 ;  /* 0x0000001fff0e7819 */ /* 0x000fc60000011418 */
[----:B------:R-:W-:Y:S02]  /*0470*/  IMAD R21, R21, 0x18, RZ ;  /* 0x0000001815157824 */ /* 0x000fe400078e02ff */
[----:B------:R-:W2:Y:S01]  /*0480*/  @!P1 LDC.64 R6, c[0x0][0x270] ;  /* 0x00009c00ff069b82 */ /* 0x000ea20000000a00 */
[----:B------:R-:W-:Y:S02]  /*0490*/  IMAD R16, R10, UR12, RZ ;  /* 0x0000000c0a107c24 */ /* 0x000fe4000f8e02ff */
[----:B------:R-:W-:Y:S02]  /*04a0*/  IADD3 R24, P2, R24, R21, RZ ;  /* 0x0000001518187210 */ /* 0x000fe40007f5e0ff */
[----:B------:R-:W-:Y:S02]  /*04b0*/  IMAD R27, R15, UR13, R16 ;  /* 0x0000000d0f1b7c24 */ /* 0x000fe4000f8e0210 */
[----:B------:R-:W-:Y:S01]  /*04c0*/  LEA.HI.X.SX32 R25, R21, R14, 0x1, P2 ;  /* 0x0000000e15197211 */ /* 0x000fe200010f0eff */
[----:B------:R-:W3:Y:S01]  /*04d0*/  @!P1 LDC.64 R10, c[0x0][0x220] ;  /* 0x00008800ff0a9b82 */ /* 0x000ee20000000a00 */
[----:B-1----:R-:W-:-:S02]  /*04e0*/  @P0 IMAD R14, R17, R4, RZ ;  /* 0x00000004110e0224 */ /* 0x002fc400078e02ff */
[----:B------:R-:W-:-:S05]  /*04f0*/  IMAD.WIDE.U32 R24, R15, UR12, R24 ;  /* 0x0000000c0f187c25 */ /* 0x000fca000f8e0018 */
[----:B------:R-:W-:Y:S02]  /*0500*/  IADD3 R27, R25, R27, RZ ;  /* 0x0000001b191b7210 */ /* 0x000fe40007ffe0ff */
[----:B------:R-:W-:Y:S01]  /*0510*/  @P0 MOV R26, R24 ;  /* 0x00000018001a0202 */ /* 0x000fe20000000f00 */
[----:B--2---:R-:W-:Y:S02]  /*0520*/  @!P1 IMAD R15, R13, R6, RZ ;  /* 0x000000060d0f9224 */ /* 0x004fe400078e02ff */
[----:B------:R-:W-:Y:S01]  /*0530*/  @P0 IMAD R13, R0, R5, R14 ;  /* 0x00000005000d0224 */ /* 0x000fe200078e020e */
[----:B------:R-:W-:Y:S01]  /*0540*/  @!P1 MOV R14, R24 ;  /* 0x00000018000e9202 */ /* 0x000fe20000000f00 */
[----:B------:R-:W-:Y:S01]  /*0550*/  @!P1 IMAD R17, R12, R7, R15 ;  /* 0x000000070c119224 */ /* 0x000fe200078e020f */
[----:B------:R-:W-:Y:S01]  /*0560*/  @!P1 MOV R15, R27 ;  /* 0x0000001b000f9202 */ /* 0x000fe20000000f00 */
[----:B------:R-:W-:-:S04]  /*0570*/  @P0 IMAD.WIDE.U32 R4, R0, R4, R26 ;  /* 0x0000000400040225 */ /* 0x000fc800078e001a */
[----:B------:R-:W-:Y:S01]  /*0580*/  @!P1 IMAD.WIDE.U32 R6, R12, R6, R14 ;  /* 0x000000060c069225 */ /* 0x000fe200078e000e */
[----:B------:R-:W-:Y:S02]  /*0590*/  @P0 IADD3 R5, R5, R13, RZ ;  /* 0x0000000d05050210 */ /* 0x000fe40007ffe0ff */
[----:B0-----:R-:W-:Y:S02]  /*05a0*/  @P0 LEA R8, P2, R4, R8, 0x2 ;  /* 0x0000000804080211 */ /* 0x001fe400078410ff */
[----:B------:R-:W-:Y:S02]  /*05b0*/  @!P1 IADD3 R7, R7, R17, RZ ;  /* 0x0000001107079210 */ /* 0x000fe40007ffe0ff */
[----:B---3--:R-:W-:Y:S02]  /*05c0*/  @!P1 LEA R10, P3, R6, R10, 0x2 ;  /* 0x0000000a060a9211 */ /* 0x008fe400078610ff */
[----:B------:R-:W-:Y:S02]  /*05d0*/  @P0 LEA.HI.X R9, R4, R9, R5, 0x2, P2 ;  /* 0x0000000904090211 */ /* 0x000fe400010f1405 */
[----:B------:R-:W-:-:S02]  /*05e0*/  MOV R5, RZ ;  /* 0x000000ff00057202 */ /* 0x000fc40000000f00 */
[----:B------:R-:W-:Y:S02]  /*05f0*/  MOV R4, RZ ;  /* 0x000000ff00047202 */ /* 0x000fe40000000f00 */
[----:B------:R-:W-:Y:S02]  /*0600*/  @!P1 LEA.HI.X R11, R6, R11, R7, 0x2, P3 ;  /* 0x0000000b060b9211 */ /* 0x000fe400018f1407 */
[----:B------:R-:W-:Y:S02]  /*0610*/  CS2R R6, SRZ ;  /* 0x0000000000067805 */ /* 0x000fe4000001ff00 */
[----:B------:R-:W2:Y:S04]  /*0620*/  @P0 LDG.E.64 R4, desc[UR8][R8.64] ;  /* 0x0000000808040981 */ /* 0x000ea8000c1e1b00 */
[----:B------:R-:W3:Y:S01]  /*0630*/  @!P1 LDG.E.64 R6, desc[UR8][R10.64] ;  /* 0x000000080a069981 */ /* 0x000ee2000c1e1b00 */
[----:B------:R-:W-:Y:S01]  /*0640*/  ISETP.NE.AND P2, PT, R2, RZ, PT ;  /* 0x000000ff0200720c */ /* 0x000fe20003f45270 */
[----:B------:R-:W-:Y:S01]  /*0650*/  BSSY B0, `(.L_x_2839) ;  /* 0x0000048000007945 */ /* 0x000fe20003800000 */
[----:B------:R-:W0:Y:S02]  /*0660*/  S2R R12, SR_LANEID ;  /* 0x00000000000c7919 */ /* 0x000e240000000000 */
[----:B0-----:R-:W-:-:S02]  /*0670*/  ISETP.GT.AND P1, PT, R12, 0x1e, PT ;  /* 0x0000001e0c00780c */ /* 0x001fc40003f24270 */
[----:B------:R-:W-:Y:S01]  /*0680*/  ISETP.NE.AND P3, PT, R12, RZ, PT ;  /* 0x000000ff0c00720c */ /* 0x000fe20003f65270 */
[----:B--2---:R-:W-:Y:S01]  /*0690*/  FMUL.FTZ R15, R5, R5 ;  /* 0x00000005050f7220 */ /* 0x004fe20000410000 */
[C---:B------:R-:W-:Y:S01]  /*06a0*/  FADD.FTZ R13, R4.reuse, R5 ;  /* 0x00000005040d7221 */ /* 0x040fe20000010000 */
[----:B---3--:R-:W-:Y:S02]  /*06b0*/  FMUL.FTZ R17, R7, R7 ;  /* 0x0000000707117220 */ /* 0x008fe40000410000 */
[----:B------:R-:W-:Y:S01]  /*06c0*/  FFMA.FTZ R15, R4, R4, R15 ;  /* 0x00000004040f7223 */ /* 0x000fe2000001000f */
[C---:B------:R-:W-:Y:S01]  /*06d0*/  FADD.FTZ R14, R6.reuse, R7 ;  /* 0x00000007060e7221 */ /* 0x040fe20000010000 */
[----:B------:R-:W-:Y:S01]  /*06e0*/  FADD.FTZ R13, RZ, R13 ;  /* 0x0000000dff0d7221 */ /* 0x000fe20000010000 */
[----:B------:R-:W-:Y:S01]  /*06f0*/  FFMA.FTZ R16, R6, R6, R17 ;  /* 0x0000000606107223 */ /* 0x000fe20000010011 */
[----:B------:R-:W-:Y:S02]  /*0700*/  FADD.FTZ R15, RZ, R15 ;  /* 0x0000000fff0f7221 */ /* 0x000fe40000010000 */
[----:B------:R-:W-:-:S02]  /*0710*/  FADD.FTZ R8, R13, R14 ;  /* 0x0000000e0d087221 */ /* 0x000fc40000010000 */
        /* <DEDUP_REMOVED lines=59> */
.L_x_2840:
[----:B------:R-:W-:Y:S05]  /*0ad0*/  BSYNC B0 ;  /* 0x0000000000007941 */ /* 0x000fea0003800000 */
.L_x_2839:
        /* <DEDUP_REMOVED lines=30> */
.L_x_2843:
[----:B-1----:R-:W2:Y:S04]  /*0cc0*/  LDG.E.STRONG.GPU R12, desc[UR8][R10.64] ;  /* 0x000000080a0c7981 */ /* 0x002ea8000c1ef900 */
[----:B--2---:R-:W-:Y:S01]  /*0cd0*/  CCTL.IVALL ;  /* 0x00000000ff00798f */ /* 0x004fe20002000000 */
[----:B------:R-:W-:Y:S05]  /*0ce0*/  YIELD ;  /* 0x0000000000007946 */ /* 0x000fea0003800000 */
[----:B------:R-:W-:-:S13]  /*0cf0*/  ISETP.NE.AND P1, PT, R12, R19, PT ;  /* 0x000000130c00720c */ /* 0x000fda0003f25270 */
[----:B------:R-:W-:Y:S05]  /*0d00*/  @P1 BRA `(.L_x_2843) ;  /* 0xfffffffc00ec1947 */ /* 0x000fea000383ffff */
.L_x_2842:
        /* <DEDUP_REMOVED lines=11> */
.L_x_2845:
        /* <DEDUP_REMOVED lines=63> */
.L_x_2844:
        /* <DEDUP_REMOVED lines=19> */
.L_x_2847:
[----:B------:R-:W-:Y:S05]  /*12e0*/  BSYNC B0 ;  /* 0x0000000000007941 */ /* 0x000fea0003800000 */
.L_x_2846:
        /* <DEDUP_REMOVED lines=11> */
[----:B------:R-:W3:Y:S01]  /*13a0*/  @!P1 LDC R18, c[0x0][0x10] ;  /* 0x00000400ff129b82 */ /* 0x000ee20000000800 */
[----:B------:R-:W-:-:S07]  /*13b0*/  @!P1 LOP3.LUT R23, R3, 0x1, RZ, 0xc0, !PT ;  /* 0x0000000103179812 */ /* 0x000fce00078ec0ff */
[----:B------:R-:W4:Y:S01]  /*13c0*/  @!P3 LDC.64 R12, c[0x0][0x248] ;  /* 0x00009200ff0cbb82 */ /* 0x000f220000000a00 */
[----:B-1----:R-:W-:-:S07]  /*13d0*/  @!P3 IMAD R15, R10, R19, R15 ;  /* 0x000000130a0fb224 */ /* 0x002fce00078e020f */
[----:B------:R-:W1:Y:S01]  /*13e0*/  @!P1 LDC.64 R10, c[0x0][0x248] ;  /* 0x00009200ff0a9b82 */ /* 0x000e620000000a00 */
[----:B------:R-:W-:Y:S02]  /*13f0*/  @!P3 IMAD R19, R19, R28, RZ ;  /* 0x0000001c1313b224 */ /* 0x000fe400078e02ff */
[----:B---3--:R-:W-:Y:S02]  /*1400*/  @!P1 IMAD R23, R18, R23, RZ ;  /* 0x0000001712179224 */ /* 0x008fe400078e02ff */
[-C--:B------:R-:W-:Y:S02]  /*1410*/  @!P3 IMAD R19, R19, R16.reuse, RZ ;  /* 0x000000101313b224 */ /* 0x080fe400078e02ff */
[----:B------:R-:W-:Y:S02]  /*1420*/  @!P1 IMAD R23, R23, R16, RZ ;  /* 0x0000001017179224 */ /* 0x000fe400078e02ff */
[----:B--2---:R-:W-:Y:S01]  /*1430*/  @!P1 IMAD R17, R17, R18, R14 ;  /* 0x0000001211119224 */ /* 0x004fe200078e020e */
[----:B------:R-:W-:-:S02]  /*1440*/  @!P3 SHF.L.U32 R19, R19, 0x1, RZ ;  /* 0x000000011313b819 */ /* 0x000fc400000006ff */
[----:B------:R-:W-:-:S03]  /*1450*/  @!P1 SHF.L.U32 R23, R23, 0x1, RZ ;  /* 0x0000000117179819 */ /* 0x000fc600000006ff */
[----:B----4-:R-:W-:-:S04]  /*1460*/  @!P3 IMAD.WIDE R12, R19, 0x4, R12 ;  /* 0x00000004130cb825 */ /* 0x010fc800078e020c */
[----:B------:R-:W-:-:S04]  /*1470*/  @!P3 IMAD.WIDE.U32 R12, R15, 0x8, R12 ;  /* 0x000000080f0cb825 */ /* 0x000fc800078e000c */
[----:B-1----:R-:W-:Y:S02]  /*1480*/  @!P1 IMAD.WIDE R10, R23, 0x4, R10 ;  /* 0x00000004170a9825 */ /* 0x002fe400078e020a */
[----:B------:R-:W0:Y:S02]  /*1490*/  @!P3 LDG.E.64 R12, desc[UR8][R12.64] ;  /* 0x000000080c0cb981 */ /* 0x000e24000c1e1b00 */
[----:B------:R-:W-:-:S06]  /*14a0*/  @!P1 IMAD.WIDE.U32 R10, R17, 0x8, R10 ;  /* 0x00000008110a9825 */ /* 0x000fcc00078e000a */
[----:B------:R-:W2:Y:S01]  /*14b0*/  @!P1 LDG.E.64 R10, desc[UR8][R10.64] ;  /* 0x000000080a0a9981 */ /* 0x000ea2000c1e1b00 */
[----:B0-----:R-:W-:Y:S01]  /*14c0*/  @!P3 FADD.FTZ R8, R8, R12 ;  /* 0x0000000c0808b221 */ /* 0x001fe20000010000 */
[----:B------:R-:W-:-:S03]  /*14d0*/  @!P3 FADD.FTZ R9, R9, R13 ;  /* 0x0000000d0909b221 */ /* 0x000fc60000010000 */
[----:B--2---:R-:W-:Y:S01]  /*14e0*/  @!P1 FADD.FTZ R8, R8, R10 ;  /* 0x0000000a08089221 */ /* 0x004fe20000010000 */
[----:B------:R-:W-:-:S07]  /*14f0*/  @!P1 FADD.FTZ R9, R9, R11 ;  /* 0x0000000b09099221 */ /* 0x000fce0000010000 */
.L_x_2841:
[----:B------:R-:W-:Y:S01]  /*1500*/  ULDC.64 UR12, c[0x0][0x218] ;  /* 0x00008600000c7ab9 */ /* 0x000fe20000000a00 */
[C---:B------:R-:W-:Y:S01]  /*1510*/  LOP3.LUT P1, RZ, R2.reuse, UR7, RZ, 0xfc, !PT ;  /* 0x0000000702ff7c12 */ /* 0x040fe2000f82fcff */
[----:B------:R-:W2:Y:S01]  /*1520*/  S2UR UR6, SR_CgaCtaId ;  /* 0x00000000000679c3 */ /* 0x000ea20000008800 */
[----:B------:R-:W-:Y:S01]  /*1530*/  ISETP.EQ.U32.AND P3, PT, RZ, UR12, PT ;  /* 0x0000000cff007c0c */ /* 0x000fe2000bf62070 */
[----:B------:R-:W-:Y:S01]  /*1540*/  IMAD.WIDE.U32 R10, R2, -0x55555555, RZ ;  /* 0xaaaaaaab020a7825 */ /* 0x000fe200078e00ff */
[----:B------:R-:W-:Y:S02]  /*1550*/  UMOV UR5, 0x400 ;  /* 0x0000040000057882 */ /* 0x000fe40000000000 */
[----:B------:R-:W-:Y:S02]  /*1560*/  ISETP.EQ.OR.EX P1, PT, RZ, UR13, P1, P3 ;  /* 0x0000000dff007c0c */ /* 0x000fe40008f22730 */
[----:B------:R-:W-:Y:S01]  /*1570*/  SHF.R.U32.HI R11, RZ, 0x3, R11 ;  /* 0x00000003ff0b7819 */ /* 0x000fe2000001160b */
[----:B-1----:R-:W1:Y:S04]  /*1580*/  LDC.64 R12, c[0x0][0x228] ;  /* 0x00008a00ff0c7b82 */ /* 0x002e680000000a00 */
[----:B------:R-:W-:-:S04]  /*1590*/  IMAD R11, R11, -0xc, R2 ;  /* 0xfffffff40b0b7824 */ /* 0x000fc800078e0202 */
[----:B------:R-:W3:Y:S01]  /*15a0*/  LDC.64 R14, c[0x0][0x230] ;  /* 0x00008c00ff0e7b82 */ /* 0x000ee20000000a00 */
[----:B------:R-:W-:-:S04]  /*15b0*/  SHF.L.U32 R10, R11, 0x1, RZ ;  /* 0x000000010b0a7819 */ /* 0x000fc800000006ff */
[----:B------:R-:W-:-:S03]  /*15c0*/  IADD3 R21, R10, R21, RZ ;  /* 0x000000150a157210 */ /* 0x000fc60007ffe0ff */
        /* <DEDUP_REMOVED lines=9> */
[----:B------:R-:W-:Y:S01]  /*1660*/  @!P1 STG.E.64 desc[UR8][R16.64], R10 ;  /* 0x0000000a10009986 */ /* 0x000fe2000c101b08 */
[----:B------:R-:W-:Y:S06]  /*1670*/  BAR.SYNC.DEFER_BLOCKING 0x0 ;  /* 0x0000000000007b1d */ /* 0x000fec0000010000 */
[----:B------:R-:W2:Y:S04]  /*1680*/  LDG.E.64 R12, desc[UR8][R12.64] ;  /* 0x000000080c0c7981 */ /* 0x000ea8000c1e1b00 */
[----:B------:R-:W2:Y:S01]  /*1690*/  LDG.E.64 R14, desc[UR8][R14.64] ;  /* 0x000000080e0e7981 */ /* 0x000ea2000c1e1b00 */
[----:B0-----:R-:W-:-:S03]  /*16a0*/  MOV R8, 0x3f800000 ;  /* 0x3f80000000087802 */ /* 0x001fc60000000f00 */
[----:B------:R-:W0:Y:S02]  /*16b0*/  LDS.64 R18, [UR5+0x78] ;  /* 0x00007805ff127984 */ /* 0x000e240008000a00 */
[----:B0-----:R-:W-:-:S04]  /*16c0*/  FMUL.FTZ R18, R18, UR6 ;  /* 0x0000000612127c20 */ /* 0x001fc80008410000 */
[C---:B------:R-:W-:Y:S01]  /*16d0*/  FMUL.FTZ R28, R18.reuse, R18 ;  /* 0x00000012121c7220 */ /* 0x040fe20000410000 */
[C---:B------:R-:W-:Y:S01]  /*16e0*/  FADD.FTZ R9, -R18.reuse, R4 ;  /* 0x0000000412097221 */ /* 0x040fe20000010100 */
[C---:B------:R-:W-:Y:S01]  /*16f0*/  FADD.FTZ R5, -R18.reuse, R5 ;  /* 0x0000000512057221 */ /* 0x040fe20000010100 */
[C---:B------:R-:W-:Y:S01]  /*1700*/  FADD.FTZ R11, -R18.reuse, R6 ;  /* 0x00000006120b7221 */ /* 0x040fe20000010100 */
        /* <DEDUP_REMOVED lines=27> */
.L_x_2848:
[----:B------:R-:W-:Y:S04]  /*18c0*/  BSSY B0, `(.L_x_2849) ;  /* 0x000000e000007945 */ /* 0x000fe80003800000 */
        /* <DEDUP_REMOVED lines=10> */
[----:B------:R-:W-:-:S04]  /*1970*/  IADD3 R9, R11, R9, RZ ;  /* 0x000000090b097210 */ /* 0x000fc80007ffe0ff */
[----:B------:R-:W-:-:S05]  /*1980*/  LEA.HI.X R13, R10, UR13, R9, 0x2, P2 ;  /* 0x0000000d0a0d7c11 */ /* 0x000fca00090f1409 */
[----:B------:R0:W-:Y:S02]  /*1990*/  STG.E.64 desc[UR8][R12.64], R6 ;  /* 0x000000060c007986 */ /* 0x0001e4000c101b08 */
.L_x_2850:
[----:B------:R-:W-:Y:S05]  /*19a0*/  BSYNC B0 ;  /* 0x0000000000007941 */ /* 0x000fea0003800000 */
.L_x_2849:
        /* <DEDUP_REMOVED lines=11> */
.L_x_2851:
        /* <DEDUP_REMOVED lines=17> */
.L_x_2853:
[----:B------:R-:W-:Y:S05]  /*1b70*/  BSYNC B0 ;  /* 0x0000000000007941 */ /* 0x000fea0003800000 */
.L_x_2852:
[----:B0-----:R-:W0:Y:S01]  /*1b80*/  LDC R5, c[0x0][0x10] ;  /* 0x00000400ff057b82 */ /* 0x001e220000000800 */
[----:B------:R-:W-:Y:S02]  /*1b90*/  IADD3 R3, R3, 0x1, RZ ;  /* 0x0000000103037810 */ /* 0x000fe40007ffe0ff */
[----:B0-----:R-:W-:-:S04]  /*1ba0*/  IADD3 R22, R5, R22, RZ ;  /* 0x0000001605167210 */ /* 0x001fc80007ffe0ff */
[----:B------:R-:W-:-:S13]  /*1bb0*/  ISETP.GE.AND P1, PT, R22, UR4, PT ;  /* 0x0000000416007c0c */ /* 0x000fda000bf26270 */
[----:B------:R-:W-:Y:S05]  /*1bc0*/  @!P1 BRA `(.L_x_2854) ;  /* 0xffffffe4007c9947 */ /* 0x000fea000383ffff */
[----:B------:R-:W-:Y:S05]  /*1bd0*/  EXIT ;  /* 0x000000000000794d */ /* 0x000fea0003800000 */
.L_x_2855:
        /* <DEDUP_REMOVED lines=10> */
.L_x_3302:


//--------------------- .text._Z35group_norm_nhwc_fwd_one_pass_kernelI11Fp32IOFp32WLi128ELi24ELi384EEv26Group_norm_nhwc_fwd_params --------------------------
	.section	.text._Z35group_norm_nhwc_fwd_one_pass_kernelI11Fp32IOFp32WLi128ELi24ELi384EEv26Group_norm_nhwc_fwd_params,"ax",@progbits
	.align	128
        .global         _Z35group_norm_nhwc_fwd_one_pass_kernelI11Fp32IOFp32WLi128ELi24ELi384EEv26Group_norm_nhwc_fwd_params
        .type           _Z35group_norm_nhwc_fwd_one_pass_kernelI11Fp32IOFp32WLi128ELi24ELi384EEv26Group_norm_nhwc_fwd_params,@function
        .size           _Z35group_norm_nhwc_fwd_one_pass_kernelI11Fp32IOFp32WLi128ELi24ELi384EEv26Group_norm_nhwc_fwd_params,(.L_x_3303 - _Z35group_norm_nhwc_fwd_one_pass_kernelI11Fp32IOFp32WLi128ELi24ELi384EEv26Group_norm_nhwc_fwd_params)
        .other          _Z35group_norm_nhwc_fwd_one_pass_kernelI11Fp32IOFp32WLi128ELi24ELi384EEv26Group_norm_nhwc_fwd_params,@"STO_CUDA_ENTRY STV_DEFAULT"
_Z35group_norm_nhwc_fwd_one_pass_kernelI11Fp32IOFp32WLi128ELi24ELi384EEv26Group_norm_nhwc_fwd_params:
.text._Z35group_norm_nhwc_fwd_one_pass_kernelI11Fp32IOFp32WLi128ELi24ELi384EEv26Group_norm_nhwc_fwd_params:
        /* <DEDUP_REMOVED lines=17> */
[----:B------:R-:W-:Y:S02]  /*0110*/  IADD3 R2, R30, 0x20, RZ ;  /* 0x000000201e027810 */ /* 0x000fe40007ffe0ff */
[----:B------:R-:W-:Y:S01]  /*0120*/  ISETP.GE.AND.EX P0, PT, R31, UR9, PT, P0 ;  /* 0x000000091f007c0c */ /* 0x000fe2000bf06300 */
[----:B------:R-:W-:-:S03]  /*0130*/  ULDC.64 UR8, c[0x0][0x208] ;  /* 0x0000820000087ab9 */ /* 0x000fc60000000a00 */
[----:B------:R-:W-:-:S13]  /*0140*/  ISETP.LT.U32.AND P0, PT, R32, 0x180, !P0 ;  /* 0x000001802000780c */ /* 0x000fda0004701070 */
.L_x_2877:
[----:B0-----:R-:W0:Y:S01]  /*0150*/  LDC R10, c[0x0][0x288] ;  /* 0x0000a200ff0a7b82 */ /* 0x001e220000000800 */
[----:B------:R-:W-:Y:S01]  /*0160*/  IADD3 R27, R30, 0x40, RZ ;  /* 0x000000401e1b7810 */ /* 0x000fe20007ffe0ff */
[----:B------:R-:W-:-:S03]  /*0170*/  ULDC.64 UR10, c[0x0][0x278] ;  /* 0x00009e00000a7ab9 */ /* 0x000fc60000000a00 */
[----:B------:R-:W-:-:S03]  /*0180*/  SHF.R.S32.HI R23, RZ, 0x1f, R27 ;  /* 0x0000001fff177819 */ /* 0x000fc6000001141b */
[----:B-1----:R-:W1:Y:S01]  /*0190*/  @P0 LDC.64 R18, c[0x0][0x220] ;  /* 0x00008800ff120b82 */ /* 0x002e620000000a00 */
[----:B0-----:R-:W-:Y:S02]  /*01a0*/  IABS R3, R10 ;  /* 0x0000000a00037213 */ /* 0x001fe40000000000 */
[----:B------:R-:W-:Y:S02]  /*01b0*/  ISETP.NE.AND P3, PT, R10, RZ, PT ;  /* 0x000000ff0a00720c */ /* 0x000fe40003f65270 */
[----:B------:R-:W0:Y:S08]  /*01c0*/  I2F.RP R0, R3 ;  /* 0x0000000300007306 */ /* 0x000e300000209400 */
[----:B0-----:R-:W0:Y:S02]  /*01d0*/  MUFU.RCP R0, R0 ;  /* 0x0000000000007308 */ /* 0x001e240000001000 */
[----:B0-23--:R-:W-:-:S06]  /*01e0*/  IADD3 R6, R0, 0xffffffe, RZ ;  /* 0x0ffffffe00067810 */ /* 0x00dfcc0007ffe0ff */
[----:B------:R0:W2:Y:S02]  /*01f0*/  F2I.FTZ.U32.TRUNC.NTZ R7, R6 ;  /* 0x0000000600077305 */ /* 0x0000a4000021f000 */
[----:B0-----:R-:W-:Y:S02]  /*0200*/  MOV R6, RZ ;  /* 0x000000ff00067202 */ /* 0x001fe40000000f00 */
[----:B--2---:R-:W-:-:S05]  /*0210*/  IADD3 R8, RZ, -R7, RZ ;  /* 0x80000007ff087210 */ /* 0x004fca0007ffe0ff */
[----:B------:R-:W-:Y:S01]  /*0220*/  IMAD R9, R8, R3, RZ ;  /* 0x0000000308097224 */ /* 0x000fe200078e02ff */
[----:B------:R-:W-:-:S03]  /*0230*/  IABS R8, R5 ;  /* 0x0000000500087213 */ /* 0x000fc60000000000 */
[----:B------:R-:W-:-:S06]  /*0240*/  IMAD.HI.U32 R7, R7, R9, R6 ;  /* 0x0000000907077227 */ /* 0x000fcc00078e0006 */
[----:B------:R-:W-:-:S05]  /*0250*/  IMAD.HI.U32 R7, R7, R8, RZ ;  /* 0x0000000807077227 */ /* 0x000fca00078e00ff */
[----:B------:R-:W-:-:S05]  /*0260*/  IADD3 R0, -R7, RZ, RZ ;  /* 0x000000ff07007210 */ /* 0x000fca0007ffe1ff */
[----:B------:R-:W-:Y:S01]  /*0270*/  IMAD R0, R3, R0, R8 ;  /* 0x0000000003007224 */ /* 0x000fe200078e0208 */
[----:B------:R-:W-:-:S04]  /*0280*/  IADD3 R8, R30, 0x60, RZ ;  /* 0x000000601e087810 */ /* 0x000fc80007ffe0ff */
[----:B------:R-:W-:Y:S02]  /*0290*/  ISETP.GT.U32.AND P2, PT, R3, R0, PT ;  /* 0x000000000300720c */ /* 0x000fe40003f44070 */
[----:B------:R-:W-:-:S11]  /*02a0*/  SHF.R.S32.HI R9, RZ, 0x1f, R8 ;  /* 0x0000001fff097819 */ /* 0x000fd60000011408 */
[-C--:B------:R-:W-:Y:S02]  /*02b0*/  @!P2 IADD3 R0, R0, -R3.reuse, RZ ;  /* 0x800000030000a210 */ /* 0x080fe40007ffe0ff */
[----:B------:R-:W-:Y:S02]  /*02c0*/  @!P2 IADD3 R7, R7, 0x1, RZ ;  /* 0x000000010707a810 */ /* 0x000fe40007ffe0ff */
[----:B------:R-:W-:Y:S02]  /*02d0*/  ISETP.GE.U32.AND P1, PT, R0, R3, PT ;  /* 0x000000030000720c */ /* 0x000fe40003f26070 */
[----:B------:R-:W-:Y:S02]  /*02e0*/  LOP3.LUT R0, R5, R10, RZ, 0x3c, !PT ;  /* 0x0000000a05007212 */ /* 0x000fe400078e3cff */
[----:B------:R-:W-:Y:S02]  /*02f0*/  SHF.R.S32.HI R3, RZ, 0x1f, R2 ;  /* 0x0000001fff037819 */ /* 0x000fe40000011402 */
[----:B------:R-:W-:-:S02]  /*0300*/  ISETP.GE.AND P4, PT, R0, RZ, PT ;  /* 0x000000ff0000720c */ /* 0x000fc40003f86270 */
[----:B------:R-:W-:-:S04]  /*0310*/  ISETP.GE.U32.AND P2, PT, R2, UR10, PT ;  /* 0x0000000a02007c0c */ /* 0x000fc8000bf46070 */
[----:B------:R-:W-:Y:S02]  /*0320*/  ISETP.GE.AND.EX P2, PT, R3, UR11, PT, P2 ;  /* 0x0000000b03007c0c */ /* 0x000fe4000bf46320 */
[----:B------:R-:W-:Y:S02]  /*0330*/  @P1 IADD3 R7, R7, 0x1, RZ ;  /* 0x0000000107071810 */ /* 0x000fe40007ffe0ff */
[----:B------:R-:W-:Y:S02]  /*0340*/  ISETP.GE.U32.AND P1, PT, R27, UR10, PT ;  /* 0x0000000a1b007c0c */ /* 0x000fe4000bf26070 */
[----:B------:R-:W-:Y:S01]  /*0350*/  MOV R11, R7 ;  /* 0x00000007000b7202 */ /* 0x000fe20000000f00 */
[----:B------:R-:W-:Y:S01]  /*0360*/  IMAD.WIDE.U32 R6, R32, -0x55555555, RZ ;  /* 0xaaaaaaab20067825 */ /* 0x000fe200078e00ff */
[----:B------:R-:W-:Y:S02]  /*0370*/  ISETP.GE.AND.EX P1, PT, R23, UR11, PT, P1 ;  /* 0x0000000b17007c0c */ /* 0x000fe4000bf26310 */
[----:B------:R-:W-:-:S02]  /*0380*/  @!P4 IADD3 R11, -R11, RZ, RZ ;  /* 0x000000ff0b0bc210 */ /* 0x000fc40007ffe1ff */
[C---:B------:R-:W-:Y:S02]  /*0390*/  ISETP.GT.U32.OR P1, PT, R32.reuse, 0x17f, P1 ;  /* 0x0000017f2000780c */ /* 0x040fe40000f24470 */
[----:B------:R-:W-:Y:S02]  /*03a0*/  @!P3 LOP3.LUT R11, RZ, R10, RZ, 0x33, !PT ;  /* 0x0000000aff0bb212 */ /* 0x000fe400078e33ff */
[----:B------:R-:W-:Y:S02]  /*03b0*/  SHF.R.U32.HI R7, RZ, 0x3, R7 ;  /* 0x00000003ff077819 */ /* 0x000fe40000011607 */
[----:B------:R-:W-:Y:S02]  /*03c0*/  IADD3 R0, -R11, RZ, RZ ;  /* 0x000000ff0b007210 */ /* 0x000fe40007ffe1ff */
[----:B------:R-:W-:Y:S01]  /*03d0*/  ISETP.GT.U32.OR P2, PT, R32, 0x17f, P2 ;  /* 0x0000017f2000780c */ /* 0x000fe20001744470 */
[----:B------:R-:W-:Y:S01]  /*03e0*/  IMAD R12, R7, -0xc, R32 ;  /* 0xfffffff4070c7824 */ /* 0x000fe200078e0220 */
[----:B------:R-:W-:Y:S01]  /*03f0*/  ISETP.GE.U32.AND P3, PT, R8, UR10, PT ;  /* 0x0000000a08007c0c */ /* 0x000fe2000bf66070 */
[----:B------:R-:W0:Y:S01]  /*0400*/  @P0 LDC.64 R6, c[0x0][0x270] ;  /* 0x00009c00ff060b82 */ /* 0x000e220000000a00 */
[----:B------:R-:W-:Y:S01]  /*0410*/  IMAD R0, R10, R0, R5 ;  /* 0x000000000a007224 */ /* 0x000fe200078e0205 */
[----:B------:R-:W-:-:S02]  /*0420*/  SHF.R.S32.HI R10, RZ, 0x1f, R11 ;  /* 0x0000001fff0a7819 */ /* 0x000fc4000001140b */
[----:B------:R-:W-:Y:S01]  /*0430*/  SHF.L.U32 R35, R12, 0x1, RZ ;  /* 0x000000010c237819 */ /* 0x000fe200000006ff */
[----:B------:R-:W-:Y:S01]  /*0440*/  IMAD R0, R0, 0x18, RZ ;  /* 0x0000001800007824 */ /* 0x000fe200078e02ff */
[----:B------:R-:W-:Y:S01]  /*0450*/  ISETP.GE.AND.EX P3, PT, R9, UR11, PT, P3 ;  /* 0x0000000b09007c0c */ /* 0x000fe2000bf66330 */
[----:B------:R-:W-:Y:S01]  /*0460*/  ULDC.64 UR10, c[0x0][0x280] ;  /* 0x0000a000000a7ab9 */ /* 0x000fe20000000a00 */
[----:B------:R-:W2:Y:S01]  /*0470*/  @!P1 LDC.64 R20, c[0x0][0x270] ;  /* 0x00009c00ff149b82 */ /* 0x000ea20000000a00 */
[----:B------:R-:W-:Y:S01]  /*0480*/  SHF.R.S32.HI R13, RZ, 0x1f, R35 ;  /* 0x0000001fff0d7819 */ /* 0x000fe20000011423 */
[----:B------:R-:W-:Y:S01]  /*0490*/  IMAD R10, R10, UR10, RZ ;  /* 0x0000000a0a0a7c24 */ /* 0x000fe2000f8e02ff */
[----:B------:R-:W-:Y:S02]  /*04a0*/  IADD3 R34, P4, R35, R0, RZ ;  /* 0x0000000023227210 */ /* 0x000fe40007f9e0ff */
[----:B------:R-:W-:Y:S01]  /*04b0*/  ISETP.GT.U32.OR P3, PT, R32, 0x17f, P3 ;  /* 0x0000017f2000780c */ /* 0x000fe20001f64470 */
[C---:B------:R-:W-:Y:S01]  /*04c0*/  IMAD R37, R11.reuse, UR11, R10 ;  /* 0x0000000b0b257c24 */ /* 0x040fe2000f8e020a */
[----:B------:R-:W-:Y:S01]  /*04d0*/  LEA.HI.X.SX32 R35, R0, R13, 0x1, P4 ;  /* 0x0000000d00237211 */ /* 0x000fe200020f0eff */
[----:B------:R-:W3:Y:S02]  /*04e0*/  @!P2 LDC.64 R14, c[0x0][0x270] ;  /* 0x00009c00ff0eab82 */ /* 0x000ee40000000a00 */
[----:B------:R-:W-:-:S04]  /*04f0*/  IMAD.WIDE.U32 R34, R11, UR10, R34 ;  /* 0x0000000a0b227c25 */ /* 0x000fc8000f8e0022 */
[----:B0-----:R-:W-:Y:S01]  /*0500*/  @P0 IMAD R29, R31, R6, RZ ;  /* 0x000000061f1d0224 */ /* 0x001fe200078e02ff */
[----:B------:R-:W-:Y:S01]  /*0510*/  IADD3 R37, R35, R37, RZ ;  /* 0x0000002523257210 */ /* 0x000fe20007ffe0ff */
[----:B------:R-:W0:Y:S01]  /*0520*/  @!P2 LDC.64 R12, c[0x0][0x220] ;  /* 0x00008800ff0cab82 */ /* 0x000e220000000a00 */
[----:B------:R-:W-:Y:S01]  /*0530*/  @P0 MOV R36, R34 ;  /* 0x0000002200240202 */ /* 0x000fe20000000f00 */
[----:B------:R-:W-:Y:S01]  /*0540*/  @P0 IMAD R29, R30, R7, R29 ;  /* 0x000000071e1d0224 */ /* 0x000fe200078e021d */
[----:B------:R-:W-:Y:S01]  /*0550*/  @!P1 MOV R7, R37 ;  /* 0x0000002500079202 */ /* 0x000fe20000000f00 */
[----:B--2---:R-:W-:-:S04]  /*0560*/  @!P1 IMAD R26, R23, R20, RZ ;  /* 0x00000014171a9224 */ /* 0x004fc800078e02ff */
[----:B------:R-:W2:Y:S01]  /*0570*/  @!P1 LDC.64 R10, c[0x0][0x220] ;  /* 0x00008800ff0a9b82 */ /* 0x000ea20000000a00 */
[----:B------:R-:W-:Y:S01]  /*0580*/  @P0 IMAD.WIDE.U32 R22, R30, R6, R36 ;  /* 0x000000061e160225 */ /* 0x000fe200078e0024 */
[----:B------:R-:W-:-:S03]  /*0590*/  @!P1 MOV R6, R34 ;  /* 0x0000002200069202 */ /* 0x000fc60000000f00 */
[C---:B------:R-:W-:Y:S01]  /*05a0*/  @!P1 IMAD R25, R27.reuse, R21, R26 ;  /* 0x000000151b199224 */ /* 0x040fe200078e021a */
[----:B------:R-:W-:Y:S01]  /*05b0*/  @!P2 MOV R21, R37 ;  /* 0x000000250015a202 */ /* 0x000fe20000000f00 */
[----:B------:R-:W-:Y:S01]  /*05c0*/  @!P1 IMAD.WIDE.U32 R6, R27, R20, R6 ;  /* 0x000000141b069225 */ /* 0x000fe200078e0006 */
[----:B------:R-:W4:Y:S01]  /*05d0*/  @!P3 LDC.64 R16, c[0x0][0x270] ;  /* 0x00009c00ff10bb82 */ /* 0x000f220000000a00 */
[----:B------:R-:W-:Y:S02]  /*05e0*/  @!P2 MOV R20, R34 ;  /* 0x000000220014a202 */ /* 0x000fe40000000f00 */
[-C--:B---3--:R-:W-:Y:S01]  /*05f0*/  @!P2 IMAD R24, R3, R14.reuse, RZ ;  /* 0x0000000e0318a224 */ /* 0x088fe200078e02ff */
[----:B------:R-:W-:Y:S02]  /*0600*/  @P0 IADD3 R29, R23, R29, RZ ;  /* 0x0000001d171d0210 */ /* 0x000fe40007ffe0ff */
[----:B------:R-:W-:Y:S01]  /*0610*/  @!P2 IMAD.WIDE.U32 R20, R2, R14, R20 ;  /* 0x0000000e0214a225 */ /* 0x000fe200078e0014 */
[----:B-1----:R-:W-:-:S02]  /*0620*/  @P0 LEA R18, P4, R22, R18, 0x2 ;  /* 0x0000001216120211 */ /* 0x002fc400078810ff */
[----:B------:R-:W-:Y:S01]  /*0630*/  @!P1 IADD3 R25, R7, R25, RZ ;  /* 0x0000001907199210 */ /* 0x000fe20007ffe0ff */
[----:B------:R-:W-:Y:S01]  /*0640*/  @!P2 IMAD R27, R2, R15, R24 ;  /* 0x0000000f021ba224 */ /* 0x000fe200078e0218 */
[----:B------:R-:W-:Y:S01]  /*0650*/  @P0 LEA.HI.X R19, R22, R19, R29, 0x2, P4 ;  /* 0x0000001316130211 */ /* 0x000fe200020f141d */
[----:B------:R-:W1:Y:S01]  /*0660*/  @!P3 LDC.64 R14, c[0x0][0x220] ;  /* 0x00008800ff0ebb82 */ /* 0x000e620000000a00 */
[----:B0-----:R-:W-:Y:S02]  /*0670*/  @!P2 LEA R12, P4, R20, R12, 0x2 ;  /* 0x0000000c140ca211 */ /* 0x001fe400078810ff */
[----:B------:R-:W-:Y:S02]  /*0680*/  @!P2 IADD3 R27, R21, R27, RZ ;  /* 0x0000001b151ba210 */ /* 0x000fe40007ffe0ff */
[----:B--2---:R-:W-:Y:S02]  /*0690*/  @!P1 LEA R10, P5, R6, R10, 0x2 ;  /* 0x0000000a060a9211 */ /* 0x004fe400078a10ff */
[----:B------:R-:W-:-:S02]  /*06a0*/  @!P2 LEA.HI.X R13, R20, R13, R27, 0x2, P4 ;  /* 0x0000000d140da211 */ /* 0x000fc400020f141b */
[----:B------:R-:W-:Y:S02]  /*06b0*/  @!P1 LEA.HI.X R11, R6, R11, R25, 0x2, P5 ;  /* 0x0000000b060b9211 */ /* 0x000fe400028f1419 */
[----:B------:R-:W-:Y:S01]  /*06c0*/  @!P3 MOV R20, R34 ;  /* 0x000000220014b202 */ /* 0x000fe20000000f00 */
[-C--:B----4-:R-:W-:Y:S01]  /*06d0*/  @!P3 IMAD R9, R9, R16.reuse, RZ ;  /* 0x000000100909b224 */ /* 0x090fe200078e02ff */
[----:B------:R-:W-:Y:S02]  /*06e0*/  @!P3 MOV R21, R37 ;  /* 0x000000250015b202 */ /* 0x000fe40000000f00 */
[----:B------:R-:W-:Y:S01]  /*06f0*/  MOV R7, RZ ;  /* 0x000000ff00077202 */ /* 0x000fe20000000f00 */
[C---:B------:R-:W-:Y:S01]  /*0700*/  @!P3 IMAD R17, R8.reuse, R17, R9 ;  /* 0x000000110811b224 */ /* 0x040fe200078e0209 */
[----:B------:R-:W-:Y:S01]  /*0710*/  MOV R6, RZ ;  /* 0x000000ff00067202 */ /* 0x000fe20000000f00 */
[----:B------:R-:W-:Y:S01]  /*0720*/  @!P3 IMAD.WIDE.U32 R8, R8, R16, R20 ;  /* 0x000000100808b225 */ /* 0x000fe200078e0014 */
[----:B------:R-:W-:-:S02]  /*0730*/  CS2R R24, SRZ ;  /* 0x0000000000187805 */ /* 0x000fc4000001ff00 */
[----:B------:R-:W-:Y:S02]  /*0740*/  CS2R R26, SRZ ;  /* 0x00000000001a7805 */ /* 0x000fe4000001ff00 */
[----:B------:R-:W2:Y:S01]  /*0750*/  @P0 LDG.E.64 R6, desc[UR8][R18.64] ;  /* 0x0000000812060981 */ /* 0x000ea2000c1e1b00 */
[----:B------:R-:W-:Y:S02]  /*0760*/  @!P3 IADD3 R9, R9, R17, RZ ;  /* 0x000000110909b210 */ /* 0x000fe40007ffe0ff */
[C---:B-1----:R-:W-:Y:S01]  /*0770*/  @!P3 LEA R14, P4, R8.reuse, R14, 0x2 ;  /* 0x0000000e080eb211 */ /* 0x042fe200078810ff */
[----:B------:R-:W3:Y:S01]  /*0780*/  @!P2 LDG.E.64 R24, desc[UR8][R12.64] ;  /* 0x000000080c18a981 */ /* 0x000ee2000c1e1b00 */
[----:B------:R-:W-:Y:S02]  /*0790*/  CS2R R28, SRZ ;  /* 0x00000000001c7805 */ /* 0x000fe4000001ff00 */
[----:B------:R-:W-:Y:S01]  /*07a0*/  @!P3 LEA.HI.X R15, R8, R15, R9, 0x2, P4 ;  /* 0x0000000f080fb211 */ /* 0x000fe200020f1409 */
[----:B------:R0:W4:Y:S04]  /*07b0*/  @!P1 LDG.E.64 R26, desc[UR8][R10.64] ;  /* 0x000000080a1a9981 */ /* 0x000128000c1e1b00 */
[----:B------:R-:W5:Y:S01]  /*07c0*/  @!P3 LDG.E.64 R28, desc[UR8][R14.64] ;  /* 0x000000080e1cb981 */ /* 0x000f62000c1e1b00 */
[----:B------:R-:W1:Y:S01]  /*07d0*/  S2UR UR6, SR_CgaCtaId ;  /* 0x00000000000679c3 */ /* 0x000e620000008800 */
[----:B------:R-:W-:Y:S01]  /*07e0*/  UMOV UR5, 0x400 ;  /* 0x0000040000057882 */ /* 0x000fe20000000000 */
[----:B------:R-:W-:Y:S01]  /*07f0*/  ISETP.NE.AND P2, PT, R32, RZ, PT ;  /* 0x000000ff2000720c */ /* 0x000fe20003f45270 */
[----:B------:R-:W0:Y:S01]  /*0800*/  S2R R8, SR_LANEID ;  /* 0x0000000000087919 */ /* 0x000e220000000000 */
[----:B------:R-:W-:Y:S01]  /*0810*/  BSSY B0, `(.L_x_2856) ;  /* 0x0000056000007945 */ /* 0x000fe20003800000 */
[----:B-1----:R-:W-:Y:S01]  /*0820*/  ULEA UR5, UR6, UR5, 0x18 ;  /* 0x0000000506057291 */ /* 0x002fe2000f8ec03f */
        /* <DEDUP_REMOVED lines=9> */
[----:B------:R-:W-:Y:S01]  /*08c0*/  FADD.FTZ R17, RZ, R17 ;  /* 0x00000011ff117221 */ /* 0x000fe20000010000 */
[----:B----4-:R-:W-:Y:S01]  /*08d0*/  FMUL.FTZ R11, R27, R27 ;  /* 0x0000001b1b0b7220 */ /* 0x010fe20000410000 */
[----:B------:R-:W-:Y:S01]  /*08e0*/  FADD.FTZ R9, R9, R12 ;  /* 0x0000000c09097221 */ /* 0x000fe20000010000 */
[C---:B------:R-:W-:Y:S01]  /*08f0*/  FADD.FTZ R12, R26.reuse, R27 ;  /* 0x0000001b1a0c7221 */ /* 0x040fe20000010000 */
[----:B------:R-:W-:Y:S01]  /*0900*/  FADD.FTZ R10, R17, R10 ;  /* 0x0000000a110a7221 */ /* 0x000fe20000010000 */
[----:B------:R-:W-:Y:S01]  /*0910*/  FFMA.FTZ R11, R26, R26, R11 ;  /* 0x0000001a1a0b7223 */ /* 0x000fe2000001000b */
[----:B-----5:R-:W-:Y:S01]  /*0920*/  FMUL.FTZ R13, R29, R29 ;  /* 0x0000001d1d0d7220 */ /* 0x020fe20000410000 */
[----:B------:R-:W-:Y:S01]  /*0930*/  FADD.FTZ R9, R9, R12 ;  /* 0x0000000c09097221 */ /* 0x000fe20000010000 */
[----:B------:R-:W-:Y:S01]  /*0940*/  FADD.FTZ R22, R28, R29 ;  /* 0x0000001d1c167221 */ /* 0x000fe20000010000 */
[----:B------:R-:W-:Y:S01]  /*0950*/  FADD.FTZ R10, R10, R11 ;  /* 0x0000000b0a0a7221 */ /* 0x000fe20000010000 */
[----:B------:R-:W-:Y:S01]  /*0960*/  FFMA.FTZ R13, R28, R28, R13 ;  /* 0x0000001c1c0d7223 */ /* 0x000fe2000001000d */
[----:B------:R-:W-:Y:S01]  /*0970*/  SHF.R.S32.HI R11, RZ, 0x1f, R32 ;  /* 0x0000001fff0b7819 */ /* 0x000fe20000011420 */
[----:B------:R-:W-:-:S02]  /*0980*/  FADD.FTZ R22, R9, R22 ;  /* 0x0000001609167221 */ /* 0x000fc40000010000 */
[----:B------:R-:W-:Y:S01]  /*0990*/  FADD.FTZ R23, R10, R13 ;  /* 0x0000000d0a177221 */ /* 0x000fe20000010000 */
[----:B------:R-:W-:Y:S02]  /*09a0*/  LEA.HI R11, R11, R32, RZ, 0x5 ;  /* 0x000000200b0b7211 */ /* 0x000fe400078f28ff */
[----:B------:R-:W0:Y:S02]  /*09b0*/  SHFL.DOWN PT, R9, R22, 0x1, 0x1f ;  /* 0x08201f0016097f89 */ /* 0x000e2400000e0000 */
[----:B------:R-:W-:Y:S02]  /*09c0*/  SHF.R.S32.HI R11, RZ, 0x5, R11 ;  /* 0x00000005ff0b7819 */ /* 0x000fe4000001140b */
[----:B------:R-:W1:Y:S02]  /*09d0*/  SHFL.DOWN PT, R10, R23, 0x1, 0x1f ;  /* 0x08201f00170a7f89 */ /* 0x000e6400000e0000 */
        /* <DEDUP_REMOVED lines=31> */
[----:B0-----:R-:W0:Y:S01]  /*0bd0*/  LDS.128 R8, [UR5+0x30] ;  /* 0x00003005ff087984 */ /* 0x001e220008000c00 */
[----:B-1----:R-:W-:Y:S01]  /*0be0*/  FADD.FTZ R15, R22, R12 ;  /* 0x0000000c160f7221 */ /* 0x002fe20000010000 */
[----:B------:R-:W-:-:S03]  /*0bf0*/  FADD.FTZ R20, R23, R13 ;  /* 0x0000000d17147221 */ /* 0x000fc60000010000 */
[----:B--2---:R-:W-:Y:S01]  /*0c00*/  FADD.FTZ R21, R15, R16 ;  /* 0x000000100f157221 */ /* 0x004fe20000010000 */
[----:B------:R-:W-:Y:S01]  /*0c10*/  FADD.FTZ R20, R20, R17 ;  /* 0x0000001114147221 */ /* 0x000fe20000010000 */
[----:B------:R-:W1:Y:S02]  /*0c20*/  LDS.128 R12, [UR5+0x40] ;  /* 0x00004005ff0c7984 */ /* 0x000e640008000c00 */
[----:B------:R-:W-:Y:S01]  /*0c30*/  FADD.FTZ R21, R21, R18 ;  /* 0x0000001215157221 */ /* 0x000fe20000010000 */
[----:B------:R-:W-:Y:S02]  /*0c40*/  FADD.FTZ R20, R20, R19 ;  /* 0x0000001314147221 */ /* 0x000fe40000010000 */
[----:B------:R-:W2:Y:S01]  /*0c50*/  LDS.128 R16, [UR5+0x50] ;  /* 0x00005005ff107984 */ /* 0x000ea20008000c00 */
[----:B0-----:R-:W-:Y:S01]  /*0c60*/  FADD.FTZ R21, R21, R8 ;  /* 0x0000000815157221 */ /* 0x001fe20000010000 */
[----:B------:R-:W-:-:S03]  /*0c70*/  FADD.FTZ R8, R20, R9 ;  /* 0x0000000914087221 */ /* 0x000fc60000010000 */
[----:B------:R-:W-:Y:S01]  /*0c80*/  FADD.FTZ R9, R21, R10 ;  /* 0x0000000a15097221 */ /* 0x000fe20000010000 */
[----:B------:R-:W-:Y:S01]  /*0c90*/  FADD.FTZ R8, R8, R11 ;  /* 0x0000000b08087221 */ /* 0x000fe20000010000 */
[----:B------:R-:W0:Y:S02]  /*0ca0*/  LDS.128 R20, [UR5+0x60] ;  /* 0x00006005ff147984 */ /* 0x000e240008000c00 */
        /* <DEDUP_REMOVED lines=8> */
[----:B0-----:R-:W-:Y:S01]  /*0d30*/  FADD.FTZ R9, R9, R20 ;  /* 0x0000001409097221 */ /* 0x001fe20000010000 */
[----:B------:R-:W-:-:S03]  /*0d40*/  FADD.FTZ R8, R8, R21 ;  /* 0x0000001508087221 */ /* 0x000fc60000010000 */
[----:B------:R-:W-:Y:S01]  /*0d50*/  FADD.FTZ R22, R9, R22 ;  /* 0x0000001609167221 */ /* 0x000fe20000010000 */
[----:B------:R-:W-:-:S07]  /*0d60*/  FADD.FTZ R23, R8, R23 ;  /* 0x0000001708177221 */ /* 0x000fce0000010000 */
.L_x_2857:
[----:B------:R-:W-:Y:S05]  /*0d70*/  BSYNC B0 ;  /* 0x0000000000007941 */ /* 0x000fea0003800000 */
.L_x_2856:
        /* <DEDUP_REMOVED lines=9> */
[----:B0-----:R-:W0:Y:S02]  /*0e10*/  LDC.64 R10, c[0x0][0x248] ;  /* 0x00009200ff0a7b82 */ /* 0x001e240000000a00 */
[----:B------:R-:W-:-:S06]  /*0e20*/  SEL R19, R19, 0xffffffff, !P1 ;  /* 0xffffffff13137807 */ /* 0x000fcc0004800000 */
[----:B------:R-:W3:Y:S01]  /*0e30*/  LDC.64 R8, c[0x0][0x240] ;  /* 0x00009000ff087b82 */ /* 0x000ee20000000a00 */
[----:B-1----:R-:W-:-:S04]  /*0e40*/  IMAD R12, R17, R14, RZ ;  /* 0x0000000e110c7224 */ /* 0x002fc800078e02ff */
[----:B------:R-:W-:-:S05]  /*0e50*/  IMAD R13, R12, R18, RZ ;  /* 0x000000120c0d7224 */ /* 0x000fca00078e02ff */
[----:B------:R-:W-:Y:S02]  /*0e60*/  SHF.L.U32 R13, R13, 0x1, RZ ;  /* 0x000000010d0d7819 */ /* 0x000fe400000006ff */
[----:B--2---:R-:W-:-:S03]  /*0e70*/  IADD3 R21, R12, R15, RZ ;  /* 0x0000000f0c157210 */ /* 0x004fc60007ffe0ff */
[----:B0-----:R-:W-:-:S04]  /*0e80*/  IMAD.WIDE R10, R13, 0x4, R10 ;  /* 0x000000040d0a7825 */ /* 0x001fc800078e020a */
[----:B------:R-:W-:-:S04]  /*0e90*/  IMAD R13, R14, UR7, R15 ;  /* 0x000000070e0d7c24 */ /* 0x000fc8000f8e020f */
[----:B------:R-:W-:-:S04]  /*0ea0*/  IMAD.WIDE.U32 R12, R13, 0x8, R10 ;  /* 0x000000080d0c7825 */ /* 0x000fc800078e000a */
[----:B---3--:R-:W-:Y:S01]  /*0eb0*/  IMAD.WIDE.U32 R10, R21, 0x4, R8 ;  /* 0x00000004150a7825 */ /* 0x008fe200078e0008 */
        /* <DEDUP_REMOVED lines=10> */
.L_x_2860:
[----:B-1----:R-:W2:Y:S04]  /*0f60*/  LDG.E.STRONG.GPU R10, desc[UR8][R8.64] ;  /* 0x00000008080a7981 */ /* 0x002ea8000c1ef900 */
[----:B--2---:R-:W-:Y:S01]  /*0f70*/  CCTL.IVALL ;  /* 0x00000000ff00798f */ /* 0x004fe20002000000 */
[----:B------:R-:W-:Y:S05]  /*0f80*/  YIELD ;  /* 0x0000000000007946 */ /* 0x000fea0003800000 */
[----:B------:R-:W-:-:S13]  /*0f90*/  ISETP.NE.AND P1, PT, R10, R21, PT ;  /* 0x000000150a00720c */ /* 0x000fda0003f25270 */
[----:B------:R-:W-:Y:S05]  /*0fa0*/  @P1 BRA `(.L_x_2860) ;  /* 0xfffffffc00ec1947 */ /* 0x000fea000383ffff */
.L_x_2859:
[----:B------:R-:W-:Y:S01]  /*0fb0*/  ISETP.NE.AND P1, PT, R18, RZ, PT ;  /* 0x000000ff1200720c */ /* 0x000fe20003f25270 */
[----:B------:R-:W-:Y:S05]  /*0fc0*/  WARPSYNC.ALL ;  /* 0x0000000000007948 */ /* 0x000fea0003800000 */
[----:B------:R-:W-:Y:S07]  /*0fd0*/  BAR.SYNC.DEFER_BLOCKING 0x0 ;  /* 0x0000000000007b1d */ /* 0x000fee0000010000 */
[----:B------:R-:W-:Y:S05]  /*0fe0*/  @!P1 BRA `(.L_x_2858) ;  /* 0x0000000400e89947 */ /* 0x000fea0003800000 */
[----:B------:R-:W-:Y:S01]  /*0ff0*/  IADD3 R8, R18, -0x1, RZ ;  /* 0xffffffff12087810 */ /* 0x000fe20007ffe0ff */
[----:B-1----:R-:W-:-:S03]  /*1000*/  HFMA2.MMA R19, -RZ, RZ, 0, 0 ;  /* 0x00000000ff137435 */ /* 0x002fc600000001ff */
[----:B------:R-:W-:-:S13]  /*1010*/  ISETP.GE.U32.AND P1, PT, R8, 0x3, PT ;  /* 0x000000030800780c */ /* 0x000fda0003f26070 */
[----:B------:R-:W-:Y:S05]  /*1020*/  @!P1 BRA `(.L_x_2861) ;  /* 0x0000000400089947 */ /* 0x000fea0003800000 */
[----:B------:R-:W-:Y:S02]  /*1030*/  LOP3.LUT R9, R18, 0x3, RZ, 0xc0, !PT ;  /* 0x0000000312097812 */ /* 0x000fe400078ec0ff */
[----:B------:R-:W-:Y:S02]  /*1040*/  MOV R19, RZ ;  /* 0x000000ff00137202 */ /* 0x000fe40000000f00 */
[----:B------:R-:W-:-:S07]  /*1050*/  IADD3 R20, -R9, R18, RZ ;  /* 0x0000001209147210 */ /* 0x000fce0007ffe1ff */
.L_x_2862:
[C---:B------:R-:W-:Y:S02]  /*1060*/  ISETP.EQ.OR P4, PT, R19.reuse, UR7, P2 ;  /* 0x0000000713007c0c */ /* 0x040fe40009782670 */
[C---:B------:R-:W-:Y:S02]  /*1070*/  IADD3 R10, R19.reuse, 0x1, RZ ;  /* 0x00000001130a7810 */ /* 0x040fe40007ffe0ff */
[----:B------:R-:W-:Y:S02]  /*1080*/  IADD3 R17, R19, 0x2, RZ ;  /* 0x0000000213117810 */ /* 0x000fe40007ffe0ff */
[----:B------:R-:W-:Y:S02]  /*1090*/  ISETP.EQ.OR P5, PT, R10, UR7, P2 ;  /* 0x000000070a007c0c */ /* 0x000fe400097a2670 */
[----:B------:R-:W-:-:S05]  /*10a0*/  ISETP.EQ.OR P3, PT, R17, UR7, P2 ;  /* 0x0000000711007c0c */ /* 0x000fca0009762670 */
[----:B------:R-:W1:Y:S01]  /*10b0*/  @!P4 S2R R13, SR_CTAID.Y ;  /* 0x00000000000dc919 */ /* 0x000e620000002600 */
[----:B------:R-:W2:Y:S01]  /*10c0*/  @!P4 LDC R12, c[0x0][0x10] ;  /* 0x00000400ff0ccb82 */ /* 0x000ea20000000800 */
[----:B0-----:R-:W-:-:S04]  /*10d0*/  @!P4 LOP3.LUT R11, R4, 0x1, RZ, 0xc0, !PT ;  /* 0x00000001040bc812 */ /* 0x001fc800078ec0ff */
[----:B------:R-:W0:Y:S01]  /*10e0*/  @!P5 S2R R21, SR_CTAID.Y ;  /* 0x000000000015d919 */ /* 0x000e220000002600 */
[----:B------:R-:W-:Y:S02]  /*10f0*/  @!P5 LOP3.LUT R14, R4, 0x1, RZ, 0xc0, !PT ;  /* 0x00000001040ed812 */ /* 0x000fe400078ec0ff */
[----:B------:R-:W0:Y:S08]  /*1100*/  @!P5 LDC R33, c[0x0][0x10] ;  /* 0x00000400ff21db82 */ /* 0x000e300000000800 */
[----:B------:R-:W3:Y:S01]  /*1110*/  @!P4 LDC.64 R8, c[0x0][0x248] ;  /* 0x00009200ff08cb82 */ /* 0x000ee20000000a00 */
[----:B--2---:R-:W-:-:S07]  /*1120*/  @!P4 IMAD R11, R12, R11, RZ ;  /* 0x0000000b0c0bc224 */ /* 0x004fce00078e02ff */
[----:B------:R-:W2:Y:S01]  /*1130*/  @!P3 LDC R15, c[0x0][0x10] ;  /* 0x00000400ff0fbb82 */ /* 0x000ea20000000800 */
[----:B------:R-:W-:Y:S02]  /*1140*/  @!P4 IMAD R11, R11, R18, RZ ;  /* 0x000000120b0bc224 */ /* 0x000fe400078e02ff */
[----:B-1----:R-:W-:Y:S02]  /*1150*/  @!P4 IMAD R13, R12, R19, R13 ;  /* 0x000000130c0dc224 */ /* 0x002fe400078e020d */
[----:B------:R-:W2:Y:S01]  /*1160*/  @!P3 S2R R12, SR_CTAID.Y ;  /* 0x00000000000cb919 */ /* 0x000ea20000002600 */
[----:B------:R-:W-:Y:S01]  /*1170*/  @!P4 SHF.L.U32 R11, R11, 0x1, RZ ;  /* 0x000000010b0bc819 */ /* 0x000fe200000006ff */
[----:B0-----:R-:W-:Y:S02]  /*1180*/  @!P5 IMAD R21, R10, R33, R21 ;  /* 0x000000210a15d224 */ /* 0x001fe400078e0215 */
[----:B------:R-:W-:Y:S01]  /*1190*/  @!P5 IMAD R33, R33, R14, RZ ;  /* 0x0000000e2121d224 */ /* 0x000fe200078e02ff */
[----:B------:R-:W-:Y:S01]  /*11a0*/  @!P3 LOP3.LUT R14, R4, 0x1, RZ, 0xc0, !PT ;  /* 0x00000001040eb812 */ /* 0x000fe200078ec0ff */
[----:B---3--:R-:W-:-:S02]  /*11b0*/  @!P4 IMAD.WIDE R8, R11, 0x4, R8 ;  /* 0x000000040b08c825 */ /* 0x008fc400078e0208 */
[----:B------:R-:W0:Y:S02]  /*11c0*/  @!P5 LDC.64 R10, c[0x0][0x248] ;  /* 0x00009200ff0adb82 */ /* 0x000e240000000a00 */
[----:B------:R-:W-:Y:S02]  /*11d0*/  @!P5 IMAD R33, R33, R18, RZ ;  /* 0x000000122121d224 */ /* 0x000fe400078e02ff */
[----:B------:R-:W-:-:S03]  /*11e0*/  @!P4 IMAD.WIDE.U32 R8, R13, 0x8, R8 ;  /* 0x000000080d08c825 */ /* 0x000fc600078e0008 */
[----:B------:R-:W-:-:S03]  /*11f0*/  @!P5 SHF.L.U32 R33, R33, 0x1, RZ ;  /* 0x000000012121d819 */ /* 0x000fc600000006ff */
[----:B------:R-:W3:Y:S01]  /*1200*/  @!P4 LDG.E.64 R8, desc[UR8][R8.64] ;  /* 0x000000080808c981 */ /* 0x000ee2000c1e1b00 */
[----:B--2---:R-:W-:Y:S02]  /*1210*/  @!P3 IMAD R17, R17, R15, R12 ;  /* 0x0000000f1111b224 */ /* 0x004fe400078e020c */
[----:B------:R-:W-:Y:S01]  /*1220*/  @!P3 IMAD R15, R15, R14, RZ ;  /* 0x0000000e0f0fb224 */ /* 0x000fe200078e02ff */
[----:B------:R-:W-:Y:S01]  /*1230*/  IADD3 R14, R19, 0x3, RZ ;  /* 0x00000003130e7810 */ /* 0x000fe20007ffe0ff */
[----:B------:R-:W1:Y:S01]  /*1240*/  @!P3 LDC.64 R12, c[0x0][0x248] ;  /* 0x00009200ff0cbb82 */ /* 0x000e620000000a00 */
[----:B0-----:R-:W-:Y:S02]  /*1250*/  @!P5 IMAD.WIDE R10, R33, 0x4, R10 ;  /* 0x00000004210ad825 */ /* 0x001fe400078e020a */
[----:B------:R-:W-:Y:S02]  /*1260*/  ISETP.EQ.OR P1, PT, R14, UR7, P2 ;  /* 0x000000070e007c0c */ /* 0x000fe40009722670 */
[----:B------:R-:W-:-:S02]  /*1270*/  @!P3 IMAD R16, R15, R18, RZ ;  /* 0x000000120f10b224 */ /* 0x000fc400078e02ff */
[----:B------:R-:W-:-:S03]  /*1280*/  @!P5 IMAD.WIDE.U32 R10, R21, 0x8, R10 ;  /* 0x00000008150ad825 */ /* 0x000fc600078e000a */
[----:B------:R-:W-:-:S03]  /*1290*/  @!P3 SHF.L.U32 R21, R16, 0x1, RZ ;  /* 0x000000011015b819 */ /* 0x000fc600000006ff */
[----:B------:R-:W2:Y:S03]  /*12a0*/  @!P5 LDG.E.64 R10, desc[UR8][R10.64] ;  /* 0x000000080a0ad981 */ /* 0x000ea6000c1e1b00 */
[----:B------:R-:W0:Y:S01]  /*12b0*/  @!P1 S2R R15, SR_CTAID.Y ;  /* 0x00000000000f9919 */ /* 0x000e220000002600 */
[----:B-1----:R-:W-:Y:S02]  /*12c0*/  @!P3 IMAD.WIDE R12, R21, 0x4, R12 ;  /* 0x00000004150cb825 */ /* 0x002fe400078e020c */
[----:B------:R-:W0:Y:S02]  /*12d0*/  @!P1 LDC R21, c[0x0][0x10] ;  /* 0x00000400ff159b82 */ /* 0x000e240000000800 */
[----:B------:R-:W-:Y:S01]  /*12e0*/  @!P3 IMAD.WIDE.U32 R16, R17, 0x8, R12 ;  /* 0x000000081110b825 */ /* 0x000fe200078e000c */
[----:B------:R-:W-:-:S03]  /*12f0*/  @!P1 LOP3.LUT R12, R4, 0x1, RZ, 0xc0, !PT ;  /* 0x00000001040c9812 */ /* 0x000fc600078ec0ff */
[----:B0-----:R-:W-:Y:S02]  /*1300*/  @!P1 IMAD R15, R14, R21, R15 ;  /* 0x000000150e0f9224 */ /* 0x001fe400078e020f */
[----:B------:R-:W-:Y:S02]  /*1310*/  @!P1 IMAD R21, R21, R12, RZ ;  /* 0x0000000c15159224 */ /* 0x000fe400078e02ff */
[----:B------:R-:W0:Y:S02]  /*1320*/  @!P1 LDC.64 R12, c[0x0][0x248] ;  /* 0x00009200ff0c9b82 */ /* 0x000e240000000a00 */
[----:B------:R-:W-:-:S05]  /*1330*/  @!P1 IMAD R21, R21, R18, RZ ;  /* 0x0000001215159224 */ /* 0x000fca00078e02ff */
[----:B------:R-:W-:-:S05]  /*1340*/  @!P1 SHF.L.U32 R21, R21, 0x1, RZ ;  /* 0x0000000115159819 */ /* 0x000fca00000006ff */
[----:B0-----:R-:W-:-:S04]  /*1350*/  @!P1 IMAD.WIDE R12, R21, 0x4, R12 ;  /* 0x00000004150c9825 */ /* 0x001fc800078e020c */
[----:B------:R-:W-:Y:S02]  /*1360*/  @!P1 IMAD.WIDE.U32 R14, R15, 0x8, R12 ;  /* 0x000000080f0e9825 */ /* 0x000fe400078e000c */
[----:B------:R-:W4:Y:S04]  /*1370*/  @!P3 LDG.E.64 R12, desc[UR8][R16.64] ;  /* 0x00000008100cb981 */ /* 0x000f28000c1e1b00 */
[----:B------:R-:W5:Y:S01]  /*1380*/  @!P1 LDG.E.64 R14, desc[UR8][R14.64] ;  /* 0x000000080e0e9981 */ /* 0x000f62000c1e1b00 */
[----:B------:R-:W-:Y:S02]  /*1390*/  IADD3 R20, R20, -0x4, RZ ;  /* 0xfffffffc14147810 */ /* 0x000fe40007ffe0ff */
[----:B------:R-:W-:Y:S01]  /*13a0*/  IADD3 R19, R19, 0x4, RZ ;  /* 0x0000000413137810 */ /* 0x000fe20007ffe0ff */
[----:B---3--:R-:W-:Y:S01]  /*13b0*/  @!P4 FADD.FTZ R22, R22, R8 ;  /* 0x000000081616c221 */ /* 0x008fe20000010000 */
[----:B------:R-:W-:Y:S01]  /*13c0*/  @!P4 FADD.FTZ R23, R23, R9 ;  /* 0x000000091717c221 */ /* 0x000fe20000010000 */
[----:B------:R-:W-:-:S02]  /*13d0*/  ISETP.NE.AND P4, PT, R20, RZ, PT ;  /* 0x000000ff1400720c */ /* 0x000fc40003f85270 */
[----:B--2---:R-:W-:Y:S01]  /*13e0*/  @!P5 FADD.FTZ R22, R22, R10 ;  /* 0x0000000a1616d221 */ /* 0x004fe20000010000 */
[----:B------:R-:W-:-:S03]  /*13f0*/  @!P5 FADD.FTZ R23, R23, R11 ;  /* 0x0000000b1717d221 */ /* 0x000fc60000010000 */
[----:B----4-:R-:W-:Y:S01]  /*1400*/  @!P3 FADD.FTZ R22, R22, R12 ;  /* 0x0000000c1616b221 */ /* 0x010fe20000010000 */
[----:B------:R-:W-:-:S03]  /*1410*/  @!P3 FADD.FTZ R23, R23, R13 ;  /* 0x0000000d1717b221 */ /* 0x000fc60000010000 */
[----:B-----5:R-:W-:Y:S01]  /*1420*/  @!P1 FADD.FTZ R22, R22, R14 ;  /* 0x0000000e16169221 */ /* 0x020fe20000010000 */
[----:B------:R-:W-:Y:S02]  /*1430*/  @!P1 FADD.FTZ R23, R23, R15 ;  /* 0x0000000f17179221 */ /* 0x000fe40000010000 */
[----:B------:R-:W-:Y:S05]  /*1440*/  @P4 BRA `(.L_x_2862) ;  /* 0xfffffffc00044947 */ /* 0x000fea000383ffff */
.L_x_2861:
        /* <DEDUP_REMOVED lines=8> */
[----:B0-----:R-:W-:Y:S01]  /*14d0*/  LOP3.LUT R11, R4, 0x1, RZ, 0xc0, !PT ;  /* 0x00000001040b7812 */ /* 0x001fe200078ec0ff */
[----:B------:R-:W-:-:S04]  /*14e0*/  ULDC UR5, c[0x0][0x10] ;  /* 0x0000040000057ab9 */ /* 0x000fc80000000800 */
[----:B------:R-:W-:-:S04]  /*14f0*/  IMAD R11, R11, UR5, RZ ;  /* 0x000000050b0b7c24 */ /* 0x000fc8000f8e02ff */
[----:B------:R-:W-:-:S05]  /*1500*/  IMAD R11, R11, R18, RZ ;  /* 0x000000120b0b7224 */ /* 0x000fca00078e02ff */
[----:B------:R-:W-:-:S05]  /*1510*/  SHF.L.U32 R11, R11, 0x1, RZ ;  /* 0x000000010b0b7819 */ /* 0x000fca00000006ff */
[----:B--2---:R-:W-:-:S04]  /*1520*/  IMAD.WIDE R8, R11, 0x4, R8 ;  /* 0x000000040b087825 */ /* 0x004fc800078e0208 */
[----:B-1----:R-:W-:-:S04]  /*1530*/  IMAD R11, R19, UR5, R12 ;  /* 0x00000005130b7c24 */ /* 0x002fc8000f8e020c */
[----:B------:R-:W-:-:S06]  /*1540*/  IMAD.WIDE.U32 R8, R11, 0x8, R8 ;  /* 0x000000080b087825 */ /* 0x000fcc00078e0008 */
[----:B------:R-:W2:Y:S02]  /*1550*/  LDG.E.64 R8, desc[UR8][R8.64] ;  /* 0x0000000808087981 */ /* 0x000ea4000c1e1b00 */
[----:B--2---:R-:W-:Y:S01]  /*1560*/  FADD.FTZ R22, R22, R8 ;  /* 0x0000000816167221 */ /* 0x004fe20000010000 */
[----:B------:R-:W-:-:S07]  /*1570*/  FADD.FTZ R23, R23, R9 ;  /* 0x0000000917177221 */ /* 0x000fce0000010000 */
.L_x_2864:
[----:B------:R-:W-:Y:S05]  /*1580*/  BSYNC B0 ;  /* 0x0000000000007941 */ /* 0x000fea0003800000 */
.L_x_2863:
[----:B------:R-:W-:Y:S05]  /*1590*/  @!P3 BRA `(.L_x_2858) ;  /* 0x00000000007cb947 */ /* 0x000fea0003800000 */
[C---:B------:R-:W-:Y:S02]  /*15a0*/  IADD3 R14, R19.reuse, 0x1, RZ ;  /* 0x00000001130e7810 */ /* 0x040fe40007ffe0ff */
[----:B------:R-:W-:Y:S02]  /*15b0*/  IADD3 R19, R19, 0x2, RZ ;  /* 0x0000000213137810 */ /* 0x000fe40007ffe0ff */
[----:B------:R-:W-:Y:S02]  /*15c0*/  ISETP.EQ.OR P3, PT, R14, UR7, P2 ;  /* 0x000000070e007c0c */ /* 0x000fe40009762670 */
[----:B------:R-:W-:-:S04]  /*15d0*/  ISETP.EQ.OR P1, PT, R19, UR7, P2 ;  /* 0x0000000713007c0c */ /* 0x000fc80009722670 */
[----:B------:R-:W-:-:S07]  /*15e0*/  ISETP.EQ.OR P1, PT, R10, 0x2, P1 ;  /* 0x000000020a00780c */ /* 0x000fce0000f22670 */
[----:B------:R-:W1:Y:S01]  /*15f0*/  @!P3 LDC R16, c[0x0][0x10] ;  /* 0x00000400ff10bb82 */ /* 0x000e620000000800 */
[----:B------:R-:W2:Y:S01]  /*1600*/  @!P3 S2R R15, SR_CTAID.Y ;  /* 0x00000000000fb919 */ /* 0x000ea20000002600 */
[----:B------:R-:W-:-:S04]  /*1610*/  @!P3 LOP3.LUT R17, R4, 0x1, RZ, 0xc0, !PT ;  /* 0x000000010411b812 */ /* 0x000fc800078ec0ff */
[----:B------:R-:W3:Y:S01]  /*1620*/  @!P1 S2R R12, SR_CTAID.Y ;  /* 0x00000000000c9919 */ /* 0x000ee20000002600 */
[----:B------:R-:W-:Y:S01]  /*1630*/  @!P1 LOP3.LUT R20, R4, 0x1, RZ, 0xc0, !PT ;  /* 0x0000000104149812 */ /* 0x000fe200078ec0ff */
[----:B------:R-:W4:Y:S08]  /*1640*/  @!P1 LDC R13, c[0x0][0x10] ;  /* 0x00000400ff0d9b82 */ /* 0x000f300000000800 */
[----:B0-----:R-:W0:Y:S08]  /*1650*/  @!P3 LDC.64 R10, c[0x0][0x248] ;  /* 0x00009200ff0abb82 */ /* 0x001e300000000a00 */
[----:B------:R-:W5:Y:S01]  /*1660*/  @!P1 LDC.64 R8, c[0x0][0x248] ;  /* 0x00009200ff089b82 */ /* 0x000f620000000a00 */
[----:B-1----:R-:W-:-:S04]  /*1670*/  @!P3 IMAD R17, R16, R17, RZ ;  /* 0x000000111011b224 */ /* 0x002fc800078e02ff */
[----:B------:R-:W-:Y:S02]  /*1680*/  @!P3 IMAD R17, R17, R18, RZ ;  /* 0x000000121111b224 */ /* 0x000fe400078e02ff */
[----:B----4-:R-:W-:-:S03]  /*1690*/  @!P1 IMAD R21, R13, R20, RZ ;  /* 0x000000140d159224 */ /* 0x010fc600078e02ff */
[----:B------:R-:W-:Y:S01]  /*16a0*/  @!P3 SHF.L.U32 R17, R17, 0x1, RZ ;  /* 0x000000011111b819 */ /* 0x000fe200000006ff */
[----:B--2---:R-:W-:Y:S02]  /*16b0*/  @!P3 IMAD R15, R14, R16, R15 ;  /* 0x000000100e0fb224 */ /* 0x004fe400078e020f */
[----:B------:R-:W-:Y:S02]  /*16c0*/  @!P1 IMAD R21, R21, R18, RZ ;  /* 0x0000001215159224 */ /* 0x000fe400078e02ff */
[----:B---3--:R-:W-:Y:S02]  /*16d0*/  @!P1 IMAD R13, R19, R13, R12 ;  /* 0x0000000d130d9224 */ /* 0x008fe400078e020c */
[----:B0-----:R-:W-:Y:S01]  /*16e0*/  @!P3 IMAD.WIDE R10, R17, 0x4, R10 ;  /* 0x00000004110ab825 */ /* 0x001fe200078e020a */
[----:B------:R-:W-:-:S03]  /*16f0*/  @!P1 SHF.L.U32 R21, R21, 0x1, RZ ;  /* 0x0000000115159819 */ /* 0x000fc600000006ff */
[----:B------:R-:W-:-:S04]  /*1700*/  @!P3 IMAD.WIDE.U32 R10, R15, 0x8, R10 ;  /* 0x000000080f0ab825 */ /* 0x000fc800078e000a */
[----:B-----5:R-:W-:Y:S02]  /*1710*/  @!P1 IMAD.WIDE R8, R21, 0x4, R8 ;  /* 0x0000000415089825 */ /* 0x020fe400078e0208 */
[----:B------:R-:W2:Y:S02]  /*1720*/  @!P3 LDG.E.64 R10, desc[UR8][R10.64] ;  /* 0x000000080a0ab981 */ /* 0x000ea4000c1e1b00 */
[----:B------:R-:W-:-:S06]  /*1730*/  @!P1 IMAD.WIDE.U32 R8, R13, 0x8, R8 ;  /* 0x000000080d089825 */ /* 0x000fcc00078e0008 */
[----:B------:R-:W3:Y:S01]  /*1740*/  @!P1 LDG.E.64 R8, desc[UR8][R8.64] ;  /* 0x0000000808089981 */ /* 0x000ee2000c1e1b00 */
[----:B--2---:R-:W-:Y:S01]  /*1750*/  @!P3 FADD.FTZ R22, R22, R10 ;  /* 0x0000000a1616b221 */ /* 0x004fe20000010000 */
[----:B------:R-:W-:-:S03]  /*1760*/  @!P3 FADD.FTZ R23, R23, R11 ;  /* 0x0000000b1717b221 */ /* 0x000fc60000010000 */
[----:B---3--:R-:W-:Y:S01]  /*1770*/  @!P1 FADD.FTZ R22, R22, R8 ;  /* 0x0000000816169221 */ /* 0x008fe20000010000 */
[----:B------:R-:W-:-:S07]  /*1780*/  @!P1 FADD.FTZ R23, R23, R9 ;  /* 0x0000000917179221 */ /* 0x000fce0000010000 */
.L_x_2858:
[----:B------:R-:W-:Y:S01]  /*1790*/  ULDC.64 UR10, c[0x0][0x218] ;  /* 0x00008600000a7ab9 */ /* 0x000fe20000000a00 */
[C---:B------:R-:W-:Y:S01]  /*17a0*/  LOP3.LUT P1, RZ, R32.reuse, UR7, RZ, 0xfc, !PT ;  /* 0x0000000720ff7c12 */ /* 0x040fe2000f82fcff */
[----:B------:R-:W2:Y:S01]  /*17b0*/  S2UR UR6, SR_CgaCtaId ;  /* 0x00000000000679c3 */ /* 0x000ea20000008800 */
[----:B------:R-:W-:Y:S01]  /*17c0*/  ISETP.EQ.U32.AND P3, PT, RZ, UR10, PT ;  /* 0x0000000aff007c0c */ /* 0x000fe2000bf62070 */
[----:B------:R-:W-:Y:S01]  /*17d0*/  IMAD.WIDE.U32 R8, R32, -0x55555555, RZ ;  /* 0xaaaaaaab20087825 */ /* 0x000fe200078e00ff */
[----:B------:R-:W-:Y:S02]  /*17e0*/  UMOV UR5, 0x400 ;  /* 0x0000040000057882 */ /* 0x000fe40000000000 */
[----:B------:R-:W-:Y:S01]  /*17f0*/  ISETP.EQ.OR.EX P1, PT, RZ, UR11, P1, P3 ;  /* 0x0000000bff007c0c */ /* 0x000fe20008f22730 */
[----:B------:R-:W-:Y:S01]  /*1800*/  ULDC.64 UR10, c[0x0][0x278] ;  /* 0x00009e00000a7ab9 */ /* 0x000fe20000000a00 */
[----:B------:R-:W-:Y:S01]  /*1810*/  SHF.R.U32.HI R9, RZ, 0x3, R9 ;  /* 0x00000003ff097819 */ /* 0x000fe20000011609 */
[----:B01----:R-:W0:Y:S04]  /*1820*/  LDC.64 R10, c[0x0][0x228] ;  /* 0x00008a00ff0a7b82 */ /* 0x003e280000000a00 */
        /* <DEDUP_REMOVED lines=8> */
[----:B------:R-:W-:Y:S01]  /*18b0*/  @!P1 FMUL.FTZ R8, R22, UR6 ;  /* 0x0000000616089c20 */ /* 0x000fe20008410000 */
[C---:B0-----:R-:W-:Y:S02]  /*18c0*/  IMAD.WIDE R10, R17.reuse, 0x4, R10 ;  /* 0x00000004110a7825 */ /* 0x041fe400078e020a */
[----:B------:R-:W-:Y:S02]  /*18d0*/  @!P2 STS.64 [UR5+0x78], R22 ;  /* 0x00007816ff00a988 */ /* 0x000fe40008000a05 */
[----:B-1----:R-:W-:-:S04]  /*18e0*/  IMAD.WIDE R12, R17, 0x4, R12 ;  /* 0x00000004110c7825 */ /* 0x002fc800078e020c */
[----:B---3--:R-:W-:-:S05]  /*18f0*/  @!P1 IMAD.WIDE R14, R5, 0x8, R14 ;  /* 0x00000008050e9825 */ /* 0x008fca00078e020e */
[----:B------:R0:W-:Y:S01]  /*1900*/  @!P1 STG.E.64 desc[UR8][R14.64], R8 ;  /* 0x000000080e009986 */ /* 0x0001e2000c101b08 */
[----:B------:R-:W-:Y:S06]  /*1910*/  BAR.SYNC.DEFER_BLOCKING 0x0 ;  /* 0x0000000000007b1d */ /* 0x000fec0000010000 */
[----:B------:R-:W2:Y:S04]  /*1920*/  LDG.E.64 R10, desc[UR8][R10.64] ;  /* 0x000000080a0a7981 */ /* 0x000ea8000c1e1b00 */
[----:B------:R-:W2:Y:S01]  /*1930*/  LDG.E.64 R12, desc[UR8][R12.64] ;  /* 0x000000080c0c7981 */ /* 0x000ea2000c1e1b00 */
[----:B0-----:R-:W-:-:S02]  /*1940*/  MOV R8, 0x3f800000 ;  /* 0x3f80000000087802 */ /* 0x001fc40000000f00 */
[----:B------:R-:W-:Y:S01]  /*1950*/  IADD3 R18, R30, 0x60, RZ ;  /* 0x000000601e127810 */ /* 0x000fe20007ffe0ff */
[----:B------:R-:W0:Y:S01]  /*1960*/  LDS.64 R16, [UR5+0x78] ;  /* 0x00007805ff107984 */ /* 0x000e220008000a00 */
[----:B------:R-:W-:Y:S01]  /*1970*/  ULDC.U8 UR5, c[0x0][0x28c] ;  /* 0x0000a30000057ab9 */ /* 0x000fe20000000000 */
[----:B------:R-:W-:Y:S02]  /*1980*/  ISETP.GE.U32.AND P2, PT, R2, UR10, PT ;  /* 0x0000000a02007c0c */ /* 0x000fe4000bf46070 */
[----:B------:R-:W-:Y:S02]  /*1990*/  ISETP.NE.AND P4, PT, RZ, UR5, PT ;  /* 0x00000005ff007c0c */ /* 0x000fe4000bf85270 */
[----:B------:R-:W-:Y:S02]  /*19a0*/  SHF.R.S32.HI R20, RZ, 0x1f, R18 ;  /* 0x0000001fff147819 */ /* 0x000fe40000011412 */
[----:B------:R-:W-:-:S04]  /*19b0*/  ISETP.GE.AND.EX P2, PT, R3, UR11, PT, P2 ;  /* 0x0000000b03007c0c */ /* 0x000fc8000bf46320 */
[----:B------:R-:W-:Y:S01]  /*19c0*/  ISETP.GT.U32.OR P2, PT, R32, 0x17f, P2 ;  /* 0x0000017f2000780c */ /* 0x000fe20001744470 */
[----:B0-----:R-:W-:-:S04]  /*19d0*/  FMUL.FTZ R16, R16, UR6 ;  /* 0x0000000610107c20 */ /* 0x001fc80008410000 */
[C---:B------:R-:W-:Y:S01]  /*19e0*/  FMUL.FTZ R0, R16.reuse, R16 ;  /* 0x0000001010007220 */ /* 0x040fe20000410000 */
[C---:B------:R-:W-:Y:S01]  /*19f0*/  FADD.FTZ R7, -R16.reuse, R7 ;  /* 0x0000000710077221 */ /* 0x040fe20000010100 */
[C---:B------:R-:W-:Y:S01]  /*1a00*/  FADD.FTZ R19, -R16.reuse, R26 ;  /* 0x0000001a10137221 */ /* 0x040fe20000010100 */
[C---:B------:R-:W-:Y:S01]  /*1a10*/  FADD.FTZ R9, -R16.reuse, R6 ;  /* 0x0000000610097221 */ /* 0x040fe20000010100 */
[----:B------:R-:W-:Y:S01]  /*1a20*/  FFMA.FTZ R0, R17, UR6, -R0 ;  /* 0x0000000611007c23 */ /* 0x000fe20008010800 */
[C---:B------:R-:W-:Y:S01]  /*1a30*/  FADD.FTZ R15, -R16.reuse, R24 ;  /* 0x00000018100f7221 */ /* 0x040fe20000010100 */
[C---:B------:R-:W-:Y:S01]  /*1a40*/  FADD.FTZ R25, -R16.reuse, R25 ;  /* 0x0000001910197221 */ /* 0x040fe20000010100 */
[C---:B------:R-:W-:Y:S01]  /*1a50*/  FADD.FTZ R27, -R16.reuse, R27 ;  /* 0x0000001b101b7221 */ /* 0x040fe20000010100 */
[----:B------:R-:W-:Y:S01]  /*1a60*/  FADD.FTZ R21, -R16, R28 ;  /* 0x0000001c10157221 */ /* 0x000fe20000010100 */
[----:B------:R-:W-:Y:S01]  /*1a70*/  FSETP.GTU.FTZ.AND P1, PT, R0, RZ, PT ;  /* 0x000000ff0000720b */ /* 0x000fe20003f3c000 */
[----:B------:R-:W-:-:S12]  /*1a80*/  FADD.FTZ R29, -R16, R29 ;  /* 0x0000001d101d7221 */ /* 0x000fd80000010100 */
[----:B------:R-:W0:Y:S02]  /*1a90*/  @P1 LDC R17, c[0x0][0x238] ;  /* 0x00008e00ff111b82 */ /* 0x000e240000000800 */
[----:B0-----:R-:W-:Y:S01]  /*1aa0*/  @P1 FADD.FTZ R17, R0, R17 ;  /* 0x0000001100111221 */ /* 0x001fe20000010000 */
[----:B------:R-:W-:-:S03]  /*1ab0*/  IADD3 R0, R30, 0x40, RZ ;  /* 0x000000401e007810 */ /* 0x000fc60007ffe0ff */
[----:B------:R-:W0:Y:S01]  /*1ac0*/  @P1 MUFU.RSQ R8, R17 ;  /* 0x0000001100081308 */ /* 0x000e220000001400 */
[----:B------:R-:W-:Y:S02]  /*1ad0*/  ISETP.GE.U32.AND P3, PT, R0, UR10, PT ;  /* 0x0000000a00007c0c */ /* 0x000fe4000bf66070 */
[----:B------:R-:W-:-:S04]  /*1ae0*/  ISETP.GE.U32.AND P1, PT, R18, UR10, PT ;  /* 0x0000000a12007c0c */ /* 0x000fc8000bf26070 */
[----:B------:R-:W-:-:S04]  /*1af0*/  ISETP.GE.AND.EX P1, PT, R20, UR11, PT, P1 ;  /* 0x0000000b14007c0c */ /* 0x000fc8000bf26310 */
[----:B------:R-:W-:Y:S01]  /*1b00*/  ISETP.GT.U32.OR P1, PT, R32, 0x17f, P1 ;  /* 0x0000017f2000780c */ /* 0x000fe20000f24470 */
[-C--:B0-----:R-:W-:Y:S01]  /*1b10*/  FMUL.FTZ R22, R7, R8.reuse ;  /* 0x0000000807167220 */ /* 0x081fe20000410000 */
[-C--:B------:R-:W-:Y:S01]  /*1b20*/  FMUL.FTZ R7, R19, R8.reuse ;  /* 0x0000000813077220 */ /* 0x080fe20000410000 */
[----:B------:R-:W-:Y:S01]  /*1b30*/  SHF.R.S32.HI R19, RZ, 0x1f, R0 ;  /* 0x0000001fff137819 */ /* 0x000fe20000011400 */
[-C--:B------:R-:W-:Y:S01]  /*1b40*/  FMUL.FTZ R9, R9, R8.reuse ;  /* 0x0000000809097220 */ /* 0x080fe20000410000 */
[-C--:B------:R-:W-:Y:S01]  /*1b50*/  FMUL.FTZ R15, R15, R8.reuse ;  /* 0x000000080f0f7220 */ /* 0x080fe20000410000 */
[-C--:B------:R-:W-:Y:S01]  /*1b60*/  FMUL.FTZ R24, R25, R8.reuse ;  /* 0x0000000819187220 */ /* 0x080fe20000410000 */
[-C--:B------:R-:W-:Y:S01]  /*1b70*/  FMUL.FTZ R26, R27, R8.reuse ;  /* 0x000000081b1a7220 */ /* 0x080fe20000410000 */
[-C--:B------:R-:W-:Y:S01]  /*1b80*/  FMUL.FTZ R21, R21, R8.reuse ;  /* 0x0000000815157220 */ /* 0x080fe20000410000 */
[----:B------:R-:W-:Y:S01]  /*1b90*/  FMUL.FTZ R28, R29, R8 ;  /* 0x000000081d1c7220 */ /* 0x000fe20000410000 */
[----:B------:R-:W-:-:S04]  /*1ba0*/  ISETP.GE.AND.EX P3, PT, R19, UR11, PT, P3 ;  /* 0x0000000b13007c0c */ /* 0x000fc8000bf66330 */
[----:B------:R-:W-:Y:S01]  /*1bb0*/  ISETP.GT.U32.OR P3, PT, R32, 0x17f, P3 ;  /* 0x0000017f2000780c */ /* 0x000fe20001f64470 */
[C-C-:B--2---:R-:W-:Y:S01]  /*1bc0*/  FFMA.FTZ R16, R10.reuse, R9, R12.reuse ;  /* 0x000000090a107223 */ /* 0x144fe2000001000c */
[C-C-:B------:R-:W-:Y:S01]  /*1bd0*/  FFMA.FTZ R6, R10.reuse, R15, R12.reuse ;  /* 0x0000000f0a067223 */ /* 0x140fe2000001000c */
[C-C-:B------:R-:W-:Y:S01]  /*1be0*/  FFMA.FTZ R8, R10.reuse, R7, R12.reuse ;  /* 0x000000070a087223 */ /* 0x140fe2000001000c */
[----:B------:R-:W-:Y:S01]  /*1bf0*/  FFMA.FTZ R14, R10, R21, R12 ;  /* 0x000000150a0e7223 */ /* 0x000fe2000001000c */
[C-C-:B------:R-:W-:Y:S01]  /*1c00*/  FFMA.FTZ R7, R11.reuse, R24, R13.reuse ;  /* 0x000000180b077223 */ /* 0x140fe2000001000d */
[C-C-:B------:R-:W-:Y:S01]  /*1c10*/  FFMA.FTZ R9, R11.reuse, R26, R13.reuse ;  /* 0x0000001a0b097223 */ /* 0x140fe2000001000d */
        /* <DEDUP_REMOVED lines=13> */
.L_x_2865:
        /* <DEDUP_REMOVED lines=8> */
[----:B------:R-:W-:Y:S02]  /*1d70*/  ULDC.64 UR10, c[0x0][0x210] ;  /* 0x00008400000a7ab9 */ /* 0x000fe40000000a00 */
[----:B------:R-:W-:Y:S02]  /*1d80*/  LEA R12, P5, R10, UR10, 0x2 ;  /* 0x0000000a0a0c7c11 */ /* 0x000fe4000f8a10ff */
[----:B------:R-:W-:-:S04]  /*1d90*/  IADD3 R13, R11, R13, RZ ;  /* 0x0000000d0b0d7210 */ /* 0x000fc80007ffe0ff */
[----:B------:R-:W-:-:S05]  /*1da0*/  LEA.HI.X R13, R10, UR11, R13, 0x2, P5 ;  /* 0x0000000b0a0d7c11 */ /* 0x000fca000a8f140d */
[----:B------:R0:W-:Y:S02]  /*1db0*/  STG.E.64 desc[UR8][R12.64], R16 ;  /* 0x000000100c007986 */ /* 0x0001e4000c101b08 */
.L_x_2867:
[----:B------:R-:W-:Y:S05]  /*1dc0*/  BSYNC B0 ;  /* 0x0000000000007941 */ /* 0x000fea0003800000 */
.L_x_2866:
        /* <DEDUP_REMOVED lines=11> */
.L_x_2868:
[----:B------:R-:W-:Y:S04]  /*1e80*/  BSSY B0, `(.L_x_2869) ;  /* 0x000000d000007945 */ /* 0x000fe80003800000 */
[----:B------:R-:W-:Y:S05]  /*1e90*/  @P2 BRA `(.L_x_2870) ;  /* 0x00000000002c2947 */ /* 0x000fea0003800000 */
[----:B------:R-:W-:Y:S01]  /*1ea0*/  ULDC.64 UR10, c[0x0][0x270] ;  /* 0x00009c00000a7ab9 */ /* 0x000fe20000000a00 */
[----:B------:R-:W-:Y:S01]  /*1eb0*/  MOV R10, R34 ;  /* 0x00000022000a7202 */ /* 0x000fe20000000f00 */
[----:B------:R-:W-:Y:S01]  /*1ec0*/  IMAD R3, R3, UR10, RZ ;  /* 0x0000000a03037c24 */ /* 0x000fe2000f8e02ff */
[----:B------:R-:W-:-:S03]  /*1ed0*/  MOV R11, R37 ;  /* 0x00000025000b7202 */ /* 0x000fc60000000f00 */
[C---:B------:R-:W-:Y:S02]  /*1ee0*/  IMAD R3, R2.reuse, UR11, R3 ;  /* 0x0000000b02037c24 */ /* 0x040fe4000f8e0203 */
[----:B------:R-:W-:Y:S01]  /*1ef0*/  IMAD.WIDE.U32 R10, R2, UR10, R10 ;  /* 0x0000000a020a7c25 */ /* 0x000fe2000f8e000a */
[----:B------:R-:W-:Y:S02]  /*1f00*/  ULDC.64 UR10, c[0x0][0x210] ;  /* 0x00008400000a7ab9 */ /* 0x000fe40000000a00 */
[----:B0-----:R-:W-:Y:S02]  /*1f10*/  LEA R12, P2, R10, UR10, 0x2 ;  /* 0x0000000a0a0c7c11 */ /* 0x001fe4000f8410ff */
[----:B------:R-:W-:-:S04]  /*1f20*/  IADD3 R3, R11, R3, RZ ;  /* 0x000000030b037210 */ /* 0x000fc80007ffe0ff */
[----:B------:R-:W-:-:S05]  /*1f30*/  LEA.HI.X R13, R10, UR11, R3, 0x2, P2 ;  /* 0x0000000b0a0d7c11 */ /* 0x000fca00090f1403 */
[----:B------:R1:W-:Y:S02]  /*1f40*/  STG.E.64 desc[UR8][R12.64], R6 ;  /* 0x000000060c007986 */ /* 0x0003e4000c101b08 */
.L_x_2870:
[----:B------:R-:W-:Y:S05]  /*1f50*/  BSYNC B0 ;  /* 0x0000000000007941 */ /* 0x000fea0003800000 */
.L_x_2869:
        /* <DEDUP_REMOVED lines=11> */
.L_x_2871:
[----:B------:R-:W-:Y:S04]  /*2010*/  BSSY B0, `(.L_x_2872) ;  /* 0x000000d000007945 */ /* 0x000fe80003800000 */
[----:B------:R-:W-:Y:S05]  /*2020*/  @P3 BRA `(.L_x_2873) ;  /* 0x00000000002c3947 */ /* 0x000fea0003800000 */
[----:B------:R-:W-:Y:S01]  /*2030*/  ULDC.64 UR10, c[0x0][0x270] ;  /* 0x00009c00000a7ab9 */ /* 0x000fe20000000a00 */
[----:B-1----:R-:W-:Y:S01]  /*2040*/  MOV R6, R34 ;  /* 0x0000002200067202 */ /* 0x002fe20000000f00 */
        /* <DEDUP_REMOVED lines=9> */
.L_x_2873:
[----:B------:R-:W-:Y:S05]  /*20e0*/  BSYNC B0 ;  /* 0x0000000000007941 */ /* 0x000fea0003800000 */
.L_x_2872:
[----:B------:R-:W-:Y:S05]  /*20f0*/  @!P4 BRA `(.L_x_2874) ;  /* 0x000000000028c947 */ /* 0x000fea0003800000 */
[----:B------:R-:W-:Y:S01]  /*2100*/  FMUL.FTZ R0, R14, -1.4426950216293334961 ;  /* 0xbfb8aa3b0e007820 */ /* 0x000fe20000410000 */
[----:B-12---:R-:W-:-:S05]  /*2110*/  FMUL.FTZ R6, R15, -1.4426950216293334961 ;  /* 0xbfb8aa3b0f067820 */ /* 0x006fca0000410000 */
        /* <DEDUP_REMOVED lines=8> */
.L_x_2874:
[----:B------:R-:W-:Y:S04]  /*21a0*/  BSSY B0, `(.L_x_2875) ;  /* 0x000000c000007945 */ /* 0x000fe80003800000 */
[----:B------:R-:W-:Y:S05]  /*21b0*/  @P1 BRA `(.L_x_2876) ;  /* 0x0000000000281947 */ /* 0x000fea0003800000 */
[----:B------:R-:W-:Y:S01]  /*21c0*/  ULDC.64 UR10, c[0x0][0x270] ;  /* 0x00009c00000a7ab9 */ /* 0x000fe20000000a00 */
[----:B------:R-:W-:Y:S01]  /*21d0*/  MOV R35, R37 ;  /* 0x0000002500237202 */ /* 0x000fe20000000f00 */
[----:B------:R-:W-:Y:S02]  /*21e0*/  IMAD R3, R20, UR10, RZ ;  /* 0x0000000a14037c24 */ /* 0x000fe4000f8e02ff */
[----:B------:R-:W-:-:S04]  /*21f0*/  IMAD.WIDE.U32 R34, R18, UR10, R34 ;  /* 0x0000000a12227c25 */ /* 0x000fc8000f8e0022 */
[----:B------:R-:W-:Y:S01]  /*2200*/  IMAD R3, R18, UR11, R3 ;  /* 0x0000000b12037c24 */ /* 0x000fe2000f8e0203 */
[----:B------:R-:W-:Y:S02]  /*2210*/  ULDC.64 UR10, c[0x0][0x210] ;  /* 0x00008400000a7ab9 */ /* 0x000fe40000000a00 */
[----:B-12---:R-:W-:Y:S02]  /*2220*/  LEA R6, P1, R34, UR10, 0x2 ;  /* 0x0000000a22067c11 */ /* 0x006fe4000f8210ff */
[----:B------:R-:W-:-:S04]  /*2230*/  IADD3 R3, R35, R3, RZ ;  /* 0x0000000323037210 */ /* 0x000fc80007ffe0ff */
[----:B------:R-:W-:-:S05]  /*2240*/  LEA.HI.X R7, R34, UR11, R3, 0x2, P1 ;  /* 0x0000000b22077c11 */ /* 0x000fca00088f1403 */
[----:B------:R3:W-:Y:S02]  /*2250*/  STG.E.64 desc[UR8][R6.64], R14 ;  /* 0x0000000e06007986 */ /* 0x0007e4000c101b08 */
.L_x_2876:
[----:B------:R-:W-:Y:S05]  /*2260*/  BSYNC B0 ;  /* 0x0000000000007941 */ /* 0x000fea0003800000 */
.L_x_2875:
[----:B------:R-:W4:Y:S01]  /*2270*/  LDC R0, c[0x0][0x10] ;  /* 0x00000400ff007b82 */ /* 0x000f220000000800 */
[----:B------:R-:W-:Y:S02]  /*2280*/  IADD3 R4, R4, 0x1, RZ ;  /* 0x0000000104047810 */ /* 0x000fe40007ffe0ff */
[----:B----4-:R-:W-:-:S04]  /*2290*/  IADD3 R5, R0, R5, RZ ;  /* 0x0000000500057210 */ /* 0x010fc80007ffe0ff */
[----:B------:R-:W-:-:S13]  /*22a0*/  ISETP.GE.AND P1, PT, R5, UR4, PT ;  /* 0x0000000405007c0c */ /* 0x000fda000bf26270 */
[----:B------:R-:W-:Y:S05]  /*22b0*/  @!P1 BRA `(.L_x_2877) ;  /* 0xffffffdc00a49947 */ /* 0x000fea000383ffff */
[----:B------:R-:W-:Y:S05]  /*22c0*/  EXIT ;  /* 0x000000000000794d */ /* 0x000fea0003800000 */
.L_x_2878:
        /* <DEDUP_REMOVED lines=11> */
.L_x_3303:


//--------------------- .text._Z35group_norm_nhwc_fwd_one_pass_kernelI11Fp32IOFp32WLi256ELi24ELi384EEv26Group_norm_nhwc_fwd_params --------------------------
	.section	.text._Z35group_norm_nhwc_fwd_one_pass_kernelI11Fp32IOFp32WLi256ELi24ELi384EEv26Group_norm_nhwc_fwd_params,"ax",@progbits
	.align	128
        .global         _Z35group_norm_nhwc_fwd_one_pass_kernelI11Fp32IOFp32WLi256ELi24ELi384EEv26Group_norm_nhwc_fwd_params
        .type           _Z35group_norm_nhwc_fwd_one_pass_kernelI11Fp32IOFp32WLi256ELi24ELi384EEv26Group_norm_nhwc_fwd_params,@function
        .size           _Z35group_norm_nhwc_fwd_one_pass_kernelI11Fp32IOFp32WLi256ELi24ELi384EEv26Group_norm_nhwc_fwd_params,(.L_x_3304 - _Z35group_norm_nhwc_fwd_one_pass_kernelI11Fp32IOFp32WLi256ELi24ELi384EEv26Group_norm_nhwc_fwd_params)
        .other          _Z35group_norm_nhwc_fwd_one_pass_kernelI11Fp32IOFp32WLi256ELi24ELi384EEv26Group_norm_nhwc_fwd_params,@"STO_CUDA_ENTRY STV_DEFAULT"
_Z35group_norm_nhwc_fwd_one_pass_kernelI11Fp32IOFp32WLi256ELi24ELi384EEv26Group_norm_nhwc_fwd_params:
.text._Z35group_norm_nhwc_fwd_one_pass_kernelI11Fp32IOFp32WLi256ELi24ELi384EEv26Group_norm_nhwc_fwd_params:
        /* <DEDUP_REMOVED lines=38> */
.L_x_2912:
[----:B--2---:R-:W0:Y:S01]  /*0260*/  LDC R19, c[0x0][0x288] ;  /* 0x0000a200ff137b82 */ /* 0x004e220000000800 */
[----:B------:R-:W-:Y:S01]  /*0270*/  ULDC.64 UR14, c[0x0][0x278] ;  /* 0x00009e00000e7ab9 */ /* 0x000fe20000000a00 */
[----:B------:R-:W-:Y:S01]  /*0280*/  SHF.R.S32.HI R27, RZ, 0x1f, R40 ;  /* 0x0000001fff1b7819 */ /* 0x000fe20000011428 */
        /* <DEDUP_REMOVED lines=8> */
[----:B0-----:R-:W-:-:S09]  /*0310*/  IABS R13, R19 ;  /* 0x00000013000d7213 */ /* 0x001fd20000000000 */
[----:B------:R-:W0:Y:S01]  /*0320*/  @!P4 LDC.64 R22, c[0x0][0x220] ;  /* 0x00008800ff16cb82 */ /* 0x000e220000000a00 */
[----:B------:R-:W2:Y:S08]  /*0330*/  I2F.RP R12, R13 ;  /* 0x0000000d000c7306 */ /* 0x000eb00000209400 */
[----:B--2---:R-:W2:Y:S02]  /*0340*/  MUFU.RCP R12, R12 ;  /* 0x0000000c000c7308 */ /* 0x004ea40000001000 */
[----:B--2---:R-:W-:-:S06]  /*0350*/  IADD3 R10, R12, 0xffffffe, RZ ;  /* 0x0ffffffe0c0a7810 */ /* 0x004fcc0007ffe0ff */
[----:B------:R2:W3:Y:S02]  /*0360*/  F2I.FTZ.U32.TRUNC.NTZ R11, R10 ;  /* 0x0000000a000b7305 */ /* 0x0004e4000021f000 */
[----:B--2---:R-:W-:Y:S02]  /*0370*/  MOV R10, RZ ;  /* 0x000000ff000a7202 */ /* 0x004fe40000000f00 */
[----:B---3--:R-:W-:-:S05]  /*0380*/  IADD3 R14, RZ, -R11, RZ ;  /* 0x8000000bff0e7210 */ /* 0x008fca0007ffe0ff */
[----:B------:R-:W-:Y:S01]  /*0390*/  IMAD R15, R14, R13, RZ ;  /* 0x0000000d0e0f7224 */ /* 0x000fe200078e02ff */
[----:B------:R-:W-:-:S03]  /*03a0*/  IABS R14, R44 ;  /* 0x0000002c000e7213 */ /* 0x000fc60000000000 */
[----:B------:R-:W-:Y:S01]  /*03b0*/  IMAD.HI.U32 R11, R11, R15, R10 ;  /* 0x0000000f0b0b7227 */ /* 0x000fe200078e000a */
[----:B------:R-:W-:-:S04]  /*03c0*/  LOP3.LUT R10, R44, R19, RZ, 0x3c, !PT ;  /* 0x000000132c0a7212 */ /* 0x000fc800078e3cff */
[----:B------:R-:W-:Y:S01]  /*03d0*/  ISETP.GE.AND P3, PT, R10, RZ, PT ;  /* 0x000000ff0a00720c */ /* 0x000fe20003f66270 */
[----:B------:R-:W-:-:S05]  /*03e0*/  IMAD.HI.U32 R11, R11, R14, RZ ;  /* 0x0000000e0b0b7227 */ /* 0x000fca00078e00ff */
[----:B------:R-:W-:-:S05]  /*03f0*/  IADD3 R12, -R11, RZ, RZ ;  /* 0x000000ff0b0c7210 */ /* 0x000fca0007ffe1ff */
[C---:B------:R-:W-:Y:S02]  /*0400*/  IMAD R12, R13.reuse, R12, R14 ;  /* 0x0000000c0d0c7224 */ /* 0x040fe400078e020e */
[----:B------:R-:W2:Y:S03]  /*0410*/  @P0 LDC.64 R14, c[0x0][0x270] ;  /* 0x00009c00ff0e0b82 */ /* 0x000ea60000000a00 */
        /* <DEDUP_REMOVED lines=17> */
[----:B------:R-:W3:Y:S01]  /*0530*/  @!P4 LDC.64 R10, c[0x0][0x270] ;  /* 0x00009c00ff0acb82 */ /* 0x000ee20000000a00 */
[----:B------:R-:W-:Y:S01]  /*0540*/  IMAD R12, R12, UR12, RZ ;  /* 0x0000000c0c0c7c24 */ /* 0x000fe2000f8e02ff */
[----:B------:R-:W-:Y:S01]  /*0550*/  ISETP.GE.AND.EX P3, PT, R25, UR15, PT, P3 ;  /* 0x0000000f19007c0c */ /* 0x000fe2000bf66330 */
[----:B------:R-:W-:-:S02]  /*0560*/  IMAD R46, R46, 0x18, RZ ;  /* 0x000000182e2e7824 */ /* 0x000fc400078e02ff */
[----:B------:R-:W-:Y:S01]  /*0570*/  IMAD R51, R13, UR13, R12 ;  /* 0x0000000d0d337c24 */ /* 0x000fe2000f8e020c */
[----:B------:R-:W-:Y:S01]  /*0580*/  ISETP.GT.U32.OR P3, PT, R5, 0x17f, P3 ;  /* 0x0000017f0500780c */ /* 0x000fe20001f64470 */
[----:B--2---:R-:W-:Y:S01]  /*0590*/  @P0 IMAD R12, R3, R14, RZ ;  /* 0x0000000e030c0224 */ /* 0x004fe200078e02ff */
[----:B------:R-:W-:Y:S01]  /*05a0*/  IADD3 R48, P2, R45, R46, RZ ;  /* 0x0000002e2d307210 */ /* 0x000fe20007f5e0ff */
[----:B------:R-:W2:Y:S03]  /*05b0*/  @!P1 LDC.64 R20, c[0x0][0x270] ;  /* 0x00009c00ff149b82 */ /* 0x000ea60000000a00 */
[----:B------:R-:W-:Y:S01]  /*05c0*/  LEA.HI.X.SX32 R49, R46, R19, 0x1, P2 ;  /* 0x000000132e317211 */ /* 0x000fe200010f0eff */
[----:B------:R-:W-:Y:S01]  /*05d0*/  @P0 IMAD R19, R42, R15, R12 ;  /* 0x0000000f2a130224 */ /* 0x000fe200078e020c */
[----:B------:R-:W-:Y:S01]  /*05e0*/  ISETP.GE.U32.AND P2, PT, R8, UR14, PT ;  /* 0x0000000e08007c0c */ /* 0x000fe2000bf46070 */
[----:B------:R-:W-:-:S05]  /*05f0*/  IMAD.WIDE.U32 R48, R13, UR12, R48 ;  /* 0x0000000c0d307c25 */ /* 0x000fca000f8e0030 */
[----:B------:R-:W-:Y:S01]  /*0600*/  IADD3 R51, R49, R51, RZ ;  /* 0x0000003331337210 */ /* 0x000fe20007ffe0ff */
[----:B---3--:R-:W-:Y:S01]  /*0610*/  @!P4 IMAD R27, R27, R10, RZ ;  /* 0x0000000a1b1bc224 */ /* 0x008fe200078e02ff */
[-C--:B------:R-:W-:Y:S02]  /*0620*/  @!P4 MOV R12, R48.reuse ;  /* 0x00000030000cc202 */ /* 0x080fe40000000f00 */
[----:B------:R-:W-:Y:S01]  /*0630*/  @!P4 MOV R13, R51 ;  /* 0x00000033000dc202 */ /* 0x000fe20000000f00 */
[C---:B------:R-:W-:Y:S01]  /*0640*/  @!P4 IMAD R29, R40.reuse, R11, R27 ;  /* 0x0000000b281dc224 */ /* 0x040fe200078e021b */
[----:B------:R-:W-:Y:S02]  /*0650*/  SHF.R.S32.HI R27, RZ, 0x1f, R8 ;  /* 0x0000001fff1b7819 */ /* 0x000fe40000011408 */
[----:B------:R-:W-:Y:S01]  /*0660*/  @P0 MOV R50, R48 ;  /* 0x0000003000320202 */ /* 0x000fe20000000f00 */
[----:B------:R-:W-:Y:S01]  /*0670*/  @!P4 IMAD.WIDE.U32 R10, R40, R10, R12 ;  /* 0x0000000a280ac225 */ /* 0x000fe200078e000c */
[----:B------:R-:W-:Y:S01]  /*0680*/  ISETP.GE.AND.EX P2, PT, R27, UR15, PT, P2 ;  /* 0x0000000f1b007c0c */ /* 0x000fe2000bf46320 */
[----:B------:R-:W3:Y:S02]  /*0690*/  @!P1 LDC.64 R12, c[0x0][0x220] ;  /* 0x00008800ff0c9b82 */ /* 0x000ee40000000a00 */
[----:B--2---:R-:W-:Y:S01]  /*06a0*/  @!P1 IMAD R17, R17, R20, RZ ;  /* 0x0000001411119224 */ /* 0x004fe200078e02ff */
[----:B------:R-:W-:Y:S01]  /*06b0*/  @!P4 IADD3 R11, R11, R29, RZ ;  /* 0x0000001d0b0bc210 */ /* 0x000fe20007ffe0ff */
[----:B------:R-:W-:Y:S01]  /*06c0*/  @P0 IMAD.WIDE.U32 R14, R42, R14, R50 ;  /* 0x0000000e2a0e0225 */ /* 0x000fe200078e0032 */
[----:B0-----:R-:W-:-:S02]  /*06d0*/  @!P4 LEA R22, P6, R10, R22, 0x2 ;  /* 0x000000160a16c211 */ /* 0x001fc400078c10ff */
[----:B------:R-:W-:Y:S01]  /*06e0*/  ISETP.GT.U32.OR P2, PT, R5, 0x17f, P2 ;  /* 0x0000017f0500780c */ /* 0x000fe20001744470 */
[----:B------:R-:W-:Y:S01]  /*06f0*/  @!P1 IMAD R33, R6, R21, R17 ;  /* 0x0000001506219224 */ /* 0x000fe200078e0211 */
[----:B------:R-:W-:Y:S01]  /*0700*/  @!P4 LEA.HI.X R23, R10, R23, R11, 0x2, P6 ;  /* 0x000000170a17c211 */ /* 0x000fe200030f140b */
[----:B------:R-:W0:Y:S01]  /*0710*/  @!P3 LDC.64 R16, c[0x0][0x220] ;  /* 0x00008800ff10bb82 */ /* 0x000e220000000a00 */
[----:B------:R-:W-:Y:S02]  /*0720*/  @!P1 MOV R10, R48 ;  /* 0x00000030000a9202 */ /* 0x000fe40000000f00 */
[----:B------:R-:W-:Y:S02]  /*0730*/  @!P1 MOV R11, R51 ;  /* 0x00000033000b9202 */ /* 0x000fe40000000f00 */
[----:B------:R-:W-:Y:S02]  /*0740*/  SHF.R.S32.HI R29, RZ, 0x1f, R9 ;  /* 0x0000001fff1d7819 */ /* 0x000fe40000011409 */
[----:B------:R-:W-:Y:S01]  /*0750*/  ISETP.GE.U32.AND P6, PT, R9, UR14, PT ;  /* 0x0000000e09007c0c */ /* 0x000fe2000bfc6070 */
[----:B------:R-:W-:Y:S01]  /*0760*/  @!P1 IMAD.WIDE.U32 R20, R6, R20, R10 ;  /* 0x0000001406149225 */ /* 0x000fe200078e000a */
[----:B------:R-:W-:-:S02]  /*0770*/  @P0 IADD3 R15, R15, R19, RZ ;  /* 0x000000130f0f0210 */ /* 0x000fc40007ffe0ff */
[----:B------:R-:W-:Y:S01]  /*0780*/  MOV R11, RZ ;  /* 0x000000ff000b7202 */ /* 0x000fe20000000f00 */
[----:B------:R-:W2:Y:S01]  /*0790*/  @!P3 LDC.64 R18, c[0x0][0x270] ;  /* 0x00009c00ff12bb82 */ /* 0x000ea20000000a00 */
[----:B------:R-:W-:Y:S02]  /*07a0*/  MOV R10, RZ ;  /* 0x000000ff000a7202 */ /* 0x000fe40000000f00 */
[C---:B-1----:R-:W-:Y:S02]  /*07b0*/  @P0 LEA R30, P5, R14.reuse, R30, 0x2 ;  /* 0x0000001e0e1e0211 */ /* 0x042fe400078a10ff */
[----:B------:R-:W-:Y:S02]  /*07c0*/  ISETP.GE.AND.EX P6, PT, R29, UR15, PT, P6 ;  /* 0x0000000f1d007c0c */ /* 0x000fe4000bfc6360 */
[----:B------:R1:W4:Y:S01]  /*07d0*/  @!P4 LDG.E.64 R10, desc[UR8][R22.64] ;  /* 0x00000008160ac981 */ /* 0x000322000c1e1b00 */
[----:B------:R-:W-:Y:S02]  /*07e0*/  @P0 LEA.HI.X R31, R14, R31, R15, 0x2, P5 ;  /* 0x0000001f0e1f0211 */ /* 0x000fe400028f140f */
[----:B------:R-:W-:Y:S01]  /*07f0*/  ISETP.GT.U32.OR P4, PT, R5, 0x17f, P6 ;  /* 0x0000017f0500780c */ /* 0x000fe20003784470 */
[----:B------:R-:W5:Y:S01]  /*0800*/  @!P2 LDC.64 R14, c[0x0][0x270] ;  /* 0x00009c00ff0eab82 */ /* 0x000f620000000a00 */
[----:B------:R-:W-:-:S02]  /*0810*/  ISETP.GE.U32.AND P5, PT, R38, UR14, PT ;  /* 0x0000000e26007c0c */ /* 0x000fc4000bfa6070 */
[----:B------:R-:W-:Y:S02]  /*0820*/  @!P1 IADD3 R21, R21, R33, RZ ;  /* 0x0000002115159210 */ /* 0x000fe40007ffe0ff */
[----:B------:R-:W-:Y:S02]  /*0830*/  ISETP.GE.AND.EX P5, PT, R41, UR15, PT, P5 ;  /* 0x0000000f29007c0c */ /* 0x000fe4000bfa6350 */
[C---:B---3--:R-:W-:Y:S01]  /*0840*/  @!P1 LEA R52, P6, R20.reuse, R12, 0x2 ;  /* 0x0000000c14349211 */ /* 0x048fe200078c10ff */
[----:B-1----:R-:W1:Y:S01]  /*0850*/  @!P2 LDC.64 R22, c[0x0][0x220] ;  /* 0x00008800ff16ab82 */ /* 0x002e620000000a00 */
[----:B------:R-:W-:Y:S02]  /*0860*/  ISETP.GT.U32.OR P5, PT, R5, 0x17f, P5 ;  /* 0x0000017f0500780c */ /* 0x000fe40002fa4470 */
[----:B------:R-:W-:-:S05]  /*0870*/  @!P1 LEA.HI.X R53, R20, R13, R21, 0x2, P6 ;  /* 0x0000000d14359211 */ /* 0x000fca00030f1415 */
[----:B------:R-:W3:Y:S01]  /*0880*/  @!P4 LDC.64 R12, c[0x0][0x270] ;  /* 0x00009c00ff0ccb82 */ /* 0x000ee20000000a00 */
[----:B--2---:R-:W-:Y:S01]  /*0890*/  @!P3 IMAD R20, R25, R18, RZ ;  /* 0x000000121914b224 */ /* 0x004fe200078e02ff */
[----:B------:R-:W-:Y:S02]  /*08a0*/  SHF.R.S32.HI R43, RZ, 0x1f, R39 ;  /* 0x0000001fff2b7819 */ /* 0x000fe40000011427 */
[----:B------:R-:W-:Y:S02]  /*08b0*/  ISETP.GE.U32.AND P6, PT, R39, UR14, PT ;  /* 0x0000000e27007c0c */ /* 0x000fe4000bfc6070 */
[----:B------:R-:W-:Y:S02]  /*08c0*/  @!P3 MOV R32, R48 ;  /* 0x000000300020b202 */ /* 0x000fe40000000f00 */
[----:B------:R-:W-:Y:S01]  /*08d0*/  @!P3 MOV R33, R51 ;  /* 0x000000330021b202 */ /* 0x000fe20000000f00 */
[----:B------:R-:W-:Y:S01]  /*08e0*/  @!P3 IMAD R37, R7, R19, R20 ;  /* 0x000000130725b224 */ /* 0x000fe200078e0214 */
[----:B------:R-:W-:Y:S01]  /*08f0*/  CS2R R24, SRZ ;  /* 0x0000000000187805 */ /* 0x000fe2000001ff00 */
[----:B------:R-:W2:Y:S01]  /*0900*/  @!P5 LDC.64 R20, c[0x0][0x270] ;  /* 0x00009c00ff14db82 */ /* 0x000ea20000000a00 */
[----:B------:R-:W-:Y:S01]  /*0910*/  ISETP.GE.AND.EX P6, PT, R43, UR15, PT, P6 ;  /* 0x0000000f2b007c0c */ /* 0x000fe2000bfc6360 */
[----:B-----5:R-:W-:Y:S01]  /*0920*/  @!P2 IMAD R35, R27, R14, RZ ;  /* 0x0000000e1b23a224 */ /* 0x020fe200078e02ff */
[----:B------:R-:W-:Y:S01]  /*0930*/  @!P2 MOV R26, R48 ;  /* 0x00000030001aa202 */ /* 0x000fe20000000f00 */
[----:B------:R-:W-:Y:S01]  /*0940*/  @!P3 IMAD.WIDE.U32 R32, R7, R18, R32 ;  /* 0x000000120720b225 */ /* 0x000fe200078e0020 */
[----:B------:R-:W-:Y:S01]  /*0950*/  @!P2 MOV R27, R51 ;  /* 0x00000033001ba202 */ /* 0x000fe20000000f00 */
[----:B------:R-:W5:Y:S01]  /*0960*/  @!P1 LDG.E.64 R24, desc[UR8][R52.64] ;  /* 0x0000000834189981 */ /* 0x000f62000c1e1b00 */
[----:B------:R-:W-:Y:S01]  /*0970*/  ISETP.GT.U32.OR P6, PT, R5, 0x17f, P6 ;  /* 0x0000017f0500780c */ /* 0x000fe200037c4470 */
[C---:B------:R-:W-:Y:S01]  /*0980*/  @!P2 IMAD R35, R8.reuse, R15, R35 ;  /* 0x0000000f0823a224 */ /* 0x040fe200078e0223 */
[----:B------:R-:W-:Y:S01]  /*0990*/  @!P3 IADD3 R15, R33, R37, RZ ;  /* 0x00000025210fb210 */ /* 0x000fe20007ffe0ff */
[----:B------:R-:W-:Y:S01]  /*09a0*/  @!P2 IMAD.WIDE.U32 R26, R8, R14, R26 ;  /* 0x0000000e081aa225 */ /* 0x000fe200078e001a */
[C---:B0-----:R-:W-:Y:S01]  /*09b0*/  @!P3 LEA R36, P1, R32.reuse, R16, 0x2 ;  /* 0x000000102024b211 */ /* 0x041fe200078210ff */
[----:B------:R-:W0:Y:S03]  /*09c0*/  @!P4 LDC.64 R18, c[0x0][0x220] ;  /* 0x00008800ff12cb82 */ /* 0x000e260000000a00 */
[----:B------:R-:W-:Y:S01]  /*09d0*/  @!P3 LEA.HI.X R37, R32, R17, R15, 0x2, P1 ;  /* 0x000000112025b211 */ /* 0x000fe200008f140f */
[----:B---3--:R-:W-:Y:S01]  /*09e0*/  @!P4 IMAD R28, R29, R12, RZ ;  /* 0x0000000c1d1cc224 */ /* 0x008fe200078e02ff */
[----:B------:R-:W-:-:S02]  /*09f0*/  @!P2 IADD3 R35, R27, R35, RZ ;  /* 0x000000231b23a210 */ /* 0x000fc40007ffe0ff */
[C---:B-1----:R-:W-:Y:S01]  /*0a00*/  @!P2 LEA R22, P1, R26.reuse, R22, 0x2 ;  /* 0x000000161a16a211 */ /* 0x042fe200078210ff */
[----:B------:R-:W1:Y:S01]  /*0a10*/  @!P5 LDC.64 R16, c[0x0][0x220] ;  /* 0x00008800ff10db82 */ /* 0x000e620000000a00 */
[----:B------:R-:W-:Y:S02]  /*0a20*/  @!P4 MOV R29, R51 ;  /* 0x00000033001dc202 */ /* 0x000fe40000000f00 */
[----:B------:R-:W-:Y:S01]  /*0a30*/  @!P2 LEA.HI.X R23, R26, R23, R35, 0x2, P1 ;  /* 0x000000171a17a211 */ /* 0x000fe200008f1423 */
[----:B------:R-:W-:Y:S01]  /*0a40*/  @!P4 IMAD R35, R9, R13, R28 ;  /* 0x0000000d0923c224 */ /* 0x000fe200078e021c */
[----:B------:R-:W-:-:S03]  /*0a50*/  @!P4 MOV R28, R48 ;  /* 0x00000030001cc202 */ /* 0x000fc60000000f00 */
[----:B------:R-:W3:Y:S01]  /*0a60*/  @!P6 LDC.64 R14, c[0x0][0x270] ;  /* 0x00009c00ff0eeb82 */ /* 0x000ee20000000a00 */
[----:B------:R-:W-:Y:S01]  /*0a70*/  CS2R R26, SRZ ;  /* 0x00000000001a7805 */ /* 0x000fe2000001ff00 */
[----:B------:R-:W-:Y:S01]  /*0a80*/  @!P4 IMAD.WIDE.U32 R28, R9, R12, R28 ;  /* 0x0000000c091cc225 */ /* 0x000fe200078e001c */
[----:B------:R-:W-:Y:S02]  /*0a90*/  @!P5 MOV R12, R48 ;  /* 0x00000030000cd202 */ /* 0x000fe40000000f00 */
[----:B------:R-:W-:Y:S01]  /*0aa0*/  @!P5 MOV R13, R51 ;  /* 0x00000033000dd202 */ /* 0x000fe20000000f00 */
[----:B--2---:R-:W-:Y:S01]  /*0ab0*/  @!P5 IMAD R33, R41, R20, RZ ;  /* 0x000000142921d224 */ /* 0x004fe200078e02ff */
[----:B------:R2:W5:Y:S03]  /*0ac0*/  @P0 LDG.E.64 R26, desc[UR8][R30.64] ;  /* 0x000000081e1a0981 */ /* 0x000566000c1e1b00 */
[----:B------:R-:W-:-:S02]  /*0ad0*/  @!P5 IMAD R33, R38, R21, R33 ;  /* 0x000000152621d224 */ /* 0x000fc400078e0221 */
[----:B------:R-:W-:Y:S02]  /*0ae0*/  @!P5 IMAD.WIDE.U32 R20, R38, R20, R12 ;  /* 0x000000142614d225 */ /* 0x000fe400078e000c */
[----:B------:R-:W2:Y:S01]  /*0af0*/  @!P6 LDC.64 R12, c[0x0][0x220] ;  /* 0x00008800ff0ceb82 */ /* 0x000ea20000000a00 */
[----:B------:R-:W-:Y:S02]  /*0b00*/  @!P4 IADD3 R29, R29, R35, RZ ;  /* 0x000000231d1dc210 */ /* 0x000fe40007ffe0ff */
[----:B0-----:R-:W-:-:S04]  /*0b10*/  @!P4 LEA R18, P1, R28, R18, 0x2 ;  /* 0x000000121c12c211 */ /* 0x001fc800078210ff */
[----:B------:R-:W-:Y:S02]  /*0b20*/  @!P4 LEA.HI.X R19, R28, R19, R29, 0x2, P1 ;  /* 0x000000131c13c211 */ /* 0x000fe400008f141d */
[----:B------:R-:W-:Y:S02]  /*0b30*/  CS2R R28, SRZ ;  /* 0x00000000001c7805 */ /* 0x000fe4000001ff00 */
[----:B------:R-:W-:Y:S02]  /*0b40*/  @!P5 IADD3 R33, R21, R33, RZ ;  /* 0x000000211521d210 */ /* 0x000fe40007ffe0ff */
[C---:B-1----:R-:W-:Y:S01]  /*0b50*/  @!P5 LEA R16, P1, R20.reuse, R16, 0x2 ;  /* 0x000000101410d211 */ /* 0x042fe200078210ff */
[----:B---3--:R-:W-:Y:S01]  /*0b60*/  @!P6 IMAD R32, R43, R14, RZ ;  /* 0x0000000e2b20e224 */ /* 0x008fe200078e02ff */
[----:B--2---:R-:W-:Y:S01]  /*0b70*/  CS2R R30, SRZ ;  /* 0x00000000001e7805 */ /* 0x004fe2000001ff00 */
[----:B------:R0:W2:Y:S01]  /*0b80*/  @!P3 LDG.E.64 R28, desc[UR8][R36.64] ;  /* 0x00000008241cb981 */ /* 0x0000a2000c1e1b00 */
[----:B------:R-:W-:-:S02]  /*0b90*/  @!P5 LEA.HI.X R17, R20, R17, R33, 0x2, P1 ;  /* 0x000000111411d211 */ /* 0x000fc400008f1421 */
[----:B------:R-:W-:Y:S02]  /*0ba0*/  @!P6 MOV R20, R48 ;  /* 0x000000300014e202 */ /* 0x000fe40000000f00 */
[----:B------:R-:W-:Y:S01]  /*0bb0*/  @!P6 MOV R21, R51 ;  /* 0x000000330015e202 */ /* 0x000fe20000000f00 */
[C---:B------:R-:W-:Y:S01]  /*0bc0*/  @!P6 IMAD R15, R39.reuse, R15, R32 ;  /* 0x0000000f270fe224 */ /* 0x040fe200078e0220 */
[----:B------:R-:W-:Y:S01]  /*0bd0*/  CS2R R32, SRZ ;  /* 0x0000000000207805 */ /* 0x000fe2000001ff00 */
[----:B------:R-:W3:Y:S01]  /*0be0*/  @!P2 LDG.E.64 R30, desc[UR8][R22.64] ;  /* 0x00000008161ea981 */ /* 0x000ee2000c1e1b00 */
[----:B------:R-:W-:Y:S01]  /*0bf0*/  @!P6 IMAD.WIDE.U32 R20, R39, R14, R20 ;  /* 0x0000000e2714e225 */ /* 0x000fe200078e0014 */
[----:B------:R-:W-:-:S03]  /*0c00*/  CS2R R34, SRZ ;  /* 0x0000000000227805 */ /* 0x000fc6000001ff00 */
[----:B------:R4:W3:Y:S01]  /*0c10*/  @!P4 LDG.E.64 R32, desc[UR8][R18.64] ;  /* 0x000000081220c981 */ /* 0x0008e2000c1e1b00 */
[----:B------:R-:W-:Y:S02]  /*0c20*/  @!P6 IADD3 R14, R21, R15, RZ ;  /* 0x0000000f150ee210 */ /* 0x000fe40007ffe0ff */
[C---:B------:R-:W-:Y:S02]  /*0c30*/  @!P6 LEA R12, P1, R20.reuse, R12, 0x2 ;  /* 0x0000000c140ce211 */ /* 0x040fe400078210ff */
[----:B0-----:R-:W-:Y:S01]  /*0c40*/  CS2R R36, SRZ ;  /* 0x0000000000247805 */ /* 0x001fe2000001ff00 */
[----:B------:R-:W3:Y:S01]  /*0c50*/  @!P5 LDG.E.64 R34, desc[UR8][R16.64] ;  /* 0x000000081022d981 */ /* 0x000ee2000c1e1b00 */
[----:B------:R-:W-:-:S05]  /*0c60*/  @!P6 LEA.HI.X R13, R20, R13, R14, 0x2, P1 ;  /* 0x0000000d140de211 */ /* 0x000fca00008f140e */
[----:B------:R5:W3:Y:S01]  /*0c70*/  @!P6 LDG.E.64 R36, desc[UR8][R12.64] ;  /* 0x000000080c24e981 */ /* 0x000ae2000c1e1b00 */
[C---:B------:R-:W-:Y:S02]  /*0c80*/  ISETP.GT.AND P1, PT, R4.reuse, 0x1e, PT ;  /* 0x0000001e0400780c */ /* 0x040fe40003f24270 */
[----:B------:R-:W-:Y:S02]  /*0c90*/  ISETP.NE.AND P2, PT, R4, RZ, PT ;  /* 0x000000ff0400720c */ /* 0x000fe40003f45270 */
[----:B------:R-:W-:Y:S01]  /*0ca0*/  ISETP.NE.AND P3, PT, R5, RZ, PT ;  /* 0x000000ff0500720c */ /* 0x000fe20003f65270 */
[----:B----4-:R-:W-:Y:S01]  /*0cb0*/  FADD.FTZ R19, R10, R11 ;  /* 0x0000000b0a137221 */ /* 0x010fe20000010000 */
[----:B------:R-:W-:-:S04]  /*0cc0*/  FMUL.FTZ R21, R11, R11 ;  /* 0x0000000b0b157220 */ /* 0x000fc80000410000 */
[----:B------:R-:W-:Y:S01]  /*0cd0*/  FFMA.FTZ R18, R10, R10, R21 ;  /* 0x0000000a0a127223 */ /* 0x000fe20000010015 */
[----:B-----5:R-:W-:Y:S01]  /*0ce0*/  FADD.FTZ R13, R24, R25 ;  /* 0x00000019180d7221 */ /* 0x020fe20000010000 */
[----:B------:R-:W-:-:S04]  /*0cf0*/  FMUL.FTZ R17, R25, R25 ;  /* 0x0000001919117220 */ /* 0x000fc80000410000 */
[----:B------:R-:W-:Y:S01]  /*0d00*/  FFMA.FTZ R12, R24, R24, R17 ;  /* 0x00000018180c7223 */ /* 0x000fe20000010011 */
[----:B------:R-:W-:Y:S01]  /*0d10*/  FADD.FTZ R14, R26, R27 ;  /* 0x0000001b1a0e7221 */ /* 0x000fe20000010000 */
[----:B------:R-:W-:-:S03]  /*0d20*/  FMUL.FTZ R15, R27, R27 ;  /* 0x0000001b1b0f7220 */ /* 0x000fc60000410000 */
[----:B------:R-:W-:Y:S01]  /*0d30*/  FADD.FTZ R14, RZ, R14 ;  /* 0x0000000eff0e7221 */ /* 0x000fe20000010000 */
[----:B------:R-:W-:-:S03]  /*0d40*/  FFMA.FTZ R15, R26, R26, R15 ;  /* 0x0000001a1a0f7223 */ /* 0x000fc6000001000f */
[----:B------:R-:W-:Y:S01]  /*0d50*/  FADD.FTZ R14, R14, R19 ;  /* 0x000000130e0e7221 */ /* 0x000fe20000010000 */
[----:B------:R-:W-:-:S03]  /*0d60*/  FADD.FTZ R15, RZ, R15 ;  /* 0x0000000fff0f7221 */ /* 0x000fc60000010000 */
[----:B------:R-:W-:Y:S01]  /*0d70*/  FADD.FTZ R13, R14, R13 ;  /* 0x0000000d0e0d7221 */ /* 0x000fe20000010000 */
[----:B------:R-:W-:Y:S01]  /*0d80*/  FADD.FTZ R15, R15, R18 ;  /* 0x000000120f0f7221 */ /* 0x000fe20000010000 */
[C---:B--2---:R-:W-:Y:S01]  /*0d90*/  FADD.FTZ R14, R28.reuse, R29 ;  /* 0x0000001d1c0e7221 */ /* 0x044fe20000010000 */
[----:B------:R-:W-:Y:S02]  /*0da0*/  FMUL.FTZ R17, R29, R29 ;  /* 0x0000001d1d117220 */ /* 0x000fe40000410000 */
[----:B------:R-:W-:Y:S01]  /*0db0*/  FADD.FTZ R12, R15, R12 ;  /* 0x0000000c0f0c7221 */ /* 0x000fe20000010000 */
[----:B------:R-:W-:Y:S01]  /*0dc0*/  FADD.FTZ R13, R13, R14 ;  /* 0x0000000e0d0d7221 */ /* 0x000fe20000010000 */
[----:B------:R-:W-:Y:S01]  /*0dd0*/  FFMA.FTZ R17, R28, R28, R17 ;  /* 0x0000001c1c117223 */ /* 0x000fe20000010011 */
[----:B---3--:R-:W-:Y:S01]  /*0de0*/  FADD.FTZ R14, R30, R31 ;  /* 0x0000001f1e0e7221 */ /* 0x008fe20000010000 */
[----:B------:R-:W-:Y:S02]  /*0df0*/  FMUL.FTZ R15, R31, R31 ;  /* 0x0000001f1f0f7220 */ /* 0x000fe40000410000 */
[----:B------:R-:W-:Y:S01]  /*0e00*/  FADD.FTZ R12, R12, R17 ;  /* 0x000000110c0c7221 */ /* 0x000fe20000010000 */
[----:B------:R-:W-:Y:S01]  /*0e10*/  FADD.FTZ R13, R13, R14 ;  /* 0x0000000e0d0d7221 */ /* 0x000fe20000010000 */
[----:B------:R-:W-:Y:S01]  /*0e20*/  FADD.FTZ R14, R32, R33 ;  /* 0x00000021200e7221 */ /* 0x000fe20000010000 */
[----:B------:R-:W-:Y:S01]  /*0e30*/  FFMA.FTZ R15, R30, R30, R15 ;  /* 0x0000001e1e0f7223 */ /* 0x000fe2000001000f */
[----:B------:R-:W-:-:S02]  /*0e40*/  FMUL.FTZ R17, R33, R33 ;  /* 0x0000002121117220 */ /* 0x000fc40000410000 */
[----:B------:R-:W-:Y:S01]  /*0e50*/  FADD.FTZ R13, R13, R14 ;  /* 0x0000000e0d0d7221 */ /* 0x000fe20000010000 */
[----:B------:R-:W-:Y:S01]  /*0e60*/  FADD.FTZ R12, R12, R15 ;  /* 0x0000000f0c0c7221 */ /* 0x000fe20000010000 */
[----:B------:R-:W-:Y:S01]  /*0e70*/  FFMA.FTZ R17, R32, R32, R17 ;  /* 0x0000002020117223 */ /* 0x000fe20000010011 */
[----:B------:R-:W-:Y:S01]  /*0e80*/  FADD.FTZ R14, R34, R35 ;  /* 0x00000023220e7221 */ /* 0x000fe20000010000 */
[----:B------:R-:W-:Y:S02]  /*0e90*/  FMUL.FTZ R15, R35, R35 ;  /* 0x00000023230f7220 */ /* 0x000fe40000410000 */
[----:B------:R-:W-:Y:S01]  /*0ea0*/  FADD.FTZ R12, R12, R17 ;  /* 0x000000110c0c7221 */ /* 0x000fe20000010000 */
[----:B------:R-:W-:Y:S01]  /*0eb0*/  FADD.FTZ R13, R13, R14 ;  /* 0x0000000e0d0d7221 */ /* 0x000fe20000010000 */
[----:B------:R-:W-:Y:S01]  /*0ec0*/  FFMA.FTZ R15, R34, R34, R15 ;  /* 0x00000022220f7223 */ /* 0x000fe2000001000f */
[----:B------:R-:W-:Y:S01]  /*0ed0*/  FMUL.FTZ R17, R37, R37 ;  /* 0x0000002525117220 */ /* 0x000fe20000410000 */
[----:B------:R-:W-:-:S02]  /*0ee0*/  FADD.FTZ R14, R36, R37 ;  /* 0x00000025240e7221 */ /* 0x000fc40000010000 */
[----:B------:R-:W-:Y:S01]  /*0ef0*/  FADD.FTZ R12, R12, R15 ;  /* 0x0000000f0c0c7221 */ /* 0x000fe20000010000 */
[----:B------:R-:W-:Y:S01]  /*0f00*/  FFMA.FTZ R17, R36, R36, R17 ;  /* 0x0000002424117223 */ /* 0x000fe20000010011 */
[----:B------:R-:W-:-:S03]  /*0f10*/  FADD.FTZ R14, R13, R14 ;  /* 0x0000000e0d0e7221 */ /* 0x000fc60000010000 */
[----:B------:R-:W-:Y:S02]  /*0f20*/  FADD.FTZ R13, R12, R17 ;  /* 0x000000110c0d7221 */ /* 0x000fe40000010000 */
        /* <DEDUP_REMOVED lines=22> */
[----:B------:R-:W-:-:S12]  /*1090*/  BSSY B0, `(.L_x_2879) ;  /* 0x0000026000007945 */ /* 0x000fd80003800000 */
[----:B0-----:R-:W-:Y:S01]  /*10a0*/  @!P1 FADD.FTZ R14, R14, R15 ;  /* 0x0000000f0e0e9221 */ /* 0x001fe20000010000 */
[----:B-1----:R-:W-:-:S04]  /*10b0*/  @!P1 FADD.FTZ R13, R13, R12 ;  /* 0x0000000c0d0d9221 */ /* 0x002fc80000010000 */
        /* <DEDUP_REMOVED lines=35> */
.L_x_2880:
[----:B------:R-:W-:Y:S05]  /*12f0*/  BSYNC B0 ;  /* 0x0000000000007941 */ /* 0x000fea0003800000 */
.L_x_2879:
        /* <DEDUP_REMOVED lines=11> */
[----:B------:R-:W-:Y:S02]  /*13b0*/  SHF.L.U32 R19, R14, 0x1, RZ ;  /* 0x000000010e137819 */ /* 0x000fe400000006ff */
[----:B------:R-:W1:Y:S03]  /*13c0*/  LDC.64 R14, c[0x0][0x240] ;  /* 0x00009000ff0e7b82 */ /* 0x000e660000000a00 */
        /* <DEDUP_REMOVED lines=17> */
.L_x_2883:
[----:B--2---:R-:W2:Y:S04]  /*14e0*/  LDG.E.STRONG.GPU R16, desc[UR8][R14.64] ;  /* 0x000000080e107981 */ /* 0x004ea8000c1ef900 */
[----:B--2---:R-:W-:Y:S01]  /*14f0*/  CCTL.IVALL ;  /* 0x00000000ff00798f */ /* 0x004fe20002000000 */
[----:B------:R-:W-:Y:S05]  /*1500*/  YIELD ;  /* 0x0000000000007946 */ /* 0x000fea0003800000 */
[----:B------:R-:W-:-:S13]  /*1510*/  ISETP.NE.AND P1, PT, R16, R47, PT ;  /* 0x0000002f1000720c */ /* 0x000fda0003f25270 */
[----:B------:R-:W-:Y:S05]  /*1520*/  @P1 BRA `(.L_x_2883) ;  /* 0xfffffffc00ec1947 */ /* 0x000fea000383ffff */
.L_x_2882:
        /* <DEDUP_REMOVED lines=11> */
.L_x_2885:
        /* <DEDUP_REMOVED lines=63> */
.L_x_2884:
        /* <DEDUP_REMOVED lines=19> */
.L_x_2887:
[----:B------:R-:W-:Y:S05]  /*1b00*/  BSYNC B0 ;  /* 0x0000000000007941 */ /* 0x000fea0003800000 */
.L_x_2886:
        /* <DEDUP_REMOVED lines=9> */
[----:B------:R-:W-:Y:S02]  /*1ba0*/  @!P1 LOP3.LUT R18, R2, 0x1, RZ, 0xc0, !PT ;  /* 0x0000000102129812 */ /* 0x000fe400078ec0ff */
        /* <DEDUP_REMOVED lines=22> */
.L_x_2881:
[----:B------:R-:W-:Y:S01]  /*1d10*/  ULDC.64 UR12, c[0x0][0x218] ;  /* 0x00008600000c7ab9 */ /* 0x000fe20000000a00 */
[----:B------:R-:W-:Y:S01]  /*1d20*/  LOP3.LUT P1, RZ, R5, UR7, RZ, 0xfc, !PT ;  /* 0x0000000705ff7c12 */ /* 0x000fe2000f82fcff */
[----:B------:R-:W1:Y:S01]  /*1d30*/  S2UR UR6, SR_CgaCtaId ;  /* 0x00000000000679c3 */ /* 0x000e620000008800 */
[----:B------:R-:W-:Y:S01]  /*1d40*/  ISETP.EQ.U32.AND P2, PT, RZ, UR12, PT ;  /* 0x0000000cff007c0c */ /* 0x000fe2000bf42070 */
[----:B------:R-:W-:Y:S01]  /*1d50*/  UMOV UR5, 0x400 ;  /* 0x0000040000057882 */ /* 0x000fe20000000000 */
[----:B------:R-:W-:Y:S01]  /*1d60*/  IADD3 R53, R45, R46, RZ ;  /* 0x0000002e2d357210 */ /* 0x000fe20007ffe0ff */
[----:B------:R-:W-:Y:S01]  /*1d70*/  ULDC.64 UR14, c[0x0][0x278] ;  /* 0x00009e00000e7ab9 */ /* 0x000fe20000000a00 */
[----:B------:R-:W-:-:S03]  /*1d80*/  ISETP.EQ.OR.EX P1, PT, RZ, UR13, P1, P2 ;  /* 0x0000000dff007c0c */ /* 0x000fc60008f22720 */
[----:B--2---:R-:W2:Y:S08]  /*1d90*/  LDC.64 R16, c[0x0][0x228] ;  /* 0x00008a00ff107b82 */ /* 0x004eb00000000a00 */
[----:B------:R-:W3:Y:S08]  /*1da0*/  LDC.64 R14, c[0x0][0x230] ;  /* 0x00008c00ff0e7b82 */ /* 0x000ef00000000a00 */
[----:B------:R-:W4:Y:S01]  /*1db0*/  @!P1 LDC.64 R18, c[0x0][0x218] ;  /* 0x00008600ff129b82 */ /* 0x000f220000000a00 */
[----:B-1----:R-:W-:-:S03]  /*1dc0*/  ULEA UR5, UR6, UR5, 0x18 ;  /* 0x0000000506057291 */ /* 0x002fc6000f8ec03f */
[----:B------:R-:W-:Y:S02]  /*1dd0*/  ULDC UR6, c[0x0][0x2a4] ;  /* 0x0000a90000067ab9 */ /* 0x000fe40000000800 */
[----:B------:R-:W-:Y:S01]  /*1de0*/  @!P1 FMUL.FTZ R21, R13, UR6 ;  /* 0x000000060d159c20 */ /* 0x000fe20008410000 */
[----:B------:R-:W-:Y:S01]  /*1df0*/  @!P1 FMUL.FTZ R20, R12, UR6 ;  /* 0x000000060c149c20 */ /* 0x000fe20008410000 */
[C---:B--2---:R-:W-:Y:S02]  /*1e00*/  IMAD.WIDE R46, R53.reuse, 0x4, R16 ;  /* 0x00000004352e7825 */ /* 0x044fe400078e0210 */
[----:B------:R0:W-:Y:S02]  /*1e10*/  @!P3 STS.64 [UR5+0x78], R12 ;  /* 0x0000780cff00b988 */ /* 0x0001e40008000a05 */
[----:B---3--:R-:W-:-:S04]  /*1e20*/  IMAD.WIDE R16, R53, 0x4, R14 ;  /* 0x0000000435107825 */ /* 0x008fc800078e020e */
[----:B----4-:R-:W-:-:S05]  /*1e30*/  @!P1 IMAD.WIDE R22, R44, 0x8, R18 ;  /* 0x000000082c169825 */ /* 0x010fca00078e0212 */
[----:B------:R1:W-:Y:S01]  /*1e40*/  @!P1 STG.E.64 desc[UR8][R22.64], R20 ;  /* 0x0000001416009986 */ /* 0x0003e2000c101b08 */
[----:B------:R-:W-:Y:S06]  /*1e50*/  BAR.SYNC.DEFER_BLOCKING 0x0 ;  /* 0x0000000000007b1d */ /* 0x000fec0000010000 */
[----:B------:R2:W3:Y:S04]  /*1e60*/  LDG.E.64 R14, desc[UR8][R46.64] ;  /* 0x000000082e0e7981 */ /* 0x0004e8000c1e1b00 */
[----:B------:R-:W3:Y:S01]  /*1e70*/  LDG.E.64 R16, desc[UR8][R16.64] ;  /* 0x0000000810107981 */ /* 0x000ee2000c1e1b00 */
[----:B0-----:R-:W-:-:S02]  /*1e80*/  MOV R12, 0x3f800000 ;  /* 0x3f800000000c7802 */ /* 0x001fc40000000f00 */
[----:B------:R-:W-:Y:S01]  /*1e90*/  ISETP.NE.AND P6, PT, RZ, UR10, PT ;  /* 0x0000000aff007c0c */ /* 0x000fe2000bfc5270 */
[----:B------:R-:W0:Y:S01]  /*1ea0*/  LDS.64 R18, [UR5+0x78] ;  /* 0x00007805ff127984 */ /* 0x000e220008000a00 */
[----:B-1----:R-:W-:Y:S02]  /*1eb0*/  SHF.R.S32.HI R20, RZ, 0x1f, R40 ;  /* 0x0000001fff147819 */ /* 0x002fe40000011428 */
[----:B------:R-:W-:Y:S01]  /*1ec0*/  ISETP.GE.U32.AND P2, PT, R6, UR14, PT ;  /* 0x0000000e06007c0c */ /* 0x000fe2000bf46070 */
        /* <DEDUP_REMOVED lines=9> */
[C---:B------:R-:W-:Y:S01]  /*1f60*/  FADD.FTZ R23, -R18.reuse, R28 ;  /* 0x0000001c12177221 */ /* 0x040fe20000010100 */
[----:B------:R-:W-:Y:S01]  /*1f70*/  FSETP.GTU.FTZ.AND P1, PT, R19, RZ, PT ;  /* 0x000000ff1300720b */ /* 0x000fe20003f3c000 */
[C---:B------:R-:W-:Y:S01]  /*1f80*/  FADD.FTZ R29, -R18.reuse, R29 ;  /* 0x0000001d121d7221 */ /* 0x040fe20000010100 */
[C---:B--2---:R-:W-:Y:S01]  /*1f90*/  FADD.FTZ R47, -R18.reuse, R30 ;  /* 0x0000001e122f7221 */ /* 0x044fe20000010100 */
[C---:B------:R-:W-:Y:S01]  /*1fa0*/  FADD.FTZ R31, -R18.reuse, R31 ;  /* 0x0000001f121f7221 */ /* 0x040fe20000010100 */
[C---:B------:R-:W-:Y:S01]  /*1fb0*/  FADD.FTZ R53, -R18.reuse, R32 ;  /* 0x0000002012357221 */ /* 0x040fe20000010100 */
[C---:B------:R-:W-:Y:S01]  /*1fc0*/  FADD.FTZ R33, -R18.reuse, R33 ;  /* 0x0000002112217221 */ /* 0x040fe20000010100 */
[C---:B------:R-:W-:Y:S01]  /*1fd0*/  FADD.FTZ R35, -R18.reuse, R35 ;  /* 0x0000002312237221 */ /* 0x040fe20000010100 */
[C---:B------:R-:W-:Y:S01]  /*1fe0*/  FADD.FTZ R36, -R18.reuse, R36 ;  /* 0x0000002412247221 */ /* 0x040fe20000010100 */
[----:B------:R-:W-:-:S05]  /*1ff0*/  FADD.FTZ R37, -R18, R37 ;  /* 0x0000002512257221 */ /* 0x000fca0000010100 */
[----:B------:R-:W0:Y:S02]  /*2000*/  @P1 LDC R52, c[0x0][0x238] ;  /* 0x00008e00ff341b82 */ /* 0x000e240000000800 */
[----:B0-----:R-:W-:Y:S01]  /*2010*/  @P1 FADD.FTZ R52, R19, R52 ;  /* 0x0000003413341221 */ /* 0x001fe20000010000 */
[----:B------:R-:W-:Y:S01]  /*2020*/  FADD.FTZ R19, -R18, R10 ;  /* 0x0000000a12137221 */ /* 0x000fe20000010100 */
[----:B------:R-:W-:Y:S02]  /*2030*/  SHF.R.S32.HI R10, RZ, 0x1f, R6 ;  /* 0x0000001fff0a7819 */ /* 0x000fe40000011406 */
[----:B------:R-:W0:Y:S01]  /*2040*/  @P1 MUFU.RSQ R12, R52 ;  /* 0x00000034000c1308 */ /* 0x000e220000001400 */
[----:B------:R-:W-:Y:S02]  /*2050*/  ISETP.GE.U32.AND P1, PT, R40, UR14, PT ;  /* 0x0000000e28007c0c */ /* 0x000fe4000bf26070 */
[----:B------:R-:W-:Y:S02]  /*2060*/  ISETP.GE.AND.EX P2, PT, R10, UR15, PT, P2 ;  /* 0x0000000f0a007c0c */ /* 0x000fe4000bf46320 */
[----:B------:R-:W-:-:S02]  /*2070*/  ISETP.GE.AND.EX P1, PT, R20, UR15, PT, P1 ;  /* 0x0000000f14007c0c */ /* 0x000fc4000bf26310 */
[C---:B------:R-:W-:Y:S02]  /*2080*/  ISETP.GT.U32.OR P2, PT, R5.reuse, 0x17f, P2 ;  /* 0x0000017f0500780c */ /* 0x040fe40001744470 */
        /* <DEDUP_REMOVED lines=30> */
.L_x_2888:
        /* <DEDUP_REMOVED lines=13> */
.L_x_2890:
[----:B------:R-:W-:Y:S05]  /*2340*/  BSYNC B0 ;  /* 0x0000000000007941 */ /* 0x000fea0003800000 */
.L_x_2889:
[----:B0-----:R-:W-:Y:S01]  /*2350*/  FFMA.FTZ R12, R14, R19, R16 ;  /* 0x000000130e0c7223 */ /* 0x001fe20000010010 */
        /* <DEDUP_REMOVED lines=12> */
.L_x_2891:
        /* <DEDUP_REMOVED lines=13> */
.L_x_2893:
[----:B------:R-:W-:Y:S05]  /*24f0*/  BSYNC B0 ;  /* 0x0000000000007941 */ /* 0x000fea0003800000 */
.L_x_2892:
        /* <DEDUP_REMOVED lines=13> */
.L_x_2894:
        /* <DEDUP_REMOVED lines=13> */
.L_x_2896:
[----:B------:R-:W-:Y:S05]  /*26a0*/  BSYNC B0 ;  /* 0x0000000000007941 */ /* 0x000fea0003800000 */
.L_x_2895:
[----:B------:R-:W-:Y:S01]  /*26b0*/  SHF.R.S32.HI R31, RZ, 0x1f, R7 ;  /* 0x0000001fff1f7819 */ /* 0x000fe20000011407 */
[C---:B------:R-:W-:Y:S01]  /*26c0*/  FFMA.FTZ R10, R14.reuse, R23, R16 ;  /* 0x000000170e0a7223 */ /* 0x040fe20000010010 */
[----:B------:R-:W-:Y:S01]  /*26d0*/  SHF.R.S32.HI R27, RZ, 0x1f, R8 ;  /* 0x0000001fff1b7819 */ /* 0x000fe20000011408 */
[C-C-:B0-----:R-:W-:Y:S01]  /*26e0*/  FFMA.FTZ R20, R14.reuse, R11, R16.reuse ;  /* 0x0000000b0e147223 */ /* 0x141fe20000010010 */
        /* <DEDUP_REMOVED lines=13> */
[--C-:B------:R-:W-:Y:S01]  /*27c0*/  FFMA.FTZ R23, R15, R34, R17.reuse ;  /* 0x000000220f177223 */ /* 0x100fe20000010011 */
        /* <DEDUP_REMOVED lines=21> */
.L_x_2897:
        /* <DEDUP_REMOVED lines=13> */
.L_x_2899:
[----:B------:R-:W-:Y:S05]  /*29f0*/  BSYNC B0 ;  /* 0x0000000000007941 */ /* 0x000fea0003800000 */
.L_x_2898:
        /* <DEDUP_REMOVED lines=11> */
.L_x_2900:
[----:B------:R-:W-:Y:S04]  /*2ab0*/  BSSY B0, `(.L_x_2901) ;  /* 0x000000d000007945 */ /* 0x000fe80003800000 */
[----:B------:R-:W-:Y:S05]  /*2ac0*/  @P1 BRA `(.L_x_2902) ;  /* 0x00000000002c1947 */ /* 0x000fea0003800000 */
[----:B------:R-:W-:Y:S01]  /*2ad0*/  ULDC.64 UR12, c[0x0][0x270] ;  /* 0x00009c00000c7ab9 */ /* 0x000fe20000000a00 */
[----:B0-----:R-:W-:Y:S01]  /*2ae0*/  MOV R10, R48 ;  /* 0x00000030000a7202 */ /* 0x001fe20000000f00 */
        /* <DEDUP_REMOVED lines=9> */
.L_x_2902:
[----:B------:R-:W-:Y:S05]  /*2b80*/  BSYNC B0 ;  /* 0x0000000000007941 */ /* 0x000fea0003800000 */
.L_x_2901:
[----:B------:R-:W-:Y:S05]  /*2b90*/  @!P6 BRA `(.L_x_2903) ;  /* 0x000000000028e947 */ /* 0x000fea0003800000 */
[----:B0-----:R-:W-:Y:S01]  /*2ba0*/  FMUL.FTZ R10, R18, -1.4426950216293334961 ;  /* 0xbfb8aa3b120a7820 */ /* 0x001fe20000410000 */
        /* <DEDUP_REMOVED lines=9> */
.L_x_2903:
[----:B------:R-:W-:Y:S04]  /*2c40*/  BSSY B0, `(.L_x_2904) ;  /* 0x000000d000007945 */ /* 0x000fe80003800000 */
[----:B------:R-:W-:Y:S05]  /*2c50*/  @P2 BRA `(.L_x_2905) ;  /* 0x00000000002c2947 */ /* 0x000fea0003800000 */
[----:B------:R-:W-:Y:S01]  /*2c60*/  ULDC.64 UR12, c[0x0][0x270] ;  /* 0x00009c00000c7ab9 */ /* 0x000fe20000000a00 */
[----:B0-----:R-:W-:Y:S01]  /*2c70*/  MOV R10, R48 ;  /* 0x00000030000a7202 */ /* 0x001fe20000000f00 */
[----:B-1----:R-:W-:Y:S01]  /*2c80*/  IMAD R12, R29, UR12, RZ ;  /* 0x0000000c1d0c7c24 */ /* 0x002fe2000f8e02ff */
        /* <DEDUP_REMOVED lines=8> */
.L_x_2905:
[----:B------:R-:W-:Y:S05]  /*2d10*/  BSYNC B0 ;  /* 0x0000000000007941 */ /* 0x000fea0003800000 */
.L_x_2904:
[----:B------:R-:W-:Y:S05]  /*2d20*/  @!P6 BRA `(.L_x_2906) ;  /* 0x000000000028e947 */ /* 0x000fea0003800000 */
        /* <DEDUP_REMOVED lines=10> */
.L_x_2906:
[----:B------:R-:W-:Y:S04]  /*2dd0*/  BSSY B0, `(.L_x_2907) ;  /* 0x000000d000007945 */ /* 0x000fe80003800000 */
[----:B------:R-:W-:Y:S05]  /*2de0*/  @P3 BRA `(.L_x_2908) ;  /* 0x00000000002c3947 */ /* 0x000fea0003800000 */
[----:B------:R-:W-:Y:S01]  /*2df0*/  ULDC.64 UR12, c[0x0][0x270] ;  /* 0x00009c00000c7ab9 */ /* 0x000fe20000000a00 */
[----:B0-----:R-:W-:Y:S01]  /*2e00*/  MOV R10, R48 ;  /* 0x00000030000a7202 */ /* 0x001fe20000000f00 */
[----:B------:R-:W-:Y:S01]  /*2e10*/  IMAD R41, R41, UR12, RZ ;  /* 0x0000000c29297c24 */ /* 0x000fe2000f8e02ff */
[----:B------:R-:W-:-:S03]  /*2e20*/  MOV R11, R51 ;  /* 0x00000033000b7202 */ /* 0x000fc60000000f00 */
[C---:B------:R-:W-:Y:S02]  /*2e30*/  IMAD R41, R38.reuse, UR13, R41 ;  /* 0x0000000d26297c24 */ /* 0x040fe4000f8e0229 */
[----:B-12---:R-:W-:Y:S01]  /*2e40*/  IMAD.WIDE.U32 R12, R38, UR12, R10 ;  /* 0x0000000c260c7c25 */ /* 0x006fe2000f8e000a */
[----:B------:R-:W-:Y:S02]  /*2e50*/  ULDC.64 UR12, c[0x0][0x210] ;  /* 0x00008400000c7ab9 */ /* 0x000fe40000000a00 */
[----:B------:R-:W-:Y:S02]  /*2e60*/  LEA R10, P1, R12, UR12, 0x2 ;  /* 0x0000000c0c0a7c11 */ /* 0x000fe4000f8210ff */
[----:B------:R-:W-:-:S04]  /*2e70*/  IADD3 R41, R13, R41, RZ ;  /* 0x000000290d297210 */ /* 0x000fc80007ffe0ff */
[----:B------:R-:W-:-:S05]  /*2e80*/  LEA.HI.X R11, R12, UR13, R41, 0x2, P1 ;  /* 0x0000000d0c0b7c11 */ /* 0x000fca00088f1429 */
[----:B------:R3:W-:Y:S02]  /*2e90*/  STG.E.64 desc[UR8][R10.64], R20 ;  /* 0x000000140a007986 */ /* 0x0007e4000c101b08 */
.L_x_2908:
[----:B------:R-:W-:Y:S05]  /*2ea0*/  BSYNC B0 ;  /* 0x0000000000007941 */ /* 0x000fea0003800000 */
.L_x_2907:
[----:B------:R-:W-:Y:S05]  /*2eb0*/  @!P6 BRA `(.L_x_2909) ;  /* 0x000000000028e947 */ /* 0x000fea0003800000 */
[----:B0--3--:R-:W-:Y:S01]  /*2ec0*/  FMUL.FTZ R10, R22, -1.4426950216293334961 ;  /* 0xbfb8aa3b160a7820 */ /* 0x009fe20000410000 */
        /* <DEDUP_REMOVED lines=9> */
.L_x_2909:
[----:B------:R-:W-:Y:S04]  /*2f60*/  BSSY B0, `(.L_x_2910) ;  /* 0x000000c000007945 */ /* 0x000fe80003800000 */
[----:B------:R-:W-:Y:S05]  /*2f70*/  @P4 BRA `(.L_x_2911) ;  /* 0x0000000000284947 */ /* 0x000fea0003800000 */
[----:B------:R-:W-:Y:S01]  /*2f80*/  ULDC.64 UR12, c[0x0][0x270] ;  /* 0x00009c00000c7ab9 */ /* 0x000fe20000000a00 */
[----:B------:R-:W-:Y:S01]  /*2f90*/  MOV R49, R51 ;  /* 0x0000003300317202 */ /* 0x000fe20000000f00 */
[----:B0--3--:R-:W-:Y:S02]  /*2fa0*/  IMAD R10, R43, UR12, RZ ;  /* 0x0000000c2b0a7c24 */ /* 0x009fe4000f8e02ff */
[----:B------:R-:W-:-:S04]  /*2fb0*/  IMAD.WIDE.U32 R48, R39, UR12, R48 ;  /* 0x0000000c27307c25 */ /* 0x000fc8000f8e0030 */
[----:B------:R-:W-:Y:S01]  /*2fc0*/  IMAD R11, R39, UR13, R10 ;  /* 0x0000000d270b7c24 */ /* 0x000fe2000f8e020a */
[----:B------:R-:W-:Y:S02]  /*2fd0*/  ULDC.64 UR12, c[0x0][0x210] ;  /* 0x00008400000c7ab9 */ /* 0x000fe40000000a00 */
[----:B------:R-:W-:Y:S02]  /*2fe0*/  LEA R10, P1, R48, UR12, 0x2 ;  /* 0x0000000c300a7c11 */ /* 0x000fe4000f8210ff */
[----:B------:R-:W-:-:S04]  /*2ff0*/  IADD3 R11, R49, R11, RZ ;  /* 0x0000000b310b7210 */ /* 0x000fc80007ffe0ff */
[----:B------:R-:W-:-:S05]  /*3000*/  LEA.HI.X R11, R48, UR13, R11, 0x2, P1 ;  /* 0x0000000d300b7c11 */ /* 0x000fca00088f140b */
[----:B------:R4:W-:Y:S02]  /*3010*/  STG.E.64 desc[UR8][R10.64], R22 ;  /* 0x000000160a007986 */ /* 0x0009e4000c101b08 */
.L_x_2911:
[----:B------:R-:W-:Y:S05]  /*3020*/  BSYNC B0 ;  /* 0x0000000000007941 */ /* 0x000fea0003800000 */
.L_x_2910:
[----:B0--34-:R-:W0:Y:S01]  /*3030*/  LDC R11, c[0x0][0x10] ;  /* 0x00000400ff0b7b82 */ /* 0x019e220000000800 */
[----:B------:R-:W-:Y:S02]  /*3040*/  IADD3 R2, R2, 0x1, RZ ;  /* 0x0000000102027810 */ /* 0x000fe40007ffe0ff */
[----:B0-----:R-:W-:-:S04]  /*3050*/  IADD3 R44, R11, R44, RZ ;  /* 0x0000002c0b2c7210 */ /* 0x001fc80007ffe0ff */
[----:B------:R-:W-:-:S13]  /*3060*/  ISETP.GE.AND P1, PT, R44, UR4, PT ;  /* 0x000000042c007c0c */ /* 0x000fda000bf26270 */
[----:B------:R-:W-:Y:S05]  /*3070*/  @!P1 BRA `(.L_x_2912) ;  /* 0xffffffd000789947 */ /* 0x000fea000383ffff */
[----:B------:R-:W-:Y:S05]  /*3080*/  EXIT ;  /* 0x000000000000794d */ /* 0x000fea0003800000 */
.L_x_2913:
        /* <DEDUP_REMOVED lines=15> */
.L_x_3304:


//--------------------- .text._Z35group_norm_nhwc_fwd_one_pass_kernelI11Fp32IOFp32WLi512ELi24ELi384EEv26Group_norm_nhwc_fwd_params --------------------------
	.section	.text._Z35group_norm_nhwc_fwd_one_pass_kernelI11Fp32IOFp32WLi512ELi24ELi384EEv26Group_norm_nhwc_fwd_params,"ax",@progbits
	.align	128
        .global         _Z35group_norm_nhwc_fwd_one_pass_kernelI11Fp32IOFp32WLi512ELi24ELi384EEv26Group_norm_nhwc_fwd_params
        .type           _Z35group_norm_nhwc_fwd_one_pass_kernelI11Fp32IOFp32WLi512ELi24ELi384EEv26Group_norm_nhwc_fwd_params,@function
        .size           _Z35group_norm_nhwc_fwd_one_pass_kernelI11Fp32IOFp32WLi512ELi24ELi384EEv26Group_norm_nhwc_fwd_params,(.L_x_3305 - _Z35group_norm_nhwc_fwd_one_pass_kernelI11Fp32IOFp32WLi512ELi24ELi384EEv26Group_norm_nhwc_fwd_params)
        .other          _Z35group_norm_nhwc_fwd_one_pass_kernelI11Fp32IOFp32WLi512ELi24ELi384EEv26Group_norm_nhwc_fwd_params,@"STO_CUDA_ENTRY STV_DEFAULT"
_Z35group_norm_nhwc_fwd_one_pass_kernelI11Fp32IOFp32WLi512ELi24ELi384EEv26Group_norm_nhwc_fwd_params:
.text._Z35group_norm_nhwc_fwd_one_pass_kernelI11Fp32IOFp32WLi512ELi24ELi384EEv26Group_norm_nhwc_fwd_params:
        /* <DEDUP_REMOVED lines=10> */
[----:B------:R-:W-:Y:S01]  /*00a0*/  LOP3.LUT R82, R82, 0xfffffdff, RZ, 0xc0, !PT ;  /* 0xfffffdff52527812 */ /* 0x000fe200078ec0ff */
[----:B------:R-:W1:Y:S01]  /*00b0*/  S2R R84, SR_LANEID ;  /* 0x0000000000547919 */ /* 0x000e620000000000 */
[----:B------:R-:W-:Y:S01]  /*00c0*/  UMOV UR5, 0x400 ;  /* 0x0000040000057882 */ /* 0x000fe20000000000 */
[----:B------:R-:W-:Y:S01]  /*00d0*/  HFMA2.MMA R86, -RZ, RZ, 0, 0 ;  /* 0x00000000ff567435 */ /* 0x000fe200000001ff */
[----:B------:R-:W-:Y:S02]  /*00e0*/  ULDC.U8 UR10, c[0x0][0x28c] ;  /* 0x0000a300000a7ab9 */ /* 0x000fe40000000000 */
[----:B------:R-:W2:Y:S08]  /*00f0*/  LDC R4, c[0x0][0x294] ;  /* 0x0000a500ff047b82 */ /* 0x000eb00000000800 */
[----:B------:R-:W3:Y:S01]  /*0100*/  S2UR UR6, SR_CgaCtaId ;  /* 0x00000000000679c3 */ /* 0x000ee20000008800 */
[C---:B0-----:R-:W-:Y:S01]  /*0110*/  IMAD.WIDE.U32 R2, R0.reuse, -0x55555555, RZ ;  /* 0xaaaaaaab00027825 */ /* 0x041fe200078e00ff */
[----:B------:R-:W-:-:S04]  /*0120*/  ISETP.GE.U32.AND P4, PT, R0, 0x180, PT ;  /* 0x000001800000780c */ /* 0x000fc80003f86070 */
[----:B------:R-:W-:Y:S02]  /*0130*/  SHF.R.U32.HI R5, RZ, 0x3, R3 ;  /* 0x00000003ff057819 */ /* 0x000fe40000011603 */
[--C-:B------:R-:W-:Y:S01]  /*0140*/  SHF.R.S32.HI R3, RZ, 0x1f, R0.reuse ;  /* 0x0000001fff037819 */ /* 0x100fe20000011400 */
[----:B---3--:R-:W-:Y:S02]  /*0150*/  ULEA UR5, UR6, UR5, 0x18 ;  /* 0x0000000506057291 */ /* 0x008fe4000f8ec03f */
[----:B--2---:R-:W-:Y:S01]  /*0160*/  IMAD R55, R4, UR7, R5 ;  /* 0x0000000704377c24 */ /* 0x004fe2000f8e0205 */
[----:B------:R-:W-:Y:S01]  /*0170*/  LEA.HI R3, R3, R0, RZ, 0x5 ;  /* 0x0000000003037211 */ /* 0x000fe200078f28ff */
[----:B------:R-:W-:-:S03]  /*0180*/  IMAD R68, R5, -0xc, R0 ;  /* 0xfffffff405447824 */ /* 0x000fc600078e0200 */
        /* <DEDUP_REMOVED lines=50> */
[----:B------:R-:W-:Y:S02]  /*04b0*/  SHF.L.U32 R68, R68, 0x1, RZ ;  /* 0x0000000144447819 */ /* 0x000fe400000006ff */
[----:B------:R-:W-:Y:S02]  /*04c0*/  LEA R70, R3, UR5, 0x3 ;  /* 0x0000000503467c11 */ /* 0x000fe4000f8e18ff */
[C---:B------:R-:W-:Y:S02]  /*04d0*/  IADD3 R72, R55.reuse, 0x160, RZ ;  /* 0x0000016037487810 */ /* 0x040fe40007ffe0ff */
[----:B------:R-:W-:-:S02]  /*04e0*/  IADD3 R74, R55, 0x180, RZ ;  /* 0x00000180374a7810 */ /* 0x000fc40007ffe0ff */
[C---:B------:R-:W-:Y:S02]  /*04f0*/  IADD3 R76, R55.reuse, 0x1a0, RZ ;  /* 0x000001a0374c7810 */ /* 0x040fe40007ffe0ff */
[C---:B------:R-:W-:Y:S02]  /*0500*/  IADD3 R78, R55.reuse, 0x1c0, RZ ;  /* 0x000001c0374e7810 */ /* 0x040fe40007ffe0ff */
[----:B------:R-:W-:Y:S02]  /*0510*/  IADD3 R80, R55, 0x1e0, RZ ;  /* 0x000001e037507810 */ /* 0x000fe40007ffe0ff */
[----:B------:R-:W-:Y:S02]  /*0520*/  ISETP.LT.AND.EX P0, PT, R77, UR9, !P4, P0 ;  /* 0x000000094d007c0c */ /* 0x000fe4000e701300 */
[----:B------:R-:W-:Y:S02]  /*0530*/  ISETP.LT.AND.EX P1, PT, R79, UR9, !P4, P1 ;  /* 0x000000094f007c0c */ /* 0x000fe4000e721310 */
[----:B------:R-:W-:-:S02]  /*0540*/  ISETP.LT.AND.EX P2, PT, R81, UR9, !P4, P2 ;  /* 0x0000000951007c0c */ /* 0x000fc4000e741320 */
[----:B------:R-:W-:Y:S02]  /*0550*/  ISETP.LT.AND.EX P3, PT, R83, UR9, !P4, P3 ;  /* 0x0000000953007c0c */ /* 0x000fe4000e761330 */
[----:B------:R-:W-:Y:S01]  /*0560*/  ISETP.LT.AND.EX P4, PT, R85, UR9, !P4, P5 ;  /* 0x0000000955007c0c */ /* 0x000fe2000e781350 */
[----:B-1----:R-:W-:-:S12]  /*0570*/  ULDC.64 UR8, c[0x0][0x208] ;  /* 0x0000820000087ab9 */ /* 0x002fd80000000a00 */
.L_x_2971:
[----:B------:R-:W0:Y:S01]  /*0580*/  LDC R9, c[0x0][0x288] ;  /* 0x0000a200ff097b82 */ /* 0x000e220000000800 */
[----:B------:R-:W-:Y:S01]  /*0590*/  P2R R14, PR, RZ, 0x8 ;  /* 0x00000008ff0e7803 */ /* 0x000fe20000000000 */
[----:B------:R-:W-:Y:S01]  /*05a0*/  ULDC.64 UR12, c[0x0][0x280] ;  /* 0x0000a000000c7ab9 */ /* 0x000fe20000000a00 */
[C---:B------:R-:W-:Y:S02]  /*05b0*/  LOP3.LUT P3, RZ, R82.reuse, 0x200, RZ, 0xc0, !PT ;  /* 0x0000020052ff7812 */ /* 0x040fe4000786c0ff */
[----:B------:R-:W-:Y:S02]  /*05c0*/  P2R R16, PR, RZ, 0x10 ;  /* 0x00000010ff107803 */ /* 0x000fe40000000000 */
[C---:B------:R-:W-:Y:S01]  /*05d0*/  LOP3.LUT P4, RZ, R82.reuse, 0x100, RZ, 0xc0, !PT ;  /* 0x0000010052ff7812 */ /* 0x040fe2000788c0ff */
[----:B------:R-:W1:Y:S01]  /*05e0*/  @P0 LDC.64 R18, c[0x0][0x220] ;  /* 0x00008800ff120b82 */ /* 0x000e620000000a00 */
[----:B------:R-:W-:Y:S02]  /*05f0*/  LOP3.LUT P6, RZ, R82, 0x80, RZ, 0xc0, !PT ;  /* 0x0000008052ff7812 */ /* 0x000fe400078cc0ff */
[----:B------:R-:W-:-:S02]  /*0600*/  SHF.R.S32.HI R87, RZ, 0x1f, R72 ;  /* 0x0000001fff577819 */ /* 0x000fc40000011448 */
[----:B------:R-:W-:Y:S02]  /*0610*/  P2R R31, PR, RZ, 0x4 ;  /* 0x00000004ff1f7803 */ /* 0x000fe40000000000 */
[----:B------:R-:W-:Y:S01]  /*0620*/  SHF.R.S32.HI R89, RZ, 0x1f, R74 ;  /* 0x0000001fff597819 */ /* 0x000fe2000001144a */
[----:B------:R-:W2:Y:S01]  /*0630*/  @P1 LDC.64 R24, c[0x0][0x220] ;  /* 0x00008800ff181b82 */ /* 0x000ea20000000a00 */
[----:B------:R-:W-:Y:S02]  /*0640*/  P2R R26, PR, RZ, 0x2 ;  /* 0x00000002ff1a7803 */ /* 0x000fe40000000000 */
[----:B------:R-:W-:Y:S02]  /*0650*/  P2R R44, PR, RZ, 0x1 ;  /* 0x00000001ff2c7803 */ /* 0x000fe40000000000 */
[----:B------:R-:W-:Y:S02]  /*0660*/  SHF.R.S32.HI R91, RZ, 0x1f, R76 ;  /* 0x0000001fff5b7819 */ /* 0x000fe4000001144c */
[----:B------:R-:W-:Y:S01]  /*0670*/  SHF.R.S32.HI R93, RZ, 0x1f, R78 ;  /* 0x0000001fff5d7819 */ /* 0x000fe2000001144e */
[----:B------:R-:W3:Y:S01]  /*0680*/  @P6 LDC.64 R10, c[0x0][0x220] ;  /* 0x00008800ff0a6b82 */ /* 0x000ee20000000a00 */
[----:B0-----:R-:W-:-:S02]  /*0690*/  IABS R5, R9 ;  /* 0x0000000900057213 */ /* 0x001fc40000000000 */
[----:B------:R-:W-:Y:S02]  /*06a0*/  SHF.R.S32.HI R95, RZ, 0x1f, R80 ;  /* 0x0000001fff5f7819 */ /* 0x000fe40000011450 */
[----:B------:R-:W0:Y:S03]  /*06b0*/  I2F.RP R4, R5 ;  /* 0x0000000500047306 */ /* 0x000e260000209400 */
[----:B------:R-:W4:Y:S05]  /*06c0*/  @P2 LDC.64 R98, c[0x0][0x220] ;  /* 0x00008800ff622b82 */ /* 0x000f2a0000000a00 */
[----:B0-----:R-:W0:Y:S02]  /*06d0*/  MUFU.RCP R4, R4 ;  /* 0x0000000400047308 */ /* 0x001e240000001000 */
[----:B0-----:R-:W-:-:S06]  /*06e0*/  IADD3 R2, R4, 0xffffffe, RZ ;  /* 0x0ffffffe04027810 */ /* 0x001fcc0007ffe0ff */
[----:B------:R0:W5:Y:S02]  /*06f0*/  F2I.FTZ.U32.TRUNC.NTZ R3, R2 ;  /* 0x0000000200037305 */ /* 0x000164000021f000 */
[----:B0-----:R-:W-:Y:S02]  /*0700*/  MOV R2, RZ ;  /* 0x000000ff00027202 */ /* 0x001fe40000000f00 */
[----:B-----5:R-:W-:-:S05]  /*0710*/  IADD3 R6, RZ, -R3, RZ ;  /* 0x80000003ff067210 */ /* 0x020fca0007ffe0ff */
[----:B------:R-:W-:Y:S01]  /*0720*/  IMAD R7, R6, R5, RZ ;  /* 0x0000000506077224 */ /* 0x000fe200078e02ff */
[----:B------:R-:W-:-:S03]  /*0730*/  IABS R6, R66 ;  /* 0x0000004200067213 */ /* 0x000fc60000000000 */
[----:B------:R-:W-:Y:S01]  /*0740*/  IMAD.HI.U32 R3, R3, R7, R2 ;  /* 0x0000000703037227 */ /* 0x000fe200078e0002 */
[----:B------:R-:W-:-:S05]  /*0750*/  LOP3.LUT R2, R66, R9, RZ, 0x3c, !PT ;  /* 0x0000000942027212 */ /* 0x000fca00078e3cff */
[----:B------:R-:W-:-:S05]  /*0760*/  IMAD.HI.U32 R3, R3, R6, RZ ;  /* 0x0000000603037227 */ /* 0x000fca00078e00ff */
[----:B------:R-:W-:-:S05]  /*0770*/  IADD3 R4, -R3, RZ, RZ ;  /* 0x000000ff03047210 */ /* 0x000fca0007ffe1ff */
[C---:B------:R-:W-:Y:S02]  /*0780*/  IMAD R4, R5.reuse, R4, R6 ;  /* 0x0000000405047224 */ /* 0x040fe400078e0206 */
[----:B------:R-:W0:Y:S03]  /*0790*/  @P3 LDC.64 R6, c[0x0][0x220] ;  /* 0x00008800ff063b82 */ /* 0x000e260000000a00 */
[----:B------:R-:W-:-:S13]  /*07a0*/  ISETP.GT.U32.AND P5, PT, R5, R4, PT ;  /* 0x000000040500720c */ /* 0x000fda0003fa4070 */
[-C--:B------:R-:W-:Y:S02]  /*07b0*/  @!P5 IADD3 R4, R4, -R5.reuse, RZ ;  /* 0x800000050404d210 */ /* 0x080fe40007ffe0ff */
[----:B------:R-:W-:Y:S02]  /*07c0*/  @!P5 IADD3 R3, R3, 0x1, RZ ;  /* 0x000000010303d810 */ /* 0x000fe40007ffe0ff */
[----:B------:R-:W-:Y:S02]  /*07d0*/  ISETP.GE.U32.AND P5, PT, R4, R5, PT ;  /* 0x000000050400720c */ /* 0x000fe40003fa6070 */
[----:B------:R-:W5:Y:S11]  /*07e0*/  @P3 LDC.64 R4, c[0x0][0x270] ;  /* 0x00009c00ff043b82 */ /* 0x000f760000000a00 */
[----:B------:R-:W-:-:S02]  /*07f0*/  @P5 IADD3 R3, R3, 0x1, RZ ;  /* 0x0000000103035810 */ /* 0x000fc40007ffe0ff */
[----:B------:R-:W-:Y:S02]  /*0800*/  ISETP.GE.AND P5, PT, R2, RZ, PT ;  /* 0x000000ff0200720c */ /* 0x000fe40003fa6270 */
[----:B------:R-:W-:-:S11]  /*0810*/  SHF.R.S32.HI R2, RZ, 0x1f, R68 ;  /* 0x0000001fff027819 */ /* 0x000fd60000011444 */
[----:B------:R-:W-:Y:S02]  /*0820*/  @!P5 IADD3 R3, -R3, RZ, RZ ;  /* 0x000000ff0303d210 */ /* 0x000fe40007ffe1ff */
[----:B------:R-:W-:-:S13]  /*0830*/  ISETP.NE.AND P5, PT, R9, RZ, PT ;  /* 0x000000ff0900720c */ /* 0x000fda0003fa5270 */
[----:B------:R-:W-:-:S04]  /*0840*/  @!P5 LOP3.LUT R3, RZ, R9, RZ, 0x33, !PT ;  /* 0x00000009ff03d212 */ /* 0x000fc800078e33ff */
[----:B------:R-:W-:-:S05]  /*0850*/  IADD3 R97, -R3, RZ, RZ ;  /* 0x000000ff03617210 */ /* 0x000fca0007ffe1ff */
[----:B------:R-:W-:Y:S02]  /*0860*/  IMAD R97, R9, R97, R66 ;  /* 0x0000006109617224 */ /* 0x000fe400078e0242 */
[----:B------:R-:W1:Y:S02]  /*0870*/  @P4 LDC.64 R8, c[0x0][0x220] ;  /* 0x00008800ff084b82 */ /* 0x000e640000000a00 */
[----:B------:R-:W-:-:S05]  /*0880*/  IMAD R97, R97, 0x18, RZ ;  /* 0x0000001861617824 */ /* 0x000fca00078e02ff */
[----:B------:R-:W-:-:S04]  /*0890*/  IADD3 R20, P5, R68, R97, RZ ;  /* 0x0000006144147210 */ /* 0x000fc80007fbe0ff */
[----:B------:R-:W-:Y:S02]  /*08a0*/  LEA.HI.X.SX32 R21, R97, R2, 0x1, P5 ;  /* 0x0000000261157211 */ /* 0x000fe400028f0eff */
[----:B------:R-:W-:Y:S01]  /*08b0*/  SHF.R.S32.HI R2, RZ, 0x1f, R3 ;  /* 0x0000001fff027819 */ /* 0x000fe20000011403 */
[----:B------:R-:W-:-:S04]  /*08c0*/  IMAD.WIDE.U32 R20, R3, UR12, R20 ;  /* 0x0000000c03147c25 */ /* 0x000fc8000f8e0014 */
[----:B------:R-:W-:Y:S01]  /*08d0*/  IMAD R2, R2, UR12, RZ ;  /* 0x0000000c02027c24 */ /* 0x000fe2000f8e02ff */
[----:B------:R-:W-:-:S03]  /*08e0*/  @P3 MOV R22, R20 ;  /* 0x0000001400163202 */ /* 0x000fc60000000f00 */
[----:B------:R-:W-:Y:S01]  /*08f0*/  IMAD R23, R3, UR13, R2 ;  /* 0x0000000d03177c24 */ /* 0x000fe2000f8e0202 */
[----:B------:R-:W-:Y:S01]  /*0900*/  ULDC.64 UR12, c[0x0][0x278] ;  /* 0x00009e00000c7ab9 */ /* 0x000fe20000000a00 */
[----:B-----5:R-:W-:-:S03]  /*0910*/  @P3 IMAD R2, R57, R4, RZ ;  /* 0x0000000439023224 */ /* 0x020fc600078e02ff */
[----:B------:R-:W-:Y:S01]  /*0920*/  IADD3 R23, R21, R23, RZ ;  /* 0x0000001715177210 */ /* 0x000fe20007ffe0ff */
[C---:B------:R-:W-:Y:S02]  /*0930*/  @P3 IMAD R5, R55.reuse, R5, R2 ;  /* 0x0000000537053224 */ /* 0x040fe400078e0202 */
[----:B------:R-:W-:-:S05]  /*0940*/  @P3 IMAD.WIDE.U32 R2, R55, R4, R22 ;  /* 0x0000000437023225 */ /* 0x000fca00078e0016 */
[----:B------:R-:W-:Y:S02]  /*0950*/  @P3 IADD3 R3, R3, R5, RZ ;  /* 0x0000000503033210 */ /* 0x000fe40007ffe0ff */
[----:B0-----:R-:W-:-:S04]  /*0960*/  @P3 LEA R4, P5, R2, R6, 0x2 ;  /* 0x0000000602043211 */ /* 0x001fc800078a10ff */
[----:B------:R-:W-:Y:S02]  /*0970*/  @P3 LEA.HI.X R5, R2, R7, R3, 0x2, P5 ;  /* 0x0000000702053211 */ /* 0x000fe400028f1403 */
[----:B------:R-:W0:Y:S01]  /*0980*/  @P4 LDC.64 R6, c[0x0][0x270] ;  /* 0x00009c00ff064b82 */ /* 0x000e220000000a00 */
[----:B------:R-:W-:Y:S02]  /*0990*/  @P4 MOV R3, R23 ;  /* 0x0000001700034202 */ /* 0x000fe40000000f00 */
[----:B------:R-:W-:-:S13]  /*09a0*/  LOP3.LUT P3, RZ, R82, 0x40, RZ, 0xc0, !PT ;  /* 0x0000004052ff7812 */ /* 0x000fda000786c0ff */
[----:B------:R-:W5:Y:S01]  /*09b0*/  @P3 LDC.64 R12, c[0x0][0x220] ;  /* 0x00008800ff0c3b82 */ /* 0x000f620000000a00 */
[----:B0-----:R-:W-:-:S04]  /*09c0*/  @P4 IMAD R2, R67, R6, RZ ;  /* 0x0000000643024224 */ /* 0x001fc800078e02ff */
[----:B------:R-:W-:Y:S01]  /*09d0*/  @P4 IMAD R7, R54, R7, R2 ;  /* 0x0000000736074224 */ /* 0x000fe200078e0202 */
[----:B------:R-:W-:-:S05]  /*09e0*/  @P4 MOV R2, R20 ;  /* 0x0000001400024202 */ /* 0x000fca0000000f00 */
[----:B------:R-:W-:-:S05]  /*09f0*/  @P4 IMAD.WIDE.U32 R2, R54, R6, R2 ;  /* 0x0000000636024225 */ /* 0x000fca00078e0002 */
[----:B------:R-:W-:Y:S02]  /*0a00*/  @P4 IADD3 R3, R3, R7, RZ ;  /* 0x0000000703034210 */ /* 0x000fe40007ffe0ff */
[----:B-1----:R-:W-:-:S04]  /*0a10*/  @P4 LEA R6, P5, R2, R8, 0x2 ;  /* 0x0000000802064211 */ /* 0x002fc800078a10ff */
[----:B------:R-:W-:Y:S02]  /*0a20*/  @P4 LEA.HI.X R7, R2, R9, R3, 0x2, P5 ;  /* 0x0000000902074211 */ /* 0x000fe400028f1403 */
[----:B------:R-:W0:Y:S01]  /*0a30*/  @P6 LDC.64 R8, c[0x0][0x270] ;  /* 0x00009c00ff086b82 */ /* 0x000e220000000a00 */
[----:B------:R-:W-:Y:S02]  /*0a40*/  @P6 MOV R3, R23 ;  /* 0x0000001700036202 */ /* 0x000fe40000000f00 */
[----:B------:R-:W-:Y:S01]  /*0a50*/  LOP3.LUT P4, RZ, R82, 0x20, RZ, 0xc0, !PT ;  /* 0x0000002052ff7812 */ /* 0x000fe2000788c0ff */
[----:B0-----:R-:W-:-:S04]  /*0a60*/  @P6 IMAD R2, R69, R8, RZ ;  /* 0x0000000845026224 */ /* 0x001fc800078e02ff */
[----:B------:R-:W-:Y:S01]  /*0a70*/  @P6 IMAD R9, R56, R9, R2 ;  /* 0x0000000938096224 */ /* 0x000fe200078e0202 */
[----:B------:R-:W-:-:S05]  /*0a80*/  @P6 MOV R2, R20 ;  /* 0x0000001400026202 */ /* 0x000fca0000000f00 */
[----:B------:R-:W-:-:S05]  /*0a90*/  @P6 IMAD.WIDE.U32 R2, R56, R8, R2 ;  /* 0x0000000838026225 */ /* 0x000fca00078e0002 */
[----:B------:R-:W-:Y:S02]  /*0aa0*/  @P6 IADD3 R3, R3, R9, RZ ;  /* 0x0000000903036210 */ /* 0x000fe40007ffe0ff */
[----:B---3--:R-:W-:-:S04]  /*0ab0*/  @P6 LEA R8, P5, R2, R10, 0x2 ;  /* 0x0000000a02086211 */ /* 0x008fc800078a10ff */
        /* <DEDUP_REMOVED lines=9> */
[----:B-----5:R-:W-:-:S04]  /*0b50*/  @P3 LEA R10, P5, R2, R12, 0x2 ;  /* 0x0000000c020a3211 */ /* 0x020fc800078a10ff */
[----:B------:R-:W-:Y:S02]  /*0b60*/  @P3 LEA.HI.X R11, R2, R13, R3, 0x2, P5 ;  /* 0x0000000d020b3211 */ /* 0x000fe400028f1403 */
[----:B------:R-:W0:Y:S01]  /*0b70*/  @P4 LDC.64 R12, c[0x0][0x270] ;  /* 0x00009c00ff0c4b82 */ /* 0x000e220000000a00 */
[----:B------:R-:W-:Y:S02]  /*0b80*/  ISETP.NE.AND P3, PT, R14, RZ, PT ;  /* 0x000000ff0e00720c */ /* 0x000fe40003f65270 */
[----:B------:R-:W-:Y:S02]  /*0b90*/  @P4 MOV R3, R23 ;  /* 0x0000001700034202 */ /* 0x000fe40000000f00 */
[----:B------:R-:W-:-:S03]  /*0ba0*/  P2R R27, PR, RZ, 0x8 ;  /* 0x00000008ff1b7803 */ /* 0x000fc60000000000 */
[----:B------:R-:W1:Y:S08]  /*0bb0*/  @P4 LDC.64 R14, c[0x0][0x220] ;  /* 0x00008800ff0e4b82 */ /* 0x000e700000000a00 */
[----:B------:R-:W3:Y:S01]  /*0bc0*/  @P3 LDC.64 R100, c[0x0][0x220] ;  /* 0x00008800ff643b82 */ /* 0x000ee20000000a00 */
        /* <DEDUP_REMOVED lines=8> */
[----:B------:R-:W-:Y:S02]  /*0c50*/  ISETP.NE.AND P4, PT, R16, RZ, PT ;  /* 0x000000ff1000720c */ /* 0x000fe40003f85270 */
[----:B------:R-:W-:-:S05]  /*0c60*/  @P6 MOV R3, R23 ;  /* 0x0000001700036202 */ /* 0x000fca0000000f00 */
[----:B------:R-:W1:Y:S08]  /*0c70*/  @P6 LDC.64 R16, c[0x0][0x220] ;  /* 0x00008800ff106b82 */ /* 0x000e700000000a00 */
        /* <DEDUP_REMOVED lines=9> */
[----:B------:R-:W-:Y:S01]  /*0d10*/  @P0 MOV R3, R23 ;  /* 0x0000001700030202 */ /* 0x000fe20000000f00 */
[----:B0-----:R-:W-:-:S04]  /*0d20*/  @P0 IMAD R2, R77, R16, RZ ;  /* 0x000000104d020224 */ /* 0x001fc800078e02ff */
[----:B------:R-:W-:Y:S01]  /*0d30*/  @P0 IMAD R17, R61, R17, R2 ;  /* 0x000000113d110224 */ /* 0x000fe200078e0202 */
[----:B------:R-:W-:-:S05]  /*0d40*/  @P0 MOV R2, R20 ;  /* 0x0000001400020202 */ /* 0x000fca0000000f00 */
[----:B------:R-:W-:-:S05]  /*0d50*/  @P0 IMAD.WIDE.U32 R2, R61, R16, R2 ;  /* 0x000000103d020225 */ /* 0x000fca00078e0002 */
[----:B------:R-:W-:Y:S02]  /*0d60*/  @P0 IADD3 R3, R3, R17, RZ ;  /* 0x0000001103030210 */ /* 0x000fe40007ffe0ff */
[----:B------:R-:W0:Y:S01]  /*0d70*/  @P1 LDC.64 R16, c[0x0][0x270] ;  /* 0x00009c00ff101b82 */ /* 0x000e220000000a00 */
[----:B------:R-:W-:-:S04]  /*0d80*/  @P0 LEA R18, P5, R2, R18, 0x2 ;  /* 0x0000001202120211 */ /* 0x000fc800078a10ff */
[----:B------:R-:W-:Y:S02]  /*0d90*/  @P0 LEA.HI.X R19, R2, R19, R3, 0x2, P5 ;  /* 0x0000001302130211 */ /* 0x000fe400028f1403 */
[----:B------:R-:W-:Y:S02]  /*0da0*/  @P1 MOV R3, R23 ;  /* 0x0000001700031202 */ /* 0x000fe40000000f00 */
[----:B------:R-:W-:-:S04]  /*0db0*/  LOP3.LUT P0, RZ, R82, 0x40, RZ, 0xc0, !PT ;  /* 0x0000004052ff7812 */ /* 0x000fc8000780c0ff */
[----:B------:R-:W-:Y:S02]  /*0dc0*/  P2R R45, PR, RZ, 0x1 ;  /* 0x00000001ff2d7803 */ /* 0x000fe40000000000 */
[----:B------:R-:W-:-:S04]  /*0dd0*/  LOP3.LUT P0, RZ, R82, 0x80, RZ, 0xc0, !PT ;  /* 0x0000008052ff7812 */ /* 0x000fc8000780c0ff */
[----:B------:R-:W-:Y:S02]  /*0de0*/  P2R R47, PR, RZ, 0x1 ;  /* 0x00000001ff2f7803 */ /* 0x000fe40000000000 */
[----:B------:R-:W-:Y:S01]  /*0df0*/  LOP3.LUT P0, RZ, R82, 0x100, RZ, 0xc0, !PT ;  /* 0x0000010052ff7812 */ /* 0x000fe2000780c0ff */
[----:B0-----:R-:W-:-:S03]  /*0e00*/  @P1 IMAD R2, R79, R16, RZ ;  /* 0x000000104f021224 */ /* 0x001fc600078e02ff */
[----:B------:R-:W-:Y:S02]  /*0e10*/  P2R R46, PR, RZ, 0x1 ;  /* 0x00000001ff2e7803 */ /* 0x000fe40000000000 */
[----:B------:R-:W-:Y:S01]  /*0e20*/  LOP3.LUT P0, RZ, R82, 0x200, RZ, 0xc0, !PT ;  /* 0x0000020052ff7812 */ /* 0x000fe2000780c0ff */
[----:B------:R-:W-:Y:S01]  /*0e30*/  @P1 IMAD R17, R62, R17, R2 ;  /* 0x000000113e111224 */ /* 0x000fe200078e0202 */
[----:B------:R-:W-:Y:S02]  /*0e40*/  @P1 MOV R2, R20 ;  /* 0x0000001400021202 */ /* 0x000fe40000000f00 */
[----:B------:R-:W-:-:S03]  /*0e50*/  P2R R30, PR, RZ, 0x1 ;  /* 0x00000001ff1e7803 */ /* 0x000fc60000000000 */
[----:B------:R-:W-:-:S05]  /*0e60*/  @P1 IMAD.WIDE.U32 R2, R62, R16, R2 ;  /* 0x000000103e021225 */ /* 0x000fca00078e0002 */
[----:B------:R-:W-:Y:S02]  /*0e70*/  @P1 IADD3 R3, R3, R17, RZ ;  /* 0x0000001103031210 */ /* 0x000fe40007ffe0ff */
[----:B--2---:R-:W-:-:S04]  /*0e80*/  @P1 LEA R16, P5, R2, R24, 0x2 ;  /* 0x0000001802101211 */ /* 0x004fc800078a10ff */
        /* <DEDUP_REMOVED lines=9> */
[----:B----4-:R-:W-:-:S04]  /*0f20*/  @P2 LEA R98, P5, R2, R98, 0x2 ;  /* 0x0000006202622211 */ /* 0x010fc800078a10ff */
[----:B------:R-:W-:Y:S02]  /*0f30*/  @P2 LEA.HI.X R99, R2, R99, R3, 0x2, P5 ;  /* 0x0000006302632211 */ /* 0x000fe400028f1403 */
[----:B------:R-:W-:Y:S01]  /*0f40*/  @P3 MOV R3, R23 ;  /* 0x0000001700033202 */ /* 0x000fe20000000f00 */
[----:B0-----:R-:W-:-:S04]  /*0f50*/  @P3 IMAD R2, R83, R24, RZ ;  /* 0x0000001853023224 */ /* 0x001fc800078e02ff */
[----:B------:R-:W-:Y:S01]  /*0f60*/  @P3 IMAD R25, R64, R25, R2 ;  /* 0x0000001940193224 */ /* 0x000fe200078e0202 */
[----:B------:R-:W-:-:S05]  /*0f70*/  @P3 MOV R2, R20 ;  /* 0x0000001400023202 */ /* 0x000fca0000000f00 */
[----:B------:R-:W-:-:S05]  /*0f80*/  @P3 IMAD.WIDE.U32 R2, R64, R24, R2 ;  /* 0x0000001840023225 */ /* 0x000fca00078e0002 */
[----:B------:R-:W-:Y:S02]  /*0f90*/  @P3 IADD3 R3, R3, R25, RZ ;  /* 0x0000001903033210 */ /* 0x000fe40007ffe0ff */
[----:B------:R-:W0:Y:S01]  /*0fa0*/  @P4 LDC.64 R24, c[0x0][0x270] ;  /* 0x00009c00ff184b82 */ /* 0x000e220000000a00 */
[----:B---3--:R-:W-:-:S04]  /*0fb0*/  @P3 LEA R100, P5, R2, R100, 0x2 ;  /* 0x0000006402643211 */ /* 0x008fc800078a10ff */
[----:B------:R-:W-:Y:S02]  /*0fc0*/  @P3 LEA.HI.X R101, R2, R101, R3, 0x2, P5 ;  /* 0x0000006502653211 */ /* 0x000fe400028f1403 */
[----:B------:R-:W-:Y:S01]  /*0fd0*/  @P4 MOV R3, R23 ;  /* 0x0000001700034202 */ /* 0x000fe20000000f00 */
[----:B0-----:R-:W-:-:S04]  /*0fe0*/  @P4 IMAD R2, R85, R24, RZ ;  /* 0x0000001855024224 */ /* 0x001fc800078e02ff */
[----:B------:R-:W-:Y:S01]  /*0ff0*/  @P4 IMAD R25, R65, R25, R2 ;  /* 0x0000001941194224 */ /* 0x000fe200078e0202 */
[----:B------:R-:W-:-:S05]  /*1000*/  @P4 MOV R2, R20 ;  /* 0x0000001400024202 */ /* 0x000fca0000000f00 */
[----:B------:R-:W-:-:S05]  /*1010*/  @P4 IMAD.WIDE.U32 R2, R65, R24, R2 ;  /* 0x0000001841024225 */ /* 0x000fca00078e0002 */
[----:B------:R-:W-:Y:S02]  /*1020*/  @P4 IADD3 R3, R3, R25, RZ ;  /* 0x0000001903034210 */ /* 0x000fe40007ffe0ff */
[----:B-----5:R-:W-:-:S04]  /*1030*/  @P4 LEA R102, P5, R2, R102, 0x2 ;  /* 0x0000006602664211 */ /* 0x020fc800078a10ff */
[----:B------:R-:W-:Y:S02]  /*1040*/  @P4 LEA.HI.X R103, R2, R103, R3, 0x2, P5 ;  /* 0x0000006702674211 */ /* 0x000fe400028f1403 */
[----:B------:R-:W-:-:S04]  /*1050*/  ISETP.GE.U32.AND P5, PT, R72, UR12, PT ;  /* 0x0000000c48007c0c */ /* 0x000fc8000bfa6070 */
[----:B------:R-:W-:-:S04]  /*1060*/  ISETP.GE.AND.EX P5, PT, R87, UR13, PT, P5 ;  /* 0x0000000d57007c0c */ /* 0x000fc8000bfa6350 */
[----:B------:R-:W-:-:S13]  /*1070*/  ISETP.GT.U32.OR P2, PT, R0, 0x17f, P5 ;  /* 0x0000017f0000780c */ /* 0x000fda0002f44470 */
[----:B------:R-:W0:Y:S01]  /*1080*/  @!P2 LDC.64 R24, c[0x0][0x270] ;  /* 0x00009c00ff18ab82 */ /* 0x000e220000000a00 */
[----:B------:R-:W-:-:S07]  /*1090*/  @!P2 MOV R3, R23 ;  /* 0x000000170003a202 */ /* 0x000fce0000000f00 */
[----:B------:R-:W1:Y:S01]  /*10a0*/  @!P2 LDC.64 R28, c[0x0][0x220] ;  /* 0x00008800ff1cab82 */ /* 0x000e620000000a00 */
[----:B0-----:R-:W-:-:S04]  /*10b0*/  @!P2 IMAD R2, R87, R24, RZ ;  /* 0x000000185702a224 */ /* 0x001fc800078e02ff */
[----:B------:R-:W-:Y:S01]  /*10c0*/  @!P2 IMAD R25, R72, R25, R2 ;  /* 0x000000194819a224 */ /* 0x000fe200078e0202 */
[----:B------:R-:W-:-:S05]  /*10d0*/  @!P2 MOV R2, R20 ;  /* 0x000000140002a202 */ /* 0x000fca0000000f00 */
[----:B------:R-:W-:-:S05]  /*10e0*/  @!P2 IMAD.WIDE.U32 R2, R72, R24, R2 ;  /* 0x000000184802a225 */ /* 0x000fca00078e0002 */
[----:B------:R-:W-:Y:S02]  /*10f0*/  @!P2 IADD3 R3, R3, R25, RZ ;  /* 0x000000190303a210 */ /* 0x000fe40007ffe0ff */
[----:B-1----:R-:W-:-:S04]  /*1100*/  @!P2 LEA R28, P5, R2, R28, 0x2 ;  /* 0x0000001c021ca211 */ /* 0x002fc800078a10ff */
[----:B------:R-:W-:Y:S02]  /*1110*/  @!P2 LEA.HI.X R29, R2, R29, R3, 0x2, P5 ;  /* 0x0000001d021da211 */ /* 0x000fe400028f1403 */
        /* <DEDUP_REMOVED lines=50> */
[----:B------:R-:W-:Y:S02]  /*1440*/  CS2R R24, SRZ ;  /* 0x0000000000187805 */ /* 0x000fe4000001ff00 */
[----:B-1----:R-:W-:-:S04]  /*1450*/  @!P6 LEA R42, P3, R2, R42, 0x2 ;  /* 0x0000002a022ae211 */ /* 0x002fc800078610ff */
[----:B------:R-:W-:Y:S01]  /*1460*/  @!P6 LEA.HI.X R43, R2, R43, R3, 0x2, P3 ;  /* 0x0000002b022be211 */ /* 0x000fe200018f1403 */
[----:B------:R-:W2:Y:S01]  /*1470*/  @!P1 LDG.E.64 R24, desc[UR8][R36.64] ;  /* 0x0000000824189981 */ /* 0x000ea2000c1e1b00 */
[----:B------:R-:W-:Y:S02]  /*1480*/  ISETP.NE.AND P3, PT, R27, RZ, PT ;  /* 0x000000ff1b00720c */ /* 0x000fe40003f65270 */
[----:B------:R-:W-:Y:S02]  /*1490*/  ISETP.NE.AND P1, PT, R26, RZ, PT ;  /* 0x000000ff1a00720c */ /* 0x000fe40003f25270 */
[----:B------:R-:W-:Y:S02]  /*14a0*/  CS2R R26, SRZ ;  /* 0x00000000001a7805 */ /* 0x000fe4000001ff00 */
[----:B------:R-:W-:Y:S02]  /*14b0*/  MOV R3, RZ ;  /* 0x000000ff00037202 */ /* 0x000fe40000000f00 */
[----:B------:R-:W-:-:S02]  /*14c0*/  MOV R2, RZ ;  /* 0x000000ff00027202 */ /* 0x000fc40000000f00 */
[----:B------:R-:W3:Y:S01]  /*14d0*/  @!P0 LDG.E.64 R26, desc[UR8][R38.64] ;  /* 0x00000008261a8981 */ /* 0x000ee2000c1e1b00 */
[----:B------:R-:W-:-:S03]  /*14e0*/  ISETP.NE.AND P0, PT, R30, RZ, PT ;  /* 0x000000ff1e00720c */ /* 0x000fc60003f05270 */
[----:B------:R0:W4:Y:S01]  /*14f0*/  @!P2 LDG.E.64 R2, desc[UR8][R28.64] ;  /* 0x000000081c02a981 */ /* 0x000122000c1e1b00 */
[----:B------:R-:W-:Y:S02]  /*1500*/  ISETP.NE.AND P2, PT, R31, RZ, PT ;  /* 0x000000ff1f00720c */ /* 0x000fe40003f45270 */
[----:B------:R-:W-:-:S07]  /*1510*/  CS2R R30, SRZ ;  /* 0x00000000001e7805 */ /* 0x000fce000001ff00 */
[----:B------:R-:W5:Y:S01]  /*1520*/  @P0 LDG.E.64 R30, desc[UR8][R4.64] ;  /* 0x00000008041e0981 */ /* 0x000f62000c1e1b00 */
[----:B------:R-:W-:Y:S02]  /*1530*/  ISETP.NE.AND P0, PT, R46, RZ, PT ;  /* 0x000000ff2e00720c */ /* 0x000fe40003f05270 */
[----:B0-----:R-:W-:Y:S02]  /*1540*/  CS2R R28, SRZ ;  /* 0x00000000001c7805 */ /* 0x001fe4000001ff00 */
[----:B------:R-:W-:-:S09]  /*1550*/  CS2R R36, SRZ ;  /* 0x0000000000247805 */ /* 0x000fd2000001ff00 */
[----:B------:R-:W2:Y:S01]  /*1560*/  @P0 LDG.E.64 R28, desc[UR8][R6.64] ;  /* 0x00000008061c0981 */ /* 0x000ea2000c1e1b00 */
[----:B------:R-:W-:Y:S02]  /*1570*/  ISETP.NE.AND P0, PT, R47, RZ, PT ;  /* 0x000000ff2f00720c */ /* 0x000fe40003f05270 */
[----:B------:R-:W-:Y:S02]  /*1580*/  CS2R R32, SRZ ;  /* 0x0000000000207805 */ /* 0x000fe4000001ff00 */
[----:B------:R-:W-:Y:S02]  /*1590*/  CS2R R34, SRZ ;  /* 0x0000000000227805 */ /* 0x000fe4000001ff00 */
[----:B------:R-:W-:Y:S02]  /*15a0*/  CS2R R38, SRZ ;  /* 0x0000000000267805 */ /* 0x000fe4000001ff00 */
[----:B------:R0:W3:Y:S05]  /*15b0*/  @!P6 LDG.E.64 R32, desc[UR8][R42.64] ;  /* 0x000000082a20e981 */ /* 0x0000ea000c1e1b00 */
[----:B------:R-:W4:Y:S01]  /*15c0*/  @P0 LDG.E.64 R36, desc[UR8][R8.64] ;  /* 0x0000000808240981 */ /* 0x000f22000c1e1b00 */
[----:B------:R-:W-:-:S02]  /*15d0*/  ISETP.NE.AND P0, PT, R45, RZ, PT ;  /* 0x000000ff2d00720c */ /* 0x000fc40003f05270 */
[C---:B------:R-:W-:Y:S01]  /*15e0*/  LOP3.LUT P6, RZ, R82.reuse, 0x20, RZ, 0xc0, !PT ;  /* 0x0000002052ff7812 */ /* 0x040fe200078cc0ff */
[----:B------:R1:W3:Y:S01]  /*15f0*/  @!P5 LDG.E.64 R34, desc[UR8][R40.64] ;  /* 0x000000082822d981 */ /* 0x0002e2000c1e1b00 */
[----:B------:R-:W-:Y:S02]  /*1600*/  LOP3.LUT P5, RZ, R82, 0x8, RZ, 0xc0, !PT ;  /* 0x0000000852ff7812 */ /* 0x000fe400078ac0ff */
[----:B0-----:R-:W-:Y:S02]  /*1610*/  CS2R R42, SRZ ;  /* 0x00000000002a7805 */ /* 0x001fe4000001ff00 */
[----:B-1----:R-:W-:-:S05]  /*1620*/  CS2R R40, SRZ ;  /* 0x0000000000287805 */ /* 0x002fca000001ff00 */
[----:B------:R-:W3:Y:S01]  /*1630*/  @P0 LDG.E.64 R38, desc[UR8][R10.64] ;  /* 0x000000080a260981 */ /* 0x000ee2000c1e1b00 */
[----:B------:R-:W-:-:S03]  /*1640*/  ISETP.NE.AND P0, PT, R44, RZ, PT ;  /* 0x000000ff2c00720c */ /* 0x000fc60003f05270 */
[----:B------:R-:W3:Y:S04]  /*1650*/  @P5 LDG.E.64 R42, desc[UR8][R14.64] ;  /* 0x000000080e2a5981 */ /* 0x000ee8000c1e1b00 */
[----:B------:R-:W3:Y:S01]  /*1660*/  @P6 LDG.E.64 R40, desc[UR8][R12.64] ;  /* 0x000000080c286981 */ /* 0x000ee2000c1e1b00 */
[----:B------:R-:W-:Y:S02]  /*1670*/  CS2R R44, SRZ ;  /* 0x00000000002c7805 */ /* 0x000fe4000001ff00 */
[----:B------:R-:W-:Y:S02]  /*1680*/  CS2R R46, SRZ ;  /* 0x00000000002e7805 */ /* 0x000fe4000001ff00 */
[----:B------:R-:W-:Y:S02]  /*1690*/  CS2R R48, SRZ ;  /* 0x0000000000307805 */ /* 0x000fe4000001ff00 */
[----:B------:R-:W3:Y:S04]  /*16a0*/  @P0 LDG.E.64 R44, desc[UR8][R18.64] ;  /* 0x00000008122c0981 */ /* 0x000ee8000c1e1b00 */
[----:B------:R-:W3:Y:S01]  /*16b0*/  @P1 LDG.E.64 R46, desc[UR8][R16.64] ;  /* 0x00000008102e1981 */ /* 0x000ee2000c1e1b00 */
[----:B------:R-:W-:-:S03]  /*16c0*/  CS2R R50, SRZ ;  /* 0x0000000000327805 */ /* 0x000fc6000001ff00 */
[----:B------:R-:W3:Y:S01]  /*16d0*/  @P2 LDG.E.64 R48, desc[UR8][R98.64] ;  /* 0x0000000862302981 */ /* 0x000ee2000c1e1b00 */
[----:B------:R-:W-:-:S03]  /*16e0*/  CS2R R52, SRZ ;  /* 0x0000000000347805 */ /* 0x000fc6000001ff00 */
[----:B------:R-:W3:Y:S04]  /*16f0*/  @P3 LDG.E.64 R50, desc[UR8][R100.64] ;  /* 0x0000000864323981 */ /* 0x000ee8000c1e1b00 */
[----:B------:R-:W3:Y:S01]  /*1700*/  @P4 LDG.E.64 R52, desc[UR8][R102.64] ;  /* 0x0000000866344981 */ /* 0x000ee2000c1e1b00 */
[----:B------:R-:W-:Y:S01]  /*1710*/  ISETP.GT.AND P5, PT, R84, 0x1e, PT ;  /* 0x0000001e5400780c */ /* 0x000fe20003fa4270 */
[----:B-----5:R-:W-:Y:S01]  /*1720*/  FMUL.FTZ R5, R31, R31 ;  /* 0x0000001f1f057220 */ /* 0x020fe20000410000 */
[----:B------:R-:W-:-:S03]  /*1730*/  FADD.FTZ R4, R30, R31 ;  /* 0x0000001f1e047221 */ /* 0x000fc60000010000 */
[----:B------:R-:W-:Y:S01]  /*1740*/  FFMA.FTZ R5, R30, R30, R5 ;  /* 0x0000001e1e057223 */ /* 0x000fe20000010005 */
[----:B------:R-:W-:-:S03]  /*1750*/  FADD.FTZ R4, RZ, R4 ;  /* 0x00000004ff047221 */ /* 0x000fc60000010000 */
[----:B------:R-:W-:Y:S01]  /*1760*/  FADD.FTZ R5, RZ, R5 ;  /* 0x00000005ff057221 */ /* 0x000fe20000010000 */
[----:B--2---:R-:W-:Y:S01]  /*1770*/  FMUL.FTZ R9, R29, R29 ;  /* 0x0000001d1d097220 */ /* 0x004fe20000410000 */
[----:B------:R-:W-:-:S03]  /*1780*/  FADD.FTZ R7, R28, R29 ;  /* 0x0000001d1c077221 */ /* 0x000fc60000010000 */
[----:B------:R-:W-:Y:S01]  /*1790*/  FFMA.FTZ R6, R28, R28, R9 ;  /* 0x0000001c1c067223 */ /* 0x000fe20000010009 */
[----:B------:R-:W-:-:S03]  /*17a0*/  FADD.FTZ R4, R4, R7 ;  /* 0x0000000704047221 */ /* 0x000fc60000010000 */
[----:B------:R-:W-:Y:S01]  /*17b0*/  FADD.FTZ R5, R5, R6 ;  /* 0x0000000605057221 */ /* 0x000fe20000010000 */
[----:B----4-:R-:W-:Y:S01]  /*17c0*/  FMUL.FTZ R9, R37, R37 ;  /* 0x0000002525097220 */ /* 0x010fe20000410000 */
[----:B------:R-:W-:-:S03]  /*17d0*/  FADD.FTZ R7, R36, R37 ;  /* 0x0000002524077221 */ /* 0x000fc60000010000 */
[----:B------:R-:W-:Y:S01]  /*17e0*/  FFMA.FTZ R6, R36, R36, R9 ;  /* 0x0000002424067223 */ /* 0x000fe20000010009 */
[----:B------:R-:W-:-:S03]  /*17f0*/  FADD.FTZ R4, R4, R7 ;  /* 0x0000000704047221 */ /* 0x000fc60000010000 */
[----:B------:R-:W-:Y:S01]  /*1800*/  FADD.FTZ R5, R5, R6 ;  /* 0x0000000605057221 */ /* 0x000fe20000010000 */
[----:B---3--:R-:W-:Y:S01]  /*1810*/  FMUL.FTZ R9, R39, R39 ;  /* 0x0000002727097220 */ /* 0x008fe20000410000 */
[----:B------:R-:W-:-:S03]  /*1820*/  FADD.FTZ R7, R38, R39 ;  /* 0x0000002726077221 */ /* 0x000fc60000010000 */
[----:B------:R-:W-:Y:S01]  /*1830*/  FFMA.FTZ R6, R38, R38, R9 ;  /* 0x0000002626067223 */ /* 0x000fe20000010009 */
[----:B------:R-:W-:Y:S01]  /*1840*/  FADD.FTZ R4, R4, R7 ;  /* 0x0000000704047221 */ /* 0x000fe20000010000 */
[----:B------:R-:W-:Y:S02]  /*1850*/  FMUL.FTZ R9, R41, R41 ;  /* 0x0000002929097220 */ /* 0x000fe40000410000 */
[----:B------:R-:W-:Y:S01]  /*1860*/  FADD.FTZ R5, R5, R6 ;  /* 0x0000000605057221 */ /* 0x000fe20000010000 */
[C---:B------:R-:W-:Y:S01]  /*1870*/  FADD.FTZ R7, R40.reuse, R41 ;  /* 0x0000002928077221 */ /* 0x040fe20000010000 */
[----:B------:R-:W-:Y:S01]  /*1880*/  FFMA.FTZ R6, R40, R40, R9 ;  /* 0x0000002828067223 */ /* 0x000fe20000010009 */
[----:B------:R-:W-:Y:S02]  /*1890*/  FMUL.FTZ R9, R43, R43 ;  /* 0x0000002b2b097220 */ /* 0x000fe40000410000 */
[----:B------:R-:W-:Y:S01]  /*18a0*/  FADD.FTZ R4, R4, R7 ;  /* 0x0000000704047221 */ /* 0x000fe20000010000 */
[C---:B------:R-:W-:Y:S01]  /*18b0*/  FADD.FTZ R7, R42.reuse, R43 ;  /* 0x0000002b2a077221 */ /* 0x040fe20000010000 */
[----:B------:R-:W-:Y:S01]  /*18c0*/  FADD.FTZ R5, R5, R6 ;  /* 0x0000000605057221 */ /* 0x000fe20000010000 */
[----:B------:R-:W-:Y:S01]  /*18d0*/  FFMA.FTZ R6, R42, R42, R9 ;  /* 0x0000002a2a067223 */ /* 0x000fe20000010009 */
[----:B------:R-:W-:Y:S01]  /*18e0*/  FMUL.FTZ R9, R45, R45 ;  /* 0x0000002d2d097220 */ /* 0x000fe20000410000 */
        /* <DEDUP_REMOVED lines=74> */
[----:B-1----:R-:W-:Y:S01]  /*1d90*/  @!P5 FADD.FTZ R5, R5, R6 ;  /* 0x000000060505d221 */ /* 0x002fe20000010000 */
[----:B------:R-:W-:-:S03]  /*1da0*/  ISETP.NE.AND P5, PT, R84, RZ, PT ;  /* 0x000000ff5400720c */ /* 0x000fc60003fa5270 */
[----:B------:R-:W-:Y:S02]  /*1db0*/  MOV R18, R4 ;  /* 0x0000000400127202 */ /* 0x000fe40000000f00 */
[----:B------:R-:W-:-:S08]  /*1dc0*/  MOV R19, R5 ;  /* 0x0000000500137202 */ /* 0x000fd00000000f00 */
[----:B------:R0:W-:Y:S01]  /*1dd0*/  @!P5 STS.64 [R70+0x10], R18 ;  /* 0x000010124600d388 */ /* 0x0001e20000000a00 */
[----:B------:R-:W-:Y:S01]  /*1de0*/  BAR.SYNC.DEFER_BLOCKING 0x0 ;  /* 0x0000000000007b1d */ /* 0x000fe20000010000 */
[----:B------:R-:W-:-:S05]  /*1df0*/  ISETP.NE.AND P5, PT, R0, RZ, PT ;  /* 0x000000ff0000720c */ /* 0x000fca0003fa5270 */
[----:B------:R-:W-:Y:S08]  /*1e00*/  BSSY B0, `(.L_x_2914) ;  /* 0x0000021000007945 */ /* 0x000ff00003800000 */
[----:B0-----:R-:W-:Y:S05]  /*1e10*/  @P5 BRA `(.L_x_2915) ;  /* 0x00000000007c5947 */ /* 0x001fea0003800000 */
[----:B------:R-:W0:Y:S01]  /*1e20*/  S2UR UR6, SR_CgaCtaId ;  /* 0x00000000000679c3 */ /* 0x000e220000008800 */
[----:B------:R-:W-:Y:S02]  /*1e30*/  UMOV UR5, 0x400 ;  /* 0x0000040000057882 */ /* 0x000fe40000000000 */
[----:B0-----:R-:W-:-:S09]  /*1e40*/  ULEA UR5, UR6, UR5, 0x18 ;  /* 0x0000000506057291 */ /* 0x001fd2000f8ec03f */
        /* <DEDUP_REMOVED lines=28> */
.L_x_2915:
[----:B------:R-:W-:Y:S05]  /*2010*/  BSYNC B0 ;  /* 0x0000000000007941 */ /* 0x000fea0003800000 */
.L_x_2914:
[----:B------:R-:W0:Y:S02]  /*2020*/  LDC R4, c[0x0][0xc] ;  /* 0x00000300ff047b82 */ /* 0x000e240000000800 */
[----:B0-----:R-:W-:-:S13]  /*2030*/  ISETP.GE.U32.AND P6, PT, R4, 0x2, PT ;  /* 0x000000020400780c */ /* 0x001fda0003fc6070 */
[----:B------:R-:W-:Y:S05]  /*2040*/  @!P6 BRA `(.L_x_2916) ;  /* 0x000000080070e947 */ /* 0x000fea0003800000 */
[----:B------:R-:W-:Y:S05]  /*2050*/  @P5 BRA `(.L_x_2917) ;  /* 0x0000000000745947 */ /* 0x000fea0003800000 */
[----:B------:R-:W0:Y:S01]  /*2060*/  LDC R12, c[0x0][0x10] ;  /* 0x00000400ff0c7b82 */ /* 0x000e220000000800 */
[----:B------:R-:W1:Y:S01]  /*2070*/  S2R R15, SR_CTAID.Y ;  /* 0x00000000000f7919 */ /* 0x000e620000002600 */
[C---:B------:R-:W-:Y:S02]  /*2080*/  LOP3.LUT R5, R86.reuse, 0x1, RZ, 0xc0, !PT ;  /* 0x0000000156057812 */ /* 0x040fe400078ec0ff */
[----:B------:R-:W-:Y:S02]  /*2090*/  LOP3.LUT P6, RZ, R86, 0x2, RZ, 0xc0, !PT ;  /* 0x0000000256ff7812 */ /* 0x000fe400078cc0ff */
[----:B------:R-:W-:Y:S02]  /*20a0*/  MOV R13, 0xffffffff ;  /* 0xffffffff000d7802 */ /* 0x000fe40000000f00 */
[----:B------:R-:W2:Y:S01]  /*20b0*/  LDC.64 R6, c[0x0][0x248] ;  /* 0x00009200ff067b82 */ /* 0x000ea20000000a00 */
[----:B------:R-:W-:Y:S02]  /*20c0*/  SEL R14, R4, RZ, !P6 ;  /* 0x000000ff040e7207 */ /* 0x000fe40007000000 */
[----:B------:R-:W-:-:S05]  /*20d0*/  SEL R13, R13, 0x1, P6 ;  /* 0x000000010d0d7807 */ /* 0x000fca0003000000 */
[----:B------:R-:W3:Y:S01]  /*20e0*/  LDC.64 R8, c[0x0][0x240] ;  /* 0x00009000ff087b82 */ /* 0x000ee20000000a00 */
[----:B0-----:R-:W-:-:S04]  /*20f0*/  IMAD R5, R5, R12, RZ ;  /* 0x0000000c05057224 */ /* 0x001fc800078e02ff */
[----:B------:R-:W-:-:S05]  /*2100*/  IMAD R10, R5, R4, RZ ;  /* 0x00000004050a7224 */ /* 0x000fca00078e02ff */
[----:B------:R-:W-:Y:S02]  /*2110*/  SHF.L.U32 R11, R10, 0x1, RZ ;  /* 0x000000010a0b7819 */ /* 0x000fe400000006ff */
[----:B------:R-:W-:Y:S02]  /*2120*/  ISETP.NE.AND P6, PT, R14, -0x1, PT ;  /* 0xffffffff0e00780c */ /* 0x000fe40003fc5270 */
[----:B-1----:R-:W-:Y:S01]  /*2130*/  IADD3 R5, R5, R15, RZ ;  /* 0x0000000f05057210 */ /* 0x002fe20007ffe0ff */
[----:B--2---:R-:W-:-:S04]  /*2140*/  IMAD.WIDE R6, R11, 0x4, R6 ;  /* 0x000000040b067825 */ /* 0x004fc800078e0206 */
[----:B------:R-:W-:Y:S02]  /*2150*/  IMAD R11, R12, UR7, R15 ;  /* 0x000000070c0b7c24 */ /* 0x000fe4000f8e020f */
[----:B---3--:R-:W-:-:S04]  /*2160*/  IMAD.WIDE.U32 R8, R5, 0x4, R8 ;  /* 0x0000000405087825 */ /* 0x008fc800078e0008 */
[----:B------:R-:W-:-:S05]  /*2170*/  IMAD.WIDE.U32 R6, R11, 0x8, R6 ;  /* 0x000000080b067825 */ /* 0x000fca00078e0006 */
[----:B------:R0:W-:Y:S01]  /*2180*/  STG.E.64 desc[UR8][R6.64], R18 ;  /* 0x0000001206007986 */ /* 0x0001e2000c101b08 */
[----:B------:R-:W-:Y:S06]  /*2190*/  MEMBAR.ALL.GPU ;  /* 0x0000000000007992 */ /* 0x000fec000000a000 */
[----:B------:R-:W-:-:S00]  /*21a0*/  ERRBAR ;  /* 0x00000000000079ab */ /* 0x000fc00000000000 */
[----:B------:R-:W-:Y:S06]  /*21b0*/  CGAERRBAR ;  /* 0x00000000000075ab */ /* 0x000fec0000000000 */
[----:B------:R0:W-:Y:S01]  /*21c0*/  REDG.E.ADD.S32.STRONG.GPU desc[UR8][R8.64], R13 ;  /* 0x0000000d0800798e */ /* 0x0001e2000c10e388 */
[----:B------:R-:W-:Y:S05]  /*21d0*/  @!P6 BRA `(.L_x_2917) ;  /* 0x000000000014e947 */ /* 0x000fea0003800000 */
.L_x_2918:
[----:B------:R-:W2:Y:S04]  /*21e0*/  LDG.E.STRONG.GPU R5, desc[UR8][R8.64] ;  /* 0x0000000808057981 */ /* 0x000ea8000c1ef900 */
[----:B--2---:R-:W-:Y:S01]  /*21f0*/  CCTL.IVALL ;  /* 0x00000000ff00798f */ /* 0x004fe20002000000 */
[----:B------:R-:W-:Y:S05]  /*2200*/  YIELD ;  /* 0x0000000000007946 */ /* 0x000fea0003800000 */
[----:B------:R-:W-:-:S13]  /*2210*/  ISETP.NE.AND P6, PT, R5, R14, PT ;  /* 0x0000000e0500720c */ /* 0x000fda0003fc5270 */
[----:B------:R-:W-:Y:S05]  /*2220*/  @P6 BRA `(.L_x_2918) ;  /* 0xfffffffc00ec6947 */ /* 0x000fea000383ffff */
.L_x_2917:
        /* <DEDUP_REMOVED lines=10> */
[----:B------:R-:W-:-:S07]  /*22d0*/  IADD3 R10, -R7, R4, RZ ;  /* 0x00000004070a7210 */ /* 0x000fce0007ffe1ff */
.L_x_2920:
[----:B------:R-:W-:-:S13]  /*22e0*/  ISETP.EQ.OR P6, PT, R5, UR7, P5 ;  /* 0x0000000705007c0c */ /* 0x000fda000afc2670 */
[----:B------:R-:W0:Y:S01]  /*22f0*/  @!P6 LDC R8, c[0x0][0x10] ;  /* 0x00000400ff08eb82 */ /* 0x000e220000000800 */
[----:B------:R-:W1:Y:S01]  /*2300*/  @!P6 S2R R11, SR_CTAID.Y ;  /* 0x00000000000be919 */ /* 0x000e620000002600 */
[----:B------:R-:W-:-:S06]  /*2310*/  @!P6 LOP3.LUT R9, R86, 0x1, RZ, 0xc0, !PT ;  /* 0x000000015609e812 */ /* 0x000fcc00078ec0ff */
[----:B------:R-:W2:Y:S01]  /*2320*/  @!P6 LDC.64 R6, c[0x0][0x248] ;  /* 0x00009200ff06eb82 */ /* 0x000ea20000000a00 */
[----:B0-----:R-:W-:-:S04]  /*2330*/  @!P6 IMAD R9, R9, R8, RZ ;  /* 0x000000080909e224 */ /* 0x001fc800078e02ff */
[----:B------:R-:W-:-:S05]  /*2340*/  @!P6 IMAD R9, R9, R4, RZ ;  /* 0x000000040909e224 */ /* 0x000fca00078e02ff */
[----:B------:R-:W-:-:S05]  /*2350*/  @!P6 SHF.L.U32 R9, R9, 0x1, RZ ;  /* 0x000000010909e819 */ /* 0x000fca00000006ff */
[----:B--2---:R-:W-:-:S04]  /*2360*/  @!P6 IMAD.WIDE R6, R9, 0x4, R6 ;  /* 0x000000040906e825 */ /* 0x004fc800078e0206 */
[----:B-1----:R-:W-:-:S04]  /*2370*/  @!P6 IMAD R9, R8, R5, R11 ;  /* 0x000000050809e224 */ /* 0x002fc800078e020b */
[----:B------:R-:W-:-:S06]  /*2380*/  @!P6 IMAD.WIDE.U32 R6, R9, 0x8, R6 ;  /* 0x000000080906e825 */ /* 0x000fcc00078e0006 */
[----:B------:R-:W2:Y:S01]  /*2390*/  @!P6 LDG.E.64 R6, desc[UR8][R6.64] ;  /* 0x000000080606e981 */ /* 0x000ea2000c1e1b00 */
[----:B------:R-:W-:Y:S01]  /*23a0*/  IADD3 R13, R5, 0x1, RZ ;  /* 0x00000001050d7810 */ /* 0x000fe20007ffe0ff */
[----:B--2---:R-:W-:Y:S01]  /*23b0*/  @!P6 FADD.FTZ R18, R18, R6 ;  /* 0x000000061212e221 */ /* 0x004fe20000010000 */
[----:B------:R-:W-:Y:S02]  /*23c0*/  @!P6 FADD.FTZ R19, R19, R7 ;  /* 0x000000071313e221 */ /* 0x000fe40000010000 */
        /* <DEDUP_REMOVED lines=48> */
.L_x_2919:
[----:B------:R-:W-:-:S13]  /*26d0*/  LOP3.LUT P6, R12, R4, 0x3, RZ, 0xc0, !PT ;  /* 0x00000003040c7812 */ /* 0x000fda00078cc0ff */
[----:B------:R-:W-:Y:S05]  /*26e0*/  @!P6 BRA `(.L_x_2916) ;  /* 0x0000000000c8e947 */ /* 0x000fea0003800000 */
[----:B------:R-:W-:Y:S01]  /*26f0*/  ISETP.EQ.OR P6, PT, R5, UR7, P5 ;  /* 0x0000000705007c0c */ /* 0x000fe2000afc2670 */
[----:B------:R-:W-:-:S12]  /*2700*/  BSSY B0, `(.L_x_2921) ;  /* 0x000000f000007945 */ /* 0x000fd80003800000 */
        /* <DEDUP_REMOVED lines=14> */
.L_x_2922:
[----:B------:R-:W-:Y:S05]  /*27f0*/  BSYNC B0 ;  /* 0x0000000000007941 */ /* 0x000fea0003800000 */
.L_x_2921:
[----:B------:R-:W-:-:S13]  /*2800*/  ISETP.NE.AND P6, PT, R12, 0x1, PT ;  /* 0x000000010c00780c */ /* 0x000fda0003fc5270 */
[----:B------:R-:W-:Y:S05]  /*2810*/  @!P6 BRA `(.L_x_2916) ;  /* 0x00000000007ce947 */ /* 0x000fea0003800000 */
[----:B------:R-:W-:-:S04]  /*2820*/  IADD3 R11, R5, 0x1, RZ ;  /* 0x00000001050b7810 */ /* 0x000fc80007ffe0ff */
        /* <DEDUP_REMOVED lines=15> */
[----:B------:R-:W-:-:S04]  /*2920*/  ISETP.EQ.OR P6, PT, R11, UR7, P5 ;  /* 0x000000070b007c0c */ /* 0x000fc8000afc2670 */
[----:B------:R-:W-:-:S13]  /*2930*/  ISETP.EQ.OR P6, PT, R12, 0x2, P6 ;  /* 0x000000020c00780c */ /* 0x000fda00037c2670 */
[----:B------:R-:W0:Y:S01]  /*2940*/  @!P6 LDC R10, c[0x0][0x10] ;  /* 0x00000400ff0aeb82 */ /* 0x000e220000000800 */
[----:B------:R-:W1:Y:S01]  /*2950*/  @!P6 S2R R12, SR_CTAID.Y ;  /* 0x00000000000ce919 */ /* 0x000e620000002600 */
[----:B------:R-:W-:-:S06]  /*2960*/  @!P6 LOP3.LUT R5, R86, 0x1, RZ, 0xc0, !PT ;  /* 0x000000015605e812 */ /* 0x000fcc00078ec0ff */
[----:B------:R-:W2:Y:S01]  /*2970*/  @!P6 LDC.64 R8, c[0x0][0x248] ;  /* 0x00009200ff08eb82 */ /* 0x000ea20000000a00 */
[----:B0-----:R-:W-:-:S04]  /*2980*/  @!P6 IMAD R5, R5, R10, RZ ;  /* 0x0000000a0505e224 */ /* 0x001fc800078e02ff */
[----:B------:R-:W-:-:S05]  /*2990*/  @!P6 IMAD R5, R5, R4, RZ ;  /* 0x000000040505e224 */ /* 0x000fca00078e02ff */
[----:B------:R-:W-:Y:S01]  /*29a0*/  @!P6 SHF.L.U32 R5, R5, 0x1, RZ ;  /* 0x000000010505e819 */ /* 0x000fe200000006ff */
[----:B-1----:R-:W-:-:S04]  /*29b0*/  @!P6 IMAD R7, R11, R10, R12 ;  /* 0x0000000a0b07e224 */ /* 0x002fc800078e020c */
[----:B--2---:R-:W-:-:S04]  /*29c0*/  @!P6 IMAD.WIDE R4, R5, 0x4, R8 ;  /* 0x000000040504e825 */ /* 0x004fc800078e0208 */
[----:B------:R-:W-:-:S06]  /*29d0*/  @!P6 IMAD.WIDE.U32 R4, R7, 0x8, R4 ;  /* 0x000000080704e825 */ /* 0x000fcc00078e0004 */
[----:B------:R-:W2:Y:S02]  /*29e0*/  @!P6 LDG.E.64 R4, desc[UR8][R4.64] ;  /* 0x000000080404e981 */ /* 0x000ea4000c1e1b00 */
[----:B--2---:R-:W-:Y:S01]  /*29f0*/  @!P6 FADD.FTZ R18, R18, R4 ;  /* 0x000000041212e221 */ /* 0x004fe20000010000 */
[----:B------:R-:W-:-:S07]  /*2a00*/  @!P6 FADD.FTZ R19, R19, R5 ;  /* 0x000000051313e221 */ /* 0x000fce0000010000 */
.L_x_2916:
        /* <DEDUP_REMOVED lines=8> */
[----:B------:R-:W-:-:S11]  /*2a90*/  ISETP.NE.AND P0, PT, R4, RZ, PT ;  /* 0x000000ff0400720c */ /* 0x000fd60003f05270 */
[----:B------:R-:W2:Y:S01]  /*2aa0*/  @!P6 LDC.64 R4, c[0x0][0x218] ;  /* 0x00008600ff04eb82 */ /* 0x000ea20000000a00 */
[----:B-1----:R-:W-:-:S03]  /*2ab0*/  ULEA UR5, UR6, UR5, 0x18 ;  /* 0x0000000506057291 */ /* 0x002fc6000f8ec03f */
[----:B------:R-:W-:Y:S02]  /*2ac0*/  ULDC UR6, c[0x0][0x2a4] ;  /* 0x0000a90000067ab9 */ /* 0x000fe40000000800 */
[----:B0-----:R-:W-:Y:S01]  /*2ad0*/  @!P6 FMUL.FTZ R7, R19, UR6 ;  /* 0x000000061307ec20 */ /* 0x001fe20008410000 */
[----:B------:R-:W-:-:S03]  /*2ae0*/  @!P6 FMUL.FTZ R6, R18, UR6 ;  /* 0x000000061206ec20 */ /* 0x000fc60008410000 */
[----:B------:R-:W-:Y:S01]  /*2af0*/  @!P5 STS.64 [UR5+0x78], R18 ;  /* 0x00007812ff00d988 */ /* 0x000fe20008000a05 */
[----:B--2---:R-:W-:-:S05]  /*2b00*/  @!P6 IMAD.WIDE R4, R66, 0x8, R4 ;  /* 0x000000084204e825 */ /* 0x004fca00078e0204 */
[----:B------:R0:W-:Y:S01]  /*2b10*/  @!P6 STG.E.64 desc[UR8][R4.64], R6 ;  /* 0x000000060400e986 */ /* 0x0001e2000c101b08 */
[----:B------:R-:W-:Y:S08]  /*2b20*/  BAR.SYNC.DEFER_BLOCKING 0x0 ;  /* 0x0000000000007b1d */ /* 0x000ff00000010000 */
[----:B0-----:R-:W0:Y:S08]  /*2b30*/  LDC.64 R4, c[0x0][0x228] ;  /* 0x00008a00ff047b82 */ /* 0x001e300000000a00 */
[----:B------:R-:W1:Y:S01]  /*2b40*/  LDC.64 R6, c[0x0][0x230] ;  /* 0x00008c00ff067b82 */ /* 0x000e620000000a00 */
[----:B------:R-:W2:Y:S01]  /*2b50*/  LDS.64 R8, [UR5+0x78] ;  /* 0x00007805ff087984 */ /* 0x000ea20008000a00 */
[----:B0-----:R-:W-:-:S06]  /*2b60*/  IMAD.WIDE R4, R97, 0x4, R4 ;  /* 0x0000000461047825 */ /* 0x001fcc00078e0204 */
[----:B------:R-:W3:Y:S01]  /*2b70*/  LDG.E.64 R4, desc[UR8][R4.64] ;  /* 0x0000000804047981 */ /* 0x000ee2000c1e1b00 */
[----:B-1----:R-:W-:-:S06]  /*2b80*/  IMAD.WIDE R6, R97, 0x4, R6 ;  /* 0x0000000461067825 */ /* 0x002fcc00078e0206 */
[----:B------:R-:W3:Y:S01]  /*2b90*/  LDG.E.64 R6, desc[UR8][R6.64] ;  /* 0x0000000806067981 */ /* 0x000ee2000c1e1b00 */
[----:B--2---:R-:W-:-:S04]  /*2ba0*/  FMUL.FTZ R8, R8, UR6 ;  /* 0x0000000608087c20 */ /* 0x004fc80008410000 */
[----:B------:R-:W-:-:S04]  /*2bb0*/  FMUL.FTZ R10, R8, R8 ;  /* 0x00000008080a7220 */ /* 0x000fc80000410000 */
[----:B------:R-:W-:Y:S01]  /*2bc0*/  FFMA.FTZ R10, R9, UR6, -R10 ;  /* 0x00000006090a7c23 */ /* 0x000fe2000801080a */
[----:B------:R-:W-:-:S04]  /*2bd0*/  MOV R9, 0x3f800000 ;  /* 0x3f80000000097802 */ /* 0x000fc80000000f00 */
[----:B------:R-:W-:-:S13]  /*2be0*/  FSETP.GTU.FTZ.AND P5, PT, R10, RZ, PT ;  /* 0x000000ff0a00720b */ /* 0x000fda0003fbc000 */
[----:B------:R-:W0:Y:S01]  /*2bf0*/  @P5 LDC R11, c[0x0][0x238] ;  /* 0x00008e00ff0b5b82 */ /* 0x000e220000000800 */
[----:B------:R-:W-:Y:S01]  /*2c00*/  ISETP.NE.AND P6, PT, RZ, UR10, PT ;  /* 0x0000000aff007c0c */ /* 0x000fe2000bfc5270 */
[C---:B------:R-:W-:Y:S01]  /*2c10*/  FADD.FTZ R30, -R8.reuse, R30 ;  /* 0x0000001e081e7221 */ /* 0x040fe20000010100 */
[----:B------:R-:W-:Y:S01]  /*2c20*/  FADD.FTZ R12, -R8, R31 ;  /* 0x0000001f080c7221 */ /* 0x000fe20000010100 */
[----:B0-----:R-:W-:-:S04]  /*2c30*/  @P5 FADD.FTZ R10, R10, R11 ;  /* 0x0000000b0a0a5221 */ /* 0x001fc80000010000 */
[----:B------:R0:W1:Y:S01]  /*2c40*/  @P5 MUFU.RSQ R9, R10 ;  /* 0x0000000a00095308 */ /* 0x0000620000001400 */
[C---:B------:R-:W-:Y:S01]  /*2c50*/  FADD.FTZ R28, -R8.reuse, R28 ;  /* 0x0000001c081c7221 */ /* 0x040fe20000010100 */
[----:B0-----:R-:W-:Y:S01]  /*2c60*/  FADD.FTZ R10, -R8, R29 ;  /* 0x0000001d080a7221 */ /* 0x001fe20000010100 */
[-C--:B-1----:R-:W-:Y:S01]  /*2c70*/  FMUL.FTZ R11, R30, R9.reuse ;  /* 0x000000091e0b7220 */ /* 0x082fe20000410000 */
        /* <DEDUP_REMOVED lines=16> */
.L_x_2923:
[----:B------:R-:W-:Y:S01]  /*2d80*/  LOP3.LUT P5, RZ, R82, 0x200, RZ, 0xc0, !PT ;  /* 0x0000020052ff7812 */ /* 0x000fe200078ac0ff */
[----:B------:R-:W-:-:S12]  /*2d90*/  BSSY B0, `(.L_x_2924) ;  /* 0x000000d000007945 */ /* 0x000fd80003800000 */
[----:B------:R-:W-:Y:S05]  /*2da0*/  @!P5 BRA `(.L_x_2925) ;  /* 0x00000000002cd947 */ /* 0x000fea0003800000 */
[----:B------:R-:W-:Y:S01]  /*2db0*/  ULDC.64 UR12, c[0x0][0x270] ;  /* 0x00009c00000c7ab9 */ /* 0x000fe20000000a00 */
[----:B------:R-:W-:Y:S01]  /*2dc0*/  MOV R10, R20 ;  /* 0x00000014000a7202 */ /* 0x000fe20000000f00 */
[----:B------:R-:W-:Y:S01]  /*2dd0*/  IMAD R16, R57, UR12, RZ ;  /* 0x0000000c39107c24 */ /* 0x000fe2000f8e02ff */
[----:B------:R-:W-:-:S03]  /*2de0*/  MOV R11, R23 ;  /* 0x00000017000b7202 */ /* 0x000fc60000000f00 */
[----:B------:R-:W-:-:S04]  /*2df0*/  IMAD.WIDE.U32 R12, R55, UR12, R10 ;  /* 0x0000000c370c7c25 */ /* 0x000fc8000f8e000a */
[----:B------:R-:W-:Y:S01]  /*2e00*/  IMAD R11, R55, UR13, R16 ;  /* 0x0000000d370b7c24 */ /* 0x000fe2000f8e0210 */
[----:B------:R-:W-:Y:S02]  /*2e10*/  ULDC.64 UR12, c[0x0][0x210] ;  /* 0x00008400000c7ab9 */ /* 0x000fe40000000a00 */
[----:B------:R-:W-:Y:S02]  /*2e20*/  LEA R10, P5, R12, UR12, 0x2 ;  /* 0x0000000c0c0a7c11 */ /* 0x000fe4000f8a10ff */
[----:B------:R-:W-:-:S04]  /*2e30*/  IADD3 R11, R13, R11, RZ ;  /* 0x0000000b0d0b7210 */ /* 0x000fc80007ffe0ff */
[----:B------:R-:W-:-:S05]  /*2e40*/  LEA.HI.X R11, R12, UR13, R11, 0x2, P5 ;  /* 0x0000000d0c0b7c11 */ /* 0x000fca000a8f140b */
[----:B------:R0:W-:Y:S02]  /*2e50*/  STG.E.64 desc[UR8][R10.64], R14 ;  /* 0x0000000e0a007986 */ /* 0x0001e4000c101b08 */
.L_x_2925:
[----:B------:R-:W-:Y:S05]  /*2e60*/  BSYNC B0 ;  /* 0x0000000000007941 */ /* 0x000fea0003800000 */
.L_x_2924:
[C---:B------:R-:W-:Y:S01]  /*2e70*/  FADD.FTZ R36, -R8.reuse, R36 ;  /* 0x0000002408247221 */ /* 0x040fe20000010100 */
[----:B------:R-:W-:Y:S01]  /*2e80*/  FADD.FTZ R28, -R8, R37 ;  /* 0x00000025081c7221 */ /* 0x000fe20000010100 */
        /* <DEDUP_REMOVED lines=13> */
.L_x_2926:
        /* <DEDUP_REMOVED lines=13> */
[----:B------:R0:W-:Y:S04]  /*3030*/  STG.E.64 desc[UR8][R10.64], R14 ;  /* 0x0000000e0a007986 */ /* 0x0001e8000c101b08 */
.L_x_2928:
[----:B------:R-:W-:Y:S05]  /*3040*/  BSYNC B0 ;  /* 0x0000000000007941 */ /* 0x000fea0003800000 */
.L_x_2927:
[C---:B------:R-:W-:Y:S01]  /*3050*/  FADD.FTZ R38, -R8.reuse, R38 ;  /* 0x0000002608267221 */ /* 0x040fe20000010100 */
[----:B0-----:R-:W-:Y:S01]  /*3060*/  FADD.FTZ R10, -R8, R39 ;  /* 0x00000027080a7221 */ /* 0x001fe20000010100 */
[-C--:B------:R-:W-:Y:S01]  /*3070*/  FMUL.FTZ R11, R36, R9.reuse ;  /* 0x00000009240b7220 */ /* 0x080fe20000410000 */
[-C--:B------:R-:W-:Y:S01]  /*3080*/  FMUL.FTZ R28, R28, R9.reuse ;  /* 0x000000091c1c7220 */ /* 0x080fe20000410000 */
[-C--:B------:R-:W-:Y:S01]  /*3090*/  FMUL.FTZ R17, R38, R9.reuse ;  /* 0x0000000926117220 */ /* 0x080fe20000410000 */
[----:B------:R-:W-:Y:S01]  /*30a0*/  FMUL.FTZ R18, R10, R9 ;  /* 0x000000090a127220 */ /* 0x000fe20000410000 */
        /* <DEDUP_REMOVED lines=13> */
.L_x_2929:
        /* <DEDUP_REMOVED lines=14> */
.L_x_2931:
[----:B------:R-:W-:Y:S05]  /*3260*/  BSYNC B0 ;  /* 0x0000000000007941 */ /* 0x000fea0003800000 */
.L_x_2930:
        /* <DEDUP_REMOVED lines=15> */
.L_x_2932:
        /* <DEDUP_REMOVED lines=14> */
.L_x_2934:
[----:B------:R-:W-:Y:S05]  /*3440*/  BSYNC B0 ;  /* 0x0000000000007941 */ /* 0x000fea0003800000 */
.L_x_2933:
        /* <DEDUP_REMOVED lines=19> */
.L_x_2935:
        /* <DEDUP_REMOVED lines=14> */
.L_x_2937:
[----:B------:R-:W-:Y:S05]  /*3660*/  BSYNC B0 ;  /* 0x0000000000007941 */ /* 0x000fea0003800000 */
.L_x_2936:
        /* <DEDUP_REMOVED lines=15> */
.L_x_2938:
        /* <DEDUP_REMOVED lines=14> */
.L_x_2940:
[----:B------:R-:W-:Y:S05]  /*3840*/  BSYNC B0 ;  /* 0x0000000000007941 */ /* 0x000fea0003800000 */
.L_x_2939:
        /* <DEDUP_REMOVED lines=19> */
.L_x_2941:
[----:B------:R-:W-:Y:S04]  /*3980*/  BSSY B0, `(.L_x_2942) ;  /* 0x000000d000007945 */ /* 0x000fe80003800000 */
        /* <DEDUP_REMOVED lines=12> */
.L_x_2943:
[----:B------:R-:W-:Y:S05]  /*3a50*/  BSYNC B0 ;  /* 0x0000000000007941 */ /* 0x000fea0003800000 */
.L_x_2942:
        /* <DEDUP_REMOVED lines=15> */
.L_x_2944:
        /* <DEDUP_REMOVED lines=13> */
.L_x_2946:
[----:B------:R-:W-:Y:S05]  /*3c20*/  BSYNC B0 ;  /* 0x0000000000007941 */ /* 0x000fea0003800000 */
.L_x_2945:
        /* <DEDUP_REMOVED lines=19> */
.L_x_2947:
        /* <DEDUP_REMOVED lines=13> */
.L_x_2949:
[----:B------:R-:W-:Y:S05]  /*3e30*/  BSYNC B0 ;  /* 0x0000000000007941 */ /* 0x000fea0003800000 */
.L_x_2948:
        /* <DEDUP_REMOVED lines=15> */
.L_x_2950:
        /* <DEDUP_REMOVED lines=13> */
.L_x_2952:
[----:B------:R-:W-:Y:S05]  /*4000*/  BSYNC B0 ;  /* 0x0000000000007941 */ /* 0x000fea0003800000 */
.L_x_2951:
[C---:B0-----:R-:W-:Y:S01]  /*4010*/  FADD.FTZ R10, -R8.reuse, R3 ;  /* 0x00000003080a7221 */ /* 0x041fe20000010100 */
[----:B------:R-:W-:Y:S01]  /*4020*/  FADD.FTZ R2, -R8, R2 ;  /* 0x0000000208027221 */ /* 0x000fe20000010100 */
        /* <DEDUP_REMOVED lines=17> */
.L_x_2953:
        /* <DEDUP_REMOVED lines=13> */
.L_x_2955:
[----:B------:R-:W-:Y:S05]  /*4210*/  BSYNC B0 ;  /* 0x0000000000007941 */ /* 0x000fea0003800000 */
.L_x_2954:
[----:B------:R-:W-:Y:S01]  /*4220*/  ULDC.64 UR12, c[0x0][0x278] ;  /* 0x00009e00000c7ab9 */ /* 0x000fe20000000a00 */
        /* <DEDUP_REMOVED lines=13> */
.L_x_2956:
[----:B------:R-:W-:Y:S01]  /*4300*/  ISETP.GE.U32.AND P5, PT, R72, UR12, PT ;  /* 0x0000000c48007c0c */ /* 0x000fe2000bfa6070 */
[C---:B------:R-:W-:Y:S01]  /*4310*/  FADD.FTZ R24, -R8.reuse, R24 ;  /* 0x0000001808187221 */ /* 0x040fe20000010100 */
[----:B------:R-:W-:Y:S01]  /*4320*/  FADD.FTZ R2, -R8, R25 ;  /* 0x0000001908027221 */ /* 0x000fe20000010100 */
[----:B------:R-:W-:Y:S01]  /*4330*/  BSSY B0, `(.L_x_2957) ;  /* 0x0000013000007945 */ /* 0x000fe20003800000 */
[----:B------:R-:W-:Y:S01]  /*4340*/  ISETP.GE.AND.EX P5, PT, R87, UR13, PT, P5 ;  /* 0x0000000d57007c0c */ /* 0x000fe2000bfa6350 */
[-C--:B------:R-:W-:Y:S01]  /*4350*/  FMUL.FTZ R3, R24, R9.reuse ;  /* 0x0000000918037220 */ /* 0x080fe20000410000 */
[----:B------:R-:W-:Y:S02]  /*4360*/  FMUL.FTZ R2, R2, R9 ;  /* 0x0000000902027220 */ /* 0x000fe40000410000 */
[----:B------:R-:W-:Y:S01]  /*4370*/  ISETP.GT.U32.OR P5, PT, R0, 0x17f, P5 ;  /* 0x0000017f0000780c */ /* 0x000fe20002fa4470 */
[----:B------:R-:W-:Y:S01]  /*4380*/  FFMA.FTZ R14, R4, R3, R6 ;  /* 0x00000003040e7223 */ /* 0x000fe20000010006 */
[----:B------:R-:W-:-:S11]  /*4390*/  FFMA.FTZ R15, R5, R2, R7 ;  /* 0x00000002050f7223 */ /* 0x000fd60000010007 */
[----:B------:R-:W-:Y:S05]  /*43a0*/  @P5 BRA `(.L_x_2958) ;  /* 0x00000000002c5947 */ /* 0x000fea0003800000 */
        /* <DEDUP_REMOVED lines=11> */
.L_x_2958:
[----:B------:R-:W-:Y:S05]  /*4460*/  BSYNC B0 ;  /* 0x0000000000007941 */ /* 0x000fea0003800000 */
.L_x_2957:
        /* <DEDUP_REMOVED lines=11> */
.L_x_2959:
[----:B------:R-:W-:Y:S01]  /*4520*/  ISETP.GE.U32.AND P5, PT, R74, UR12, PT ;  /* 0x0000000c4a007c0c */ /* 0x000fe2000bfa6070 */
[C---:B------:R-:W-:Y:S01]  /*4530*/  FADD.FTZ R26, -R8.reuse, R26 ;  /* 0x0000001a081a7221 */ /* 0x040fe20000010100 */
[----:B0-----:R-:W-:Y:S01]  /*4540*/  FADD.FTZ R2, -R8, R27 ;  /* 0x0000001b08027221 */ /* 0x001fe20000010100 */
        /* <DEDUP_REMOVED lines=19> */
.L_x_2961:
[----:B------:R-:W-:Y:S05]  /*4680*/  BSYNC B0 ;  /* 0x0000000000007941 */ /* 0x000fea0003800000 */
.L_x_2960:
        /* <DEDUP_REMOVED lines=11> */
.L_x_2962:
        /* <DEDUP_REMOVED lines=22> */
.L_x_2964:
[----:B------:R-:W-:Y:S05]  /*48a0*/  BSYNC B0 ;  /* 0x0000000000007941 */ /* 0x000fea0003800000 */
.L_x_2963:
        /* <DEDUP_REMOVED lines=11> */
.L_x_2965:
[----:B------:R-:W-:Y:S01]  /*4960*/  ISETP.GE.U32.AND P5, PT, R78, UR12, PT ;  /* 0x0000000c4e007c0c */ /* 0x000fe2000bfa6070 */
[C---:B------:R-:W-:Y:S01]  /*4970*/  FADD.FTZ R32, -R8.reuse, R32 ;  /* 0x0000002008207221 */ /* 0x040fe20000010100 */
[----:B------:R-:W-:Y:S01]  /*4980*/  FADD.FTZ R8, -R8, R33 ;  /* 0x0000002108087221 */ /* 0x000fe20000010100 */
[----:B------:R-:W-:Y:S01]  /*4990*/  BSSY B0, `(.L_x_2966) ;  /* 0x0000013000007945 */ /* 0x000fe20003800000 */
[----:B------:R-:W-:Y:S01]  /*49a0*/  ISETP.GE.AND.EX P5, PT, R93, UR13, PT, P5 ;  /* 0x0000000d5d007c0c */ /* 0x000fe2000bfa6350 */
[-C--:B0-----:R-:W-:Y:S01]  /*49b0*/  FMUL.FTZ R3, R32, R9.reuse ;  /* 0x0000000920037220 */ /* 0x081fe20000410000 */
        /* <DEDUP_REMOVED lines=16> */
.L_x_2967:
[----:B------:R-:W-:Y:S05]  /*4ac0*/  BSYNC B0 ;  /* 0x0000000000007941 */ /* 0x000fea0003800000 */
.L_x_2966:
        /* <DEDUP_REMOVED lines=11> */
.L_x_2968:
[----:B------:R-:W-:Y:S01]  /*4b80*/  ISETP.GE.U32.AND P5, PT, R80, UR12, PT ;  /* 0x0000000c50007c0c */ /* 0x000fe2000bfa6070 */
[----:B------:R-:W-:Y:S03]  /*4b90*/  BSSY B0, `(.L_x_2969) ;  /* 0x000000e000007945 */ /* 0x000fe60003800000 */
        /* <DEDUP_REMOVED lines=9> */
[----:B0-----:R-:W-:Y:S02]  /*4c30*/  LEA R2, P5, R20, UR12, 0x2 ;  /* 0x0000000c14027c11 */ /* 0x001fe4000f8a10ff */
[----:B------:R-:W-:-:S04]  /*4c40*/  IADD3 R95, R21, R95, RZ ;  /* 0x0000005f155f7210 */ /* 0x000fc80007ffe0ff */
[----:B------:R-:W-:-:S05]  /*4c50*/  LEA.HI.X R3, R20, UR13, R95, 0x2, P5 ;  /* 0x0000000d14037c11 */ /* 0x000fca000a8f145f */
[----:B------:R1:W-:Y:S02]  /*4c60*/  STG.E.64 desc[UR8][R2.64], R6 ;  /* 0x0000000602007986 */ /* 0x0003e4000c101b08 */
.L_x_2970:
[----:B------:R-:W-:Y:S05]  /*4c70*/  BSYNC B0 ;  /* 0x0000000000007941 */ /* 0x000fea0003800000 */
.L_x_2969:
[----:B01----:R-:W0:Y:S01]  /*4c80*/  LDC R3, c[0x0][0x10] ;  /* 0x00000400ff037b82 */ /* 0x003e220000000800 */
[----:B------:R-:W-:Y:S02]  /*4c90*/  IADD3 R86, R86, 0x1, RZ ;  /* 0x0000000156567810 */ /* 0x000fe40007ffe0ff */
[----:B0-----:R-:W-:-:S04]  /*4ca0*/  IADD3 R66, R3, R66, RZ ;  /* 0x0000004203427210 */ /* 0x001fc80007ffe0ff */
[----:B------:R-:W-:-:S13]  /*4cb0*/  ISETP.GE.AND P5, PT, R66, UR4, PT ;  /* 0x0000000442007c0c */ /* 0x000fda000bfa6270 */
[----:B------:R-:W-:Y:S05]  /*4cc0*/  @!P5 BRA `(.L_x_2971) ;  /* 0xffffffb8002cd947 */ /* 0x000fea000383ffff */
[----:B------:R-:W-:Y:S05]  /*4cd0*/  EXIT ;  /* 0x000000000000794d */ /* 0x000fea0003800000 */
.L_x_2972:
        /* <DEDUP_REMOVED lines=10> */
.L_x_3305:


//--------------------- .text._Z35group_norm_nhwc_fwd_one_pass_kernelI11Fp32IOBf16WLi64ELi24ELi384EEv26Group_norm_nhwc_fwd_params --------------------------
	.section	.text._Z35group_norm_nhwc_fwd_one_pass_kernelI11Fp32IOBf16WLi64ELi24ELi384EEv26Group_norm_nhwc_fwd_params,"ax",@progbits
	.align	128
        .global         _Z35group_norm_nhwc_fwd_one_pass_kernelI11Fp32IOBf16WLi64ELi24ELi384EEv26Group_norm_nhwc_fwd_params
        .type           _Z35group_norm_nhwc_fwd_one_pass_kernelI11Fp32IOBf16WLi64ELi24ELi384EEv26Group_norm_nhwc_fwd_params,@function
        .size           _Z35group_norm_nhwc_fwd_one_pass_kernelI11Fp32IOBf16WLi64ELi24ELi384EEv26Group_norm_nhwc_fwd_params,(.L_x_3306 - _Z35group_norm_nhwc_fwd_one_pass_kernelI11Fp32IOBf16WLi64ELi24ELi384EEv26Group_norm_nhwc_fwd_params)
        .other          _Z35group_norm_nhwc_fwd_one_pass_kernelI11Fp32IOBf16WLi64ELi24ELi384EEv26Group_norm_nhwc_fwd_params,@"STO_CUDA_ENTRY STV_DEFAULT"
_Z35group_norm_nhwc_fwd_one_pass_kernelI11Fp32IOBf16WLi64ELi24ELi384EEv26Group_norm_nhwc_fwd_params:
.text._Z35group_norm_nhwc_fwd_one_pass_kernelI11Fp32IOBf16WLi64ELi24ELi384EEv26Group_norm_nhwc_fwd_params:
        /* <DEDUP_REMOVED lines=28> */
.L_x_2988:
        /* <DEDUP_REMOVED lines=145> */
.L_x_2974:
[----:B------:R-:W-:Y:S05]  /*0ad0*/  BSYNC B0 ;  /* 0x0000000000007941 */ /* 0x000fea0003800000 */
.L_x_2973:
        /* <DEDUP_REMOVED lines=28> */
.L_x_2977:
[----:B-1----:R-:W2:Y:S04]  /*0ca0*/  LDG.E.STRONG.GPU R12, desc[UR8][R10.64] ;  /* 0x000000080a0c7981 */ /* 0x002ea8000c1ef900 */
[----:B--2---:R-:W-:Y:S01]  /*0cb0*/  CCTL.IVALL ;  /* 0x00000000ff00798f */ /* 0x004fe20002000000 */
[----:B------:R-:W-:Y:S05]  /*0cc0*/  YIELD ;  /* 0x0000000000007946 */ /* 0x000fea0003800000 */
[----:B------:R-:W-:-:S13]  /*0cd0*/  ISETP.NE.AND P1, PT, R12, R15, PT ;  /* 0x0000000f0c00720c */ /* 0x000fda0003f25270 */
[----:B------:R-:W-:Y:S05]  /*0ce0*/  @P1 BRA `(.L_x_2977) ;  /* 0xfffffffc00ec1947 */ /* 0x000fea000383ffff */
.L_x_2976:
        /* <DEDUP_REMOVED lines=11> */
.L_x_2979:
        /* <DEDUP_REMOVED lines=63> */
.L_x_2978:
        /* <DEDUP_REMOVED lines=19> */
.L_x_2981:
[----:B------:R-:W-:Y:S05]  /*12c0*/  BSYNC B0 ;  /* 0x0000000000007941 */ /* 0x000fea0003800000 */
.L_x_2980:
        /* <DEDUP_REMOVED lines=33> */
.L_x_2975:
[----:B------:R-:W-:Y:S01]  /*14e0*/  ULDC.64 UR12, c[0x0][0x218] ;  /* 0x00008600000c7ab9 */ /* 0x000fe20000000a00 */
[C---:B------:R-:W-:Y:S01]  /*14f0*/  LOP3.LUT P1, RZ, R2.reuse, UR7, RZ, 0xfc, !PT ;  /* 0x0000000702ff7c12 */ /* 0x040fe2000f82fcff */
[----:B------:R-:W2:Y:S01]  /*1500*/  S2UR UR6, SR_CgaCtaId ;  /* 0x00000000000679c3 */ /* 0x000ea20000008800 */
[----:B------:R-:W-:Y:S01]  /*1510*/  ISETP.EQ.U32.AND P3, PT, RZ, UR12, PT ;  /* 0x0000000cff007c0c */ /* 0x000fe2000bf62070 */
[----:B-1----:R-:W-:Y:S01]  /*1520*/  IMAD.WIDE.U32 R10, R2, -0x55555555, RZ ;  /* 0xaaaaaaab020a7825 */ /* 0x002fe200078e00ff */
[----:B------:R-:W-:Y:S02]  /*1530*/  UMOV UR5, 0x400 ;  /* 0x0000040000057882 */ /* 0x000fe40000000000 */
[----:B------:R-:W-:Y:S02]  /*1540*/  ISETP.EQ.OR.EX P1, PT, RZ, UR13, P1, P3 ;  /* 0x0000000dff007c0c */ /* 0x000fe40008f22730 */
[----:B------:R-:W-:Y:S01]  /*1550*/  SHF.R.U32.HI R11, RZ, 0x3, R11 ;  /* 0x00000003ff0b7819 */ /* 0x000fe2000001160b */
[----:B------:R-:W1:Y:S04]  /*1560*/  LDC.64 R12, c[0x0][0x228] ;  /* 0x00008a00ff0c7b82 */ /* 0x000e680000000a00 */
        /* <DEDUP_REMOVED lines=10> */
[----:B------:R-:W-:Y:S02]  /*1610*/  @!P2 STS.64 [UR5+0x78], R8 ;  /* 0x00007808ff00a988 */ /* 0x000fe40008000a05 */
[----:B---3--:R-:W-:-:S04]  /*1620*/  IMAD.WIDE R14, R21, 0x2, R14 ;  /* 0x00000002150e7825 */ /* 0x008fc800078e020e */
[----:B----4-:R-:W-:-:S05]  /*1630*/  @!P1 IMAD.WIDE R16, R22, 0x8, R16 ;  /* 0x0000000816109825 */ /* 0x010fca00078e0210 */
[----:B------:R-:W-:Y:S01]  /*1640*/  @!P1 STG.E.64 desc[UR8][R16.64], R10 ;  /* 0x0000000a10009986 */ /* 0x000fe2000c101b08 */
[----:B------:R-:W-:Y:S06]  /*1650*/  BAR.SYNC.DEFER_BLOCKING 0x0 ;  /* 0x0000000000007b1d */ /* 0x000fec0000010000 */
[----:B------:R-:W2:Y:S04]  /*1660*/  LDG.E.U16 R21, desc[UR8][R12.64] ;  /* 0x000000080c157981 */ /* 0x000ea8000c1e1500 */
[----:B------:R-:W3:Y:S04]  /*1670*/  LDG.E.U16 R23, desc[UR8][R14.64] ;  /* 0x000000080e177981 */ /* 0x000ee8000c1e1500 */
[----:B------:R1:W4:Y:S04]  /*1680*/  LDG.E.U16 R28, desc[UR8][R12.64+0x2] ;  /* 0x000002080c1c7981 */ /* 0x000328000c1e1500 */
[----:B------:R3:W5:Y:S04]  /*1690*/  LDG.E.U16 R29, desc[UR8][R14.64+0x2] ;  /* 0x000002080e1d7981 */ /* 0x000768000c1e1500 */
[----:B------:R-:W0:Y:S02]  /*16a0*/  LDS.64 R18, [UR5+0x78] ;  /* 0x00007805ff127984 */ /* 0x000e240008000a00 */
[----:B0-----:R-:W-:-:S04]  /*16b0*/  FMUL.FTZ R18, R18, UR6 ;  /* 0x0000000612127c20 */ /* 0x001fc80008410000 */
[----:B------:R-:W-:-:S04]  /*16c0*/  FMUL.FTZ R8, R18, R18 ;  /* 0x0000001212087220 */ /* 0x000fc80000410000 */
[----:B------:R-:W-:-:S05]  /*16d0*/  FFMA.FTZ R8, R19, UR6, -R8 ;  /* 0x0000000613087c23 */ /* 0x000fca0008010808 */
[----:B------:R-:W-:-:S13]  /*16e0*/  FSETP.GTU.FTZ.AND P1, PT, R8, RZ, PT ;  /* 0x000000ff0800720b */ /* 0x000fda0003f3c000 */
[----:B------:R-:W0:Y:S01]  /*16f0*/  @P1 LDC R9, c[0x0][0x238] ;  /* 0x00008e00ff091b82 */ /* 0x000e220000000800 */
[C---:B------:R-:W-:Y:S01]  /*1700*/  FADD.FTZ R4, -R18.reuse, R4 ;  /* 0x0000000412047221 */ /* 0x040fe20000010100 */
[----:B------:R-:W-:Y:S01]  /*1710*/  FADD.FTZ R6, -R18, R6 ;  /* 0x0000000612067221 */ /* 0x000fe20000010100 */
[----:B0-----:R-:W-:Y:S01]  /*1720*/  @P1 FADD.FTZ R10, R8, R9 ;  /* 0x00000009080a1221 */ /* 0x001fe20000010000 */
[----:B------:R-:W-:-:S06]  /*1730*/  MOV R9, 0x3f800000 ;  /* 0x3f80000000097802 */ /* 0x000fcc0000000f00 */
[----:B------:R-:W0:Y:S01]  /*1740*/  @P1 MUFU.RSQ R9, R10 ;  /* 0x0000000a00091308 */ /* 0x000e220000001400 */
[----:B------:R-:W-:Y:S01]  /*1750*/  ISETP.NE.AND P1, PT, RZ, UR10, PT ;  /* 0x0000000aff007c0c */ /* 0x000fe2000bf25270 */
[C---:B-1----:R-:W-:Y:S01]  /*1760*/  FADD.FTZ R12, -R18.reuse, R5 ;  /* 0x00000005120c7221 */ /* 0x042fe20000010100 */
[----:B------:R-:W-:Y:S01]  /*1770*/  FADD.FTZ R18, -R18, R7 ;  /* 0x0000000712127221 */ /* 0x000fe20000010100 */
[-C--:B0-----:R-:W-:Y:S01]  /*1780*/  FMUL.FTZ R4, R4, R9.reuse ;  /* 0x0000000904047220 */ /* 0x081fe20000410000 */
[-C--:B------:R-:W-:Y:S01]  /*1790*/  FMUL.FTZ R7, R6, R9.reuse ;  /* 0x0000000906077220 */ /* 0x080fe20000410000 */
[-C--:B------:R-:W-:Y:S01]  /*17a0*/  FMUL.FTZ R12, R12, R9.reuse ;  /* 0x000000090c0c7220 */ /* 0x080fe20000410000 */
[----:B------:R-:W-:Y:S01]  /*17b0*/  FMUL.FTZ R9, R18, R9 ;  /* 0x0000000912097220 */ /* 0x000fe20000410000 */
[----:B--2---:R-:W-:Y:S02]  /*17c0*/  SHF.L.U32 R21, R21, 0x10, RZ ;  /* 0x0000001015157819 */ /* 0x004fe400000006ff */
[----:B---3--:R-:W-:-:S02]  /*17d0*/  SHF.L.U32 R14, R23, 0x10, RZ ;  /* 0x00000010170e7819 */ /* 0x008fc400000006ff */
[----:B----4-:R-:W-:-:S03]  /*17e0*/  SHF.L.U32 R5, R28, 0x10, RZ ;  /* 0x000000101c057819 */ /* 0x010fc600000006ff */
[--C-:B------:R-:W-:Y:S01]  /*17f0*/  FFMA.FTZ R6, R21, R4, R14.reuse ;  /* 0x0000000415067223 */ /* 0x100fe2000001000e */
[----:B-----5:R-:W-:Y:S01]  /*1800*/  SHF.L.U32 R8, R29, 0x10, RZ ;  /* 0x000000101d087819 */ /* 0x020fe200000006ff */
[----:B------:R-:W-:-:S04]  /*1810*/  FFMA.FTZ R4, R21, R7, R14 ;  /* 0x0000000715047223 */ /* 0x000fc8000001000e */
        /* <DEDUP_REMOVED lines=12> */
.L_x_2982:
        /* <DEDUP_REMOVED lines=14> */
.L_x_2984:
[----:B------:R-:W-:Y:S05]  /*19c0*/  BSYNC B0 ;  /* 0x0000000000007941 */ /* 0x000fea0003800000 */
.L_x_2983:
[----:B------:R-:W-:Y:S01]  /*19d0*/  IADD3 R11, R0, 0x20, RZ ;  /* 0x00000020000b7810 */ /* 0x000fe20007ffe0ff */
        /* <DEDUP_REMOVED lines=12> */
.L_x_2985:
        /* <DEDUP_REMOVED lines=17> */
.L_x_2987:
[----:B------:R-:W-:Y:S05]  /*1bb0*/  BSYNC B0 ;  /* 0x0000000000007941 */ /* 0x000fea0003800000 */
.L_x_2986:
[----:B0-----:R-:W0:Y:S01]  /*1bc0*/  LDC R5, c[0x0][0x10] ;  /* 0x00000400ff057b82 */ /* 0x001e220000000800 */
[----:B------:R-:W-:Y:S02]  /*1bd0*/  IADD3 R3, R3, 0x1, RZ ;  /* 0x0000000103037810 */ /* 0x000fe40007ffe0ff */
[----:B0-----:R-:W-:-:S04]  /*1be0*/  IADD3 R22, R5, R22, RZ ;  /* 0x0000001605167210 */ /* 0x001fc80007ffe0ff */
[----:B------:R-:W-:-:S13]  /*1bf0*/  ISETP.GE.AND P1, PT, R22, UR4, PT ;  /* 0x0000000416007c0c */ /* 0x000fda000bf26270 */
[----:B------:R-:W-:Y:S05]  /*1c00*/  @!P1 BRA `(.L_x_2988) ;  /* 0xffffffe4006c9947 */ /* 0x000fea000383ffff */
[----:B------:R-:W-:Y:S05]  /*1c10*/  EXIT ;  /* 0x000000000000794d */ /* 0x000fea0003800000 */
.L_x_2989:
        /* <DEDUP_REMOVED lines=14> */
.L_x_3306:


//--------------------- .text._Z35group_norm_nhwc_fwd_one_pass_kernelI11Fp32IOBf16WLi128ELi24ELi384EEv26Group_norm_nhwc_fwd_params --------------------------
	.section	.text._Z35group_norm_nhwc_fwd_one_pass_kernelI11Fp32IOBf16WLi128ELi24ELi384EEv26Group_norm_nhwc_fwd_params,"ax",@progbits
	.align	128
        .global         _Z35group_norm_nhwc_fwd_one_pass_kernelI11Fp32IOBf16WLi128ELi24ELi384EEv26Group_norm_nhwc_fwd_params
        .type           _Z35group_norm_nhwc_fwd_one_pass_kernelI11Fp32IOBf16WLi128ELi24ELi384EEv26Group_norm_nhwc_fwd_params,@function
        .size           _Z35group_norm_nhwc_fwd_one_pass_kernelI11Fp32IOBf16WLi128ELi24ELi384EEv26Group_norm_nhwc_fwd_params,(.L_x_3307 - _Z35group_norm_nhwc_fwd_one_pass_kernelI11Fp32IOBf16WLi128ELi24ELi384EEv26Group_norm_nhwc_fwd_params)
        .other          _Z35group_norm_nhwc_fwd_one_pass_kernelI11Fp32IOBf16WLi128ELi24ELi384EEv26Group_norm_nhwc_fwd_params,@"STO_CUDA_ENTRY STV_DEFAULT"
_Z35group_norm_nhwc_fwd_one_pass_kernelI11Fp32IOBf16WLi128ELi24ELi384EEv26Group_norm_nhwc_fwd_params:
.text._Z35group_norm_nhwc_fwd_one_pass_kernelI11Fp32IOBf16WLi128ELi24ELi384EEv26Group_norm_nhwc_fwd_params:
        /* <DEDUP_REMOVED lines=22> */
.L_x_3011:
        /* <DEDUP_REMOVED lines=194> */
.L_x_2991:
[----:B------:R-:W-:Y:S05]  /*0d80*/  BSYNC B0 ;  /* 0x0000000000007941 */ /* 0x000fea0003800000 */
.L_x_2990:
        /* <DEDUP_REMOVED lines=8> */
[----:B0-----:R-:W0:Y:S08]  /*0e10*/  LDC.64 R10, c[0x0][0x248] ;  /* 0x00009200ff0a7b82 */ /* 0x001e300000000a00 */
[----:B------:R-:W3:Y:S01]  /*0e20*/  LDC.64 R8, c[0x0][0x240] ;  /* 0x00009000ff087b82 */ /* 0x000ee20000000a00 */
[----:B-1----:R-:W-:-:S04]  /*0e30*/  IMAD R13, R12, R17, RZ ;  /* 0x000000110c0d7224 */ /* 0x002fc800078e02ff */
[----:B------:R-:W-:-:S05]  /*0e40*/  IMAD R12, R13, R18, RZ ;  /* 0x000000120d0c7224 */ /* 0x000fca00078e02ff */
[----:B------:R-:W-:Y:S01]  /*0e50*/  SHF.L.U32 R15, R12, 0x1, RZ ;  /* 0x000000010c0f7819 */ /* 0x000fe200000006ff */
[----:B--2---:R-:W-:Y:S01]  /*0e60*/  IMAD R17, R17, UR7, R14 ;  /* 0x0000000711117c24 */ /* 0x004fe2000f8e020e */
[----:B------:R-:W-:-:S03]  /*0e70*/  IADD3 R13, R13, R14, RZ ;  /* 0x0000000e0d0d7210 */ /* 0x000fc60007ffe0ff */
[----:B0-----:R-:W-:Y:S01]  /*0e80*/  IMAD.WIDE R10, R15, 0x4, R10 ;  /* 0x000000040f0a7825 */ /* 0x001fe200078e020a */
[----:B------:R-:W-:-:S03]  /*0e90*/  MOV R15, 0xffffffff ;  /* 0xffffffff000f7802 */ /* 0x000fc60000000f00 */
[----:B---3--:R-:W-:Y:S01]  /*0ea0*/  IMAD.WIDE.U32 R8, R13, 0x4, R8 ;  /* 0x000000040d087825 */ /* 0x008fe200078e0008 */
        /* <DEDUP_REMOVED lines=10> */
.L_x_2994:
[----:B-1----:R-:W2:Y:S04]  /*0f50*/  LDG.E.STRONG.GPU R10, desc[UR8][R8.64] ;  /* 0x00000008080a7981 */ /* 0x002ea8000c1ef900 */
[----:B--2---:R-:W-:Y:S01]  /*0f60*/  CCTL.IVALL ;  /* 0x00000000ff00798f */ /* 0x004fe20002000000 */
[----:B------:R-:W-:Y:S05]  /*0f70*/  YIELD ;  /* 0x0000000000007946 */ /* 0x000fea0003800000 */
[----:B------:R-:W-:-:S13]  /*0f80*/  ISETP.NE.AND P1, PT, R10, R13, PT ;  /* 0x0000000d0a00720c */ /* 0x000fda0003f25270 */
[----:B------:R-:W-:Y:S05]  /*0f90*/  @P1 BRA `(.L_x_2994) ;  /* 0xfffffffc00ec1947 */ /* 0x000fea000383ffff */
.L_x_2993:
        /* <DEDUP_REMOVED lines=11> */
.L_x_2996:
        /* <DEDUP_REMOVED lines=18> */
[-C--:B0-----:R-:W-:Y:S02]  /*1170*/  @!P5 IMAD R33, R10, R15.reuse, R33 ;  /* 0x0000000f0a21d224 */ /* 0x081fe400078e0221 */
        /* <DEDUP_REMOVED lines=8> */
[-C--:B--2---:R-:W-:Y:S02]  /*1200*/  @!P3 IMAD R17, R17, R21.reuse, R12 ;  /* 0x000000151111b224 */ /* 0x084fe400078e020c */
[----:B0-----:R-:W-:Y:S01]  /*1210*/  @!P5 IMAD.WIDE R10, R15, 0x4, R10 ;  /* 0x000000040f0ad825 */ /* 0x001fe200078e020a */
[----:B------:R-:W-:Y:S01]  /*1220*/  IADD3 R15, R19, 0x3, RZ ;  /* 0x00000003130f7810 */ /* 0x000fe20007ffe0ff */
[----:B------:R-:W0:Y:S02]  /*1230*/  @!P3 LDC.64 R12, c[0x0][0x248] ;  /* 0x00009200ff0cbb82 */ /* 0x000e240000000a00 */
[----:B------:R-:W-:Y:S01]  /*1240*/  @!P3 IMAD R21, R14, R21, RZ ;  /* 0x000000150e15b224 */ /* 0x000fe200078e02ff */
[----:B------:R-:W-:Y:S01]  /*1250*/  ISETP.EQ.OR P1, PT, R15, UR7, P2 ;  /* 0x000000070f007c0c */ /* 0x000fe20009722670 */
[----:B------:R-:W-:-:S04]  /*1260*/  @!P5 IMAD.WIDE.U32 R10, R33, 0x8, R10 ;  /* 0x00000008210ad825 */ /* 0x000fc800078e000a */
[----:B------:R-:W-:Y:S02]  /*1270*/  @!P3 IMAD R21, R21, R18, RZ ;  /* 0x000000121515b224 */ /* 0x000fe400078e02ff */
[----:B------:R-:W2:Y:S03]  /*1280*/  @!P5 LDG.E.64 R10, desc[UR8][R10.64] ;  /* 0x000000080a0ad981 */ /* 0x000ea6000c1e1b00 */
[----:B------:R-:W-:-:S03]  /*1290*/  @!P3 SHF.L.U32 R21, R21, 0x1, RZ ;  /* 0x000000011515b819 */ /* 0x000fc600000006ff */
[----:B------:R-:W1:Y:S02]  /*12a0*/  @!P1 S2R R14, SR_CTAID.Y ;  /* 0x00000000000e9919 */ /* 0x000e640000002600 */
[----:B0-----:R-:W-:Y:S02]  /*12b0*/  @!P3 IMAD.WIDE R12, R21, 0x4, R12 ;  /* 0x00000004150cb825 */ /* 0x001fe400078e020c */
[----:B------:R-:W1:Y:S02]  /*12c0*/  @!P1 LDC R21, c[0x0][0x10] ;  /* 0x00000400ff159b82 */ /* 0x000e640000000800 */
[----:B------:R-:W-:Y:S01]  /*12d0*/  @!P3 IMAD.WIDE.U32 R16, R17, 0x8, R12 ;  /* 0x000000081110b825 */ /* 0x000fe200078e000c */
[----:B------:R-:W-:-:S03]  /*12e0*/  @!P1 LOP3.LUT R12, R4, 0x1, RZ, 0xc0, !PT ;  /* 0x00000001040c9812 */ /* 0x000fc600078ec0ff */
[-C--:B-1----:R-:W-:Y:S02]  /*12f0*/  @!P1 IMAD R15, R15, R21.reuse, R14 ;  /* 0x000000150f0f9224 */ /* 0x082fe400078e020e */
        /* <DEDUP_REMOVED lines=20> */
.L_x_2995:
        /* <DEDUP_REMOVED lines=19> */
.L_x_2998:
[----:B------:R-:W-:Y:S05]  /*1570*/  BSYNC B0 ;  /* 0x0000000000007941 */ /* 0x000fea0003800000 */
.L_x_2997:
        /* <DEDUP_REMOVED lines=32> */
.L_x_2992:
        /* <DEDUP_REMOVED lines=23> */
[----:B------:R-:W-:Y:S01]  /*18f0*/  @!P1 STG.E.64 desc[UR8][R14.64], R8 ;  /* 0x000000080e009986 */ /* 0x000fe2000c101b08 */
[----:B------:R-:W-:Y:S06]  /*1900*/  BAR.SYNC.DEFER_BLOCKING 0x0 ;  /* 0x0000000000007b1d */ /* 0x000fec0000010000 */
[----:B------:R-:W2:Y:S04]  /*1910*/  LDG.E.U16 R17, desc[UR8][R10.64] ;  /* 0x000000080a117981 */ /* 0x000ea8000c1e1500 */
[----:B------:R-:W3:Y:S04]  /*1920*/  LDG.E.U16 R18, desc[UR8][R10.64+0x2] ;  /* 0x000002080a127981 */ /* 0x000ee8000c1e1500 */
[----:B------:R-:W4:Y:S04]  /*1930*/  LDG.E.U16 R16, desc[UR8][R12.64] ;  /* 0x000000080c107981 */ /* 0x000f28000c1e1500 */
[----:B------:R0:W5:Y:S01]  /*1940*/  LDG.E.U16 R19, desc[UR8][R12.64+0x2] ;  /* 0x000002080c137981 */ /* 0x000162000c1e1500 */
[----:B------:R-:W-:-:S02]  /*1950*/  ISETP.NE.AND P4, PT, RZ, UR10, PT ;  /* 0x0000000aff007c0c */ /* 0x000fc4000bf85270 */
[----:B------:R-:W-:Y:S01]  /*1960*/  ISETP.GE.U32.AND P2, PT, R2, UR12, PT ;  /* 0x0000000c02007c0c */ /* 0x000fe2000bf46070 */
[----:B------:R-:W1:Y:S03]  /*1970*/  LDS.64 R20, [UR5+0x78] ;  /* 0x00007805ff147984 */ /* 0x000e660008000a00 */
[----:B------:R-:W-:-:S04]  /*1980*/  ISETP.GE.AND.EX P2, PT, R3, UR13, PT, P2 ;  /* 0x0000000d03007c0c */ /* 0x000fc8000bf46320 */
[----:B------:R-:W-:Y:S01]  /*1990*/  ISETP.GT.U32.OR P2, PT, R32, 0x17f, P2 ;  /* 0x0000017f2000780c */ /* 0x000fe20001744470 */
[----:B-1----:R-:W-:Y:S01]  /*19a0*/  FMUL.FTZ R9, R20, UR6 ;  /* 0x0000000614097c20 */ /* 0x002fe20008410000 */
[----:B------:R-:W-:-:S03]  /*19b0*/  MOV R20, 0x3f800000 ;  /* 0x3f80000000147802 */ /* 0x000fc60000000f00 */
[C---:B------:R-:W-:Y:S01]  /*19c0*/  FMUL.FTZ R0, R9.reuse, R9 ;  /* 0x0000000909007220 */ /* 0x040fe20000410000 */
[C---:B0-----:R-:W-:Y:S01]  /*19d0*/  FADD.FTZ R13, -R9.reuse, R7 ;  /* 0x00000007090d7221 */ /* 0x041fe20000010100 */
[C---:B------:R-:W-:Y:S01]  /*19e0*/  FADD.FTZ R23, -R9.reuse, R25 ;  /* 0x0000001909177221 */ /* 0x040fe20000010100 */
[----:B------:R-:W-:Y:S01]  /*19f0*/  FADD.FTZ R33, -R9, R24 ;  /* 0x0000001809217221 */ /* 0x000fe20000010100 */
[----:B------:R-:W-:Y:S01]  /*1a00*/  FFMA.FTZ R0, R21, UR6, -R0 ;  /* 0x0000000615007c23 */ /* 0x000fe20008010800 */
[C---:B------:R-:W-:Y:S01]  /*1a10*/  FADD.FTZ R21, -R9.reuse, R26 ;  /* 0x0000001a09157221 */ /* 0x040fe20000010100 */
[C---:B------:R-:W-:Y:S01]  /*1a20*/  FADD.FTZ R27, -R9.reuse, R27 ;  /* 0x0000001b091b7221 */ /* 0x040fe20000010100 */
[C---:B------:R-:W-:Y:S01]  /*1a30*/  FADD.FTZ R25, -R9.reuse, R28 ;  /* 0x0000001c09197221 */ /* 0x040fe20000010100 */
[----:B------:R-:W-:Y:S01]  /*1a40*/  FADD.FTZ R29, -R9, R29 ;  /* 0x0000001d091d7221 */ /* 0x000fe20000010100 */
[----:B------:R-:W-:-:S13]  /*1a50*/  FSETP.GTU.FTZ.AND P1, PT, R0, RZ, PT ;  /* 0x000000ff0000720b */ /* 0x000fda0003f3c000 */
[----:B------:R-:W0:Y:S02]  /*1a60*/  @P1 LDC R15, c[0x0][0x238] ;  /* 0x00008e00ff0f1b82 */ /* 0x000e240000000800 */
[----:B0-----:R-:W-:Y:S01]  /*1a70*/  @P1 FADD.FTZ R8, R0, R15 ;  /* 0x0000000f00081221 */ /* 0x001fe20000010000 */
[----:B------:R-:W-:Y:S01]  /*1a80*/  FADD.FTZ R15, -R9, R6 ;  /* 0x00000006090f7221 */ /* 0x000fe20000010100 */
[C---:B------:R-:W-:Y:S02]  /*1a90*/  IADD3 R6, R30.reuse, 0x40, RZ ;  /* 0x000000401e067810 */ /* 0x040fe40007ffe0ff */
[----:B------:R0:W1:Y:S01]  /*1aa0*/  @P1 MUFU.RSQ R20, R8 ;  /* 0x0000000800141308 */ /* 0x0000620000001400 */
[----:B------:R-:W-:Y:S02]  /*1ab0*/  IADD3 R0, R30, 0x60, RZ ;  /* 0x000000601e007810 */ /* 0x000fe40007ffe0ff */
[----:B------:R-:W-:Y:S02]  /*1ac0*/  ISETP.GE.U32.AND P3, PT, R6, UR12, PT ;  /* 0x0000000c06007c0c */ /* 0x000fe4000bf66070 */
[----:B------:R-:W-:-:S02]  /*1ad0*/  ISETP.GE.U32.AND P1, PT, R0, UR12, PT ;  /* 0x0000000c00007c0c */ /* 0x000fc4000bf26070 */
[----:B------:R-:W-:Y:S02]  /*1ae0*/  SHF.R.S32.HI R7, RZ, 0x1f, R0 ;  /* 0x0000001fff077819 */ /* 0x000fe40000011400 */
[----:B0-----:R-:W-:Y:S02]  /*1af0*/  SHF.R.S32.HI R8, RZ, 0x1f, R6 ;  /* 0x0000001fff087819 */ /* 0x001fe40000011406 */
[----:B------:R-:W-:Y:S02]  /*1b00*/  ISETP.GE.AND.EX P1, PT, R7, UR13, PT, P1 ;  /* 0x0000000d07007c0c */ /* 0x000fe4000bf26310 */
[----:B------:R-:W-:Y:S02]  /*1b10*/  ISETP.GE.AND.EX P3, PT, R8, UR13, PT, P3 ;  /* 0x0000000d08007c0c */ /* 0x000fe4000bf66330 */
[C---:B------:R-:W-:Y:S01]  /*1b20*/  ISETP.GT.U32.OR P1, PT, R32.reuse, 0x17f, P1 ;  /* 0x0000017f2000780c */ /* 0x040fe20000f24470 */
[-C--:B-1----:R-:W-:Y:S01]  /*1b30*/  FMUL.FTZ R15, R15, R20.reuse ;  /* 0x000000140f0f7220 */ /* 0x082fe20000410000 */
[-C--:B------:R-:W-:Y:S01]  /*1b40*/  FMUL.FTZ R13, R13, R20.reuse ;  /* 0x000000140d0d7220 */ /* 0x080fe20000410000 */
[-C--:B------:R-:W-:Y:S01]  /*1b50*/  FMUL.FTZ R22, R21, R20.reuse ;  /* 0x0000001415167220 */ /* 0x080fe20000410000 */
[-C--:B------:R-:W-:Y:S01]  /*1b60*/  FMUL.FTZ R24, R33, R20.reuse ;  /* 0x0000001421187220 */ /* 0x080fe20000410000 */
[-C--:B------:R-:W-:Y:S01]  /*1b70*/  FMUL.FTZ R23, R23, R20.reuse ;  /* 0x0000001417177220 */ /* 0x080fe20000410000 */
[----:B------:R-:W-:Y:S01]  /*1b80*/  FMUL.FTZ R21, R27, R20 ;  /* 0x000000141b157220 */ /* 0x000fe20000410000 */
[----:B------:R-:W-:-:S02]  /*1b90*/  ISETP.GT.U32.OR P3, PT, R32, 0x17f, P3 ;  /* 0x0000017f2000780c */ /* 0x000fc40001f64470 */
[----:B--2---:R-:W-:Y:S02]  /*1ba0*/  SHF.L.U32 R11, R17, 0x10, RZ ;  /* 0x00000010110b7819 */ /* 0x004fe400000006ff */
[----:B---3--:R-:W-:Y:S02]  /*1bb0*/  SHF.L.U32 R18, R18, 0x10, RZ ;  /* 0x0000001012127819 */ /* 0x008fe400000006ff */
[----:B----4-:R-:W-:Y:S02]  /*1bc0*/  SHF.L.U32 R10, R16, 0x10, RZ ;  /* 0x00000010100a7819 */ /* 0x010fe400000006ff */
[----:B-----5:R-:W-:Y:S01]  /*1bd0*/  SHF.L.U32 R9, R19, 0x10, RZ ;  /* 0x0000001013097819 */ /* 0x020fe200000006ff */
[-C--:B------:R-:W-:Y:S01]  /*1be0*/  FMUL.FTZ R19, R25, R20.reuse ;  /* 0x0000001419137220 */ /* 0x080fe20000410000 */
        /* <DEDUP_REMOVED lines=14> */
.L_x_2999:
        /* <DEDUP_REMOVED lines=13> */
.L_x_3001:
[----:B------:R-:W-:Y:S05]  /*1da0*/  BSYNC B0 ;  /* 0x0000000000007941 */ /* 0x000fea0003800000 */
.L_x_3000:
        /* <DEDUP_REMOVED lines=13> */
.L_x_3002:
        /* <DEDUP_REMOVED lines=13> */
.L_x_3004:
[----:B------:R-:W-:Y:S05]  /*1f50*/  BSYNC B0 ;  /* 0x0000000000007941 */ /* 0x000fea0003800000 */
.L_x_3003:
        /* <DEDUP_REMOVED lines=13> */
.L_x_3005:
        /* <DEDUP_REMOVED lines=13> */
.L_x_3007:
[----:B------:R-:W-:Y:S05]  /*2100*/  BSYNC B0 ;  /* 0x0000000000007941 */ /* 0x000fea0003800000 */
.L_x_3006:
        /* <DEDUP_REMOVED lines=13> */
.L_x_3008:
        /* <DEDUP_REMOVED lines=12> */
.L_x_3010:
[----:B------:R-:W-:Y:S05]  /*22a0*/  BSYNC B0 ;  /* 0x0000000000007941 */ /* 0x000fea0003800000 */
.L_x_3009:
[----:B------:R-:W2:Y:S01]  /*22b0*/  LDC R0, c[0x0][0x10] ;  /* 0x00000400ff007b82 */ /* 0x000ea20000000800 */
[----:B------:R-:W-:Y:S02]  /*22c0*/  IADD3 R4, R4, 0x1, RZ ;  /* 0x0000000104047810 */ /* 0x000fe40007ffe0ff */
[----:B--2---:R-:W-:-:S04]  /*22d0*/  IADD3 R5, R0, R5, RZ ;  /* 0x0000000500057210 */ /* 0x004fc80007ffe0ff */
[----:B------:R-:W-:-:S13]  /*22e0*/  ISETP.GE.AND P1, PT, R5, UR4, PT ;  /* 0x0000000405007c0c */ /* 0x000fda000bf26270 */
[----:B------:R-:W-:Y:S05]  /*22f0*/  @!P1 BRA `(.L_x_3011) ;  /* 0xffffffdc00989947 */ /* 0x000fea000383ffff */
[----:B------:R-:W-:Y:S05]  /*2300*/  EXIT ;  /* 0x000000000000794d */ /* 0x000fea0003800000 */
.L_x_3012:
        /* <DEDUP_REMOVED lines=15> */
.L_x_3307:


//--------------------- .text._Z35group_norm_nhwc_fwd_one_pass_kernelI11Fp32IOBf16WLi256ELi24ELi384EEv26Group_norm_nhwc_fwd_params --------------------------
	.section	.text._Z35group_norm_nhwc_fwd_one_pass_kernelI11Fp32IOBf16WLi256ELi24ELi384EEv26Group_norm_nhwc_fwd_params,"ax",@progbits
	.align	128
        .global         _Z35group_norm_nhwc_fwd_one_pass_kernelI11Fp32IOBf16WLi256ELi24ELi384EEv26Group_norm_nhwc_fwd_params
        .type           _Z35group_norm_nhwc_fwd_one_pass_kernelI11Fp32IOBf16WLi256ELi24ELi384EEv26Group_norm_nhwc_fwd_params,@function
        .size           _Z35group_norm_nhwc_fwd_one_pass_kernelI11Fp32IOBf16WLi256ELi24ELi384EEv26Group_norm_nhwc_fwd_params,(.L_x_3308 - _Z35group_norm_nhwc_fwd_one_pass_kernelI11Fp32IOBf16WLi256ELi24ELi384EEv26Group_norm_nhwc_fwd_params)
        .other          _Z35group_norm_nhwc_fwd_one_pass_kernelI11Fp32IOBf16WLi256ELi24ELi384EEv26Group_norm_nhwc_fwd_params,@"STO_CUDA_ENTRY STV_DEFAULT"
_Z35group_norm_nhwc_fwd_one_pass_kernelI11Fp32IOBf16WLi256ELi24ELi384EEv26Group_norm_nhwc_fwd_params:
.text._Z35group_norm_nhwc_fwd_one_pass_kernelI11Fp32IOBf16WLi256ELi24ELi384EEv26Group_norm_nhwc_fwd_params:
        /* <DEDUP_REMOVED lines=38> */
.L_x_3046:
[----:B------:R-:W0:Y:S01]  /*0260*/  LDC R19, c[0x0][0x288] ;  /* 0x0000a200ff137b82 */ /* 0x000e220000000800 */
        /* <DEDUP_REMOVED lines=264> */
.L_x_3014:
[----:B------:R-:W-:Y:S05]  /*12f0*/  BSYNC B0 ;  /* 0x0000000000007941 */ /* 0x000fea0003800000 */
.L_x_3013:
        /* <DEDUP_REMOVED lines=28> */
.L_x_3017:
[----:B-1----:R-:W2:Y:S04]  /*14c0*/  LDG.E.STRONG.GPU R16, desc[UR8][R14.64] ;  /* 0x000000080e107981 */ /* 0x002ea8000c1ef900 */
[----:B--2---:R-:W-:Y:S01]  /*14d0*/  CCTL.IVALL ;  /* 0x00000000ff00798f */ /* 0x004fe20002000000 */
[----:B------:R-:W-:Y:S05]  /*14e0*/  YIELD ;  /* 0x0000000000007946 */ /* 0x000fea0003800000 */
[----:B------:R-:W-:-:S13]  /*14f0*/  ISETP.NE.AND P1, PT, R16, R19, PT ;  /* 0x000000131000720c */ /* 0x000fda0003f25270 */
[----:B------:R-:W-:Y:S05]  /*1500*/  @P1 BRA `(.L_x_3017) ;  /* 0xfffffffc00ec1947 */ /* 0x000fea000383ffff */
.L_x_3016:
        /* <DEDUP_REMOVED lines=11> */
.L_x_3019:
        /* <DEDUP_REMOVED lines=63> */
.L_x_3018:
        /* <DEDUP_REMOVED lines=19> */
.L_x_3021:
[----:B------:R-:W-:Y:S05]  /*1ae0*/  BSYNC B0 ;  /* 0x0000000000007941 */ /* 0x000fea0003800000 */
.L_x_3020:
        /* <DEDUP_REMOVED lines=32> */
.L_x_3015:
        /* <DEDUP_REMOVED lines=27> */
[----:B------:R-:W0:Y:S01]  /*1ea0*/  LDS.64 R16, [UR5+0x78] ;  /* 0x00007805ff107984 */ /* 0x000e220008000a00 */
[----:B-1----:R-:W-:Y:S01]  /*1eb0*/  SHF.R.S32.HI R22, RZ, 0x1f, R40 ;  /* 0x0000001fff167819 */ /* 0x002fe20000011428 */
[----:B0-----:R-:W-:-:S04]  /*1ec0*/  FMUL.FTZ R16, R16, UR6 ;  /* 0x0000000610107c20 */ /* 0x001fc80008410000 */
[C---:B------:R-:W-:Y:S01]  /*1ed0*/  FMUL.FTZ R12, R16.reuse, R16 ;  /* 0x00000010100c7220 */ /* 0x040fe20000410000 */
[C---:B------:R-:W-:Y:S01]  /*1ee0*/  FADD.FTZ R15, -R16.reuse, R10 ;  /* 0x0000000a100f7221 */ /* 0x040fe20000010100 */
[C---:B------:R-:W-:Y:S01]  /*1ef0*/  FADD.FTZ R27, -R16.reuse, R27 ;  /* 0x0000001b101b7221 */ /* 0x040fe20000010100 */
[----:B------:R-:W-:Y:S01]  /*1f00*/  SHF.R.S32.HI R10, RZ, 0x1f, R6 ;  /* 0x0000001fff0a7819 */ /* 0x000fe20000011406 */
[----:B------:R-:W-:Y:S01]  /*1f10*/  FFMA.FTZ R12, R17, UR6, -R12 ;  /* 0x00000006110c7c23 */ /* 0x000fe2000801080c */
[C---:B------:R-:W-:Y:S01]  /*1f20*/  FADD.FTZ R17, -R16.reuse, R24 ;  /* 0x0000001810117221 */ /* 0x040fe20000010100 */
[C---:B------:R-:W-:Y:S01]  /*1f30*/  FADD.FTZ R23, -R16.reuse, R28 ;  /* 0x0000001c10177221 */ /* 0x040fe20000010100 */
[----:B------:R-:W-:Y:S01]  /*1f40*/  FADD.FTZ R47, -R16, R30 ;  /* 0x0000001e102f7221 */ /* 0x000fe20000010100 */
[----:B------:R-:W-:Y:S01]  /*1f50*/  ISETP.GE.AND.EX P2, PT, R10, UR15, PT, P2 ;  /* 0x0000000f0a007c0c */ /* 0x000fe2000bf46320 */
[----:B------:R-:W-:Y:S01]  /*1f60*/  FADD.FTZ R11, -R16, R11 ;  /* 0x0000000b100b7221 */ /* 0x000fe20000010100 */
[----:B------:R-:W-:Y:S01]  /*1f70*/  FSETP.GTU.FTZ.AND P1, PT, R12, RZ, PT ;  /* 0x000000ff0c00720b */ /* 0x000fe20003f3c000 */
[C---:B------:R-:W-:Y:S01]  /*1f80*/  FADD.FTZ R25, -R16.reuse, R25 ;  /* 0x0000001910197221 */ /* 0x040fe20000010100 */
[C---:B------:R-:W-:Y:S01]  /*1f90*/  FADD.FTZ R29, -R16.reuse, R29 ;  /* 0x0000001d101d7221 */ /* 0x040fe20000010100 */
[C---:B------:R-:W-:Y:S01]  /*1fa0*/  FADD.FTZ R31, -R16.reuse, R31 ;  /* 0x0000001f101f7221 */ /* 0x040fe20000010100 */
[C---:B------:R-:W-:Y:S01]  /*1fb0*/  FADD.FTZ R53, -R16.reuse, R32 ;  /* 0x0000002010357221 */ /* 0x040fe20000010100 */
[C---:B------:R-:W-:Y:S01]  /*1fc0*/  FADD.FTZ R33, -R16.reuse, R33 ;  /* 0x0000002110217221 */ /* 0x040fe20000010100 */
[C---:B------:R-:W-:Y:S01]  /*1fd0*/  FADD.FTZ R34, -R16.reuse, R34 ;  /* 0x0000002210227221 */ /* 0x040fe20000010100 */
[----:B------:R-:W-:Y:S01]  /*1fe0*/  FADD.FTZ R35, -R16, R35 ;  /* 0x0000002310237221 */ /* 0x000fe20000010100 */
[----:B------:R-:W-:-:S05]  /*1ff0*/  ISETP.GT.U32.OR P2, PT, R5, 0x17f, P2 ;  /* 0x0000017f0500780c */ /* 0x000fca0001744470 */
[----:B------:R-:W0:Y:S02]  /*2000*/  @P1 LDC R13, c[0x0][0x238] ;  /* 0x00008e00ff0d1b82 */ /* 0x000e240000000800 */
[----:B0-----:R-:W-:Y:S01]  /*2010*/  @P1 FADD.FTZ R14, R12, R13 ;  /* 0x0000000d0c0e1221 */ /* 0x001fe20000010000 */
[----:B------:R-:W-:Y:S01]  /*2020*/  MOV R12, 0x3f800000 ;  /* 0x3f800000000c7802 */ /* 0x000fe20000000f00 */
[----:B------:R-:W-:-:S05]  /*2030*/  FADD.FTZ R13, -R16, R26 ;  /* 0x0000001a100d7221 */ /* 0x000fca0000010100 */
[----:B------:R-:W0:Y:S01]  /*2040*/  @P1 MUFU.RSQ R12, R14 ;  /* 0x0000000e000c1308 */ /* 0x000e220000001400 */
[----:B------:R-:W-:-:S04]  /*2050*/  ISETP.GE.U32.AND P1, PT, R40, UR14, PT ;  /* 0x0000000e28007c0c */ /* 0x000fc8000bf26070 */
[----:B------:R-:W-:-:S04]  /*2060*/  ISETP.GE.AND.EX P1, PT, R22, UR15, PT, P1 ;  /* 0x0000000f16007c0c */ /* 0x000fc8000bf26310 */
[----:B------:R-:W-:Y:S02]  /*2070*/  ISETP.GT.U32.OR P1, PT, R5, 0x17f, P1 ;  /* 0x0000017f0500780c */ /* 0x000fe40000f24470 */
[----:B--2---:R-:W-:Y:S02]  /*2080*/  SHF.L.U32 R24, R18, 0x10, RZ ;  /* 0x0000001012187819 */ /* 0x004fe400000006ff */
[----:B---3--:R-:W-:Y:S01]  /*2090*/  SHF.L.U32 R26, R19, 0x10, RZ ;  /* 0x00000010131a7819 */ /* 0x008fe200000006ff */
[-C--:B0-----:R-:W-:Y:S01]  /*20a0*/  FMUL.FTZ R19, R27, R12.reuse ;  /* 0x0000000c1b137220 */ /* 0x081fe20000410000 */
[----:B------:R-:W-:Y:S01]  /*20b0*/  FADD.FTZ R27, -R16, R37 ;  /* 0x00000025101b7221 */ /* 0x000fe20000010100 */
[----:B----4-:R-:W-:Y:S02]  /*20c0*/  SHF.L.U32 R28, R20, 0x10, RZ ;  /* 0x00000010141c7819 */ /* 0x010fe400000006ff */
[----:B-----5:R-:W-:Y:S01]  /*20d0*/  SHF.L.U32 R30, R21, 0x10, RZ ;  /* 0x00000010151e7819 */ /* 0x020fe200000006ff */
[----:B------:R-:W-:Y:S01]  /*20e0*/  FMUL.FTZ R21, R13, R12 ;  /* 0x0000000c0d157220 */ /* 0x000fe20000410000 */
[----:B------:R-:W-:-:S03]  /*20f0*/  FADD.FTZ R13, -R16, R36 ;  /* 0x00000024100d7221 */ /* 0x000fc60000010100 */
        /* <DEDUP_REMOVED lines=13> */
.L_x_3022:
        /* <DEDUP_REMOVED lines=13> */
.L_x_3024:
[----:B------:R-:W-:Y:S05]  /*22a0*/  BSYNC B0 ;  /* 0x0000000000007941 */ /* 0x000fea0003800000 */
.L_x_3023:
[-C--:B------:R-:W-:Y:S01]  /*22b0*/  FMUL.FTZ R15, R15, R12.reuse ;  /* 0x0000000c0f0f7220 */ /* 0x080fe20000410000 */
[-C--:B0-----:R-:W-:Y:S01]  /*22c0*/  FMUL.FTZ R19, R11, R12.reuse ;  /* 0x0000000c0b137220 */ /* 0x081fe20000410000 */
        /* <DEDUP_REMOVED lines=15> */
.L_x_3025:
        /* <DEDUP_REMOVED lines=13> */
.L_x_3027:
[----:B------:R-:W-:Y:S05]  /*2490*/  BSYNC B0 ;  /* 0x0000000000007941 */ /* 0x000fea0003800000 */
.L_x_3026:
        /* <DEDUP_REMOVED lines=13> */
.L_x_3028:
        /* <DEDUP_REMOVED lines=13> */
.L_x_3030:
[----:B------:R-:W-:Y:S05]  /*2640*/  BSYNC B0 ;  /* 0x0000000000007941 */ /* 0x000fea0003800000 */
.L_x_3029:
[----:B0-----:R-:W-:Y:S01]  /*2650*/  SHF.R.S32.HI R14, RZ, 0x1f, R7 ;  /* 0x0000001fff0e7819 */ /* 0x001fe20000011407 */
[-C--:B------:R-:W-:Y:S01]  /*2660*/  FMUL.FTZ R23, R23, R12.reuse ;  /* 0x0000000c17177220 */ /* 0x080fe20000410000 */
[----:B------:R-:W-:Y:S01]  /*2670*/  SHF.R.S32.HI R18, RZ, 0x1f, R8 ;  /* 0x0000001fff127819 */ /* 0x000fe20000011408 */
[-C--:B------:R-:W-:Y:S01]  /*2680*/  FMUL.FTZ R29, R29, R12.reuse ;  /* 0x0000000c1d1d7220 */ /* 0x080fe20000410000 */
[----:B------:R-:W-:Y:S01]  /*2690*/  SHF.R.S32.HI R16, RZ, 0x1f, R9 ;  /* 0x0000001fff107819 */ /* 0x000fe20000011409 */
[-C--:B------:R-:W-:Y:S01]  /*26a0*/  FMUL.FTZ R47, R47, R12.reuse ;  /* 0x0000000c2f2f7220 */ /* 0x080fe20000410000 */
[----:B------:R-:W-:Y:S01]  /*26b0*/  ISETP.GE.U32.AND P5, PT, R7, UR14, PT ;  /* 0x0000000e07007c0c */ /* 0x000fe2000bfa6070 */
        /* <DEDUP_REMOVED lines=9> */
[----:B------:R-:W-:Y:S01]  /*2750*/  ISETP.GE.AND.EX P5, PT, R14, UR15, PT, P5 ;  /* 0x0000000f0e007c0c */ /* 0x000fe2000bfa6350 */
[-C--:B------:R-:W-:Y:S01]  /*2760*/  FMUL.FTZ R19, R13, R12.reuse ;  /* 0x0000000c0d137220 */ /* 0x080fe20000410000 */
[----:B------:R-:W-:Y:S01]  /*2770*/  ISETP.GE.AND.EX P1, PT, R18, UR15, PT, P1 ;  /* 0x0000000f12007c0c */ /* 0x000fe2000bf26310 */
[----:B------:R-:W-:Y:S01]  /*2780*/  FMUL.FTZ R27, R27, R12 ;  /* 0x0000000c1b1b7220 */ /* 0x000fe20000410000 */
[----:B------:R-:W-:Y:S01]  /*2790*/  ISETP.GE.AND.EX P2, PT, R16, UR15, PT, P2 ;  /* 0x0000000f10007c0c */ /* 0x000fe2000bf46320 */
[----:B------:R-:W-:Y:S01]  /*27a0*/  FFMA.FTZ R10, R24, R23, R28 ;  /* 0x00000017180a7223 */ /* 0x000fe2000001001c */
[----:B------:R-:W-:Y:S01]  /*27b0*/  ISETP.GE.AND.EX P3, PT, R41, UR15, PT, P3 ;  /* 0x0000000f29007c0c */ /* 0x000fe2000bf66330 */
[----:B------:R-:W-:Y:S01]  /*27c0*/  FFMA.FTZ R11, R26, R29, R30 ;  /* 0x0000001d1a0b7223 */ /* 0x000fe2000001001e */
[----:B------:R-:W-:-:S02]  /*27d0*/  ISETP.GE.AND.EX P4, PT, R43, UR15, PT, P4 ;  /* 0x0000000f2b007c0c */ /* 0x000fc4000bf86340 */
[C---:B------:R-:W-:Y:S02]  /*27e0*/  ISETP.GT.U32.OR P5, PT, R5.reuse, 0x17f, P5 ;  /* 0x0000017f0500780c */ /* 0x040fe40002fa4470 */
[C---:B------:R-:W-:Y:S02]  /*27f0*/  ISETP.GT.U32.OR P1, PT, R5.reuse, 0x17f, P1 ;  /* 0x0000017f0500780c */ /* 0x040fe40000f24470 */
        /* <DEDUP_REMOVED lines=14> */
.L_x_3031:
        /* <DEDUP_REMOVED lines=13> */
.L_x_3033:
[----:B------:R-:W-:Y:S05]  /*29b0*/  BSYNC B0 ;  /* 0x0000000000007941 */ /* 0x000fea0003800000 */
.L_x_3032:
        /* <DEDUP_REMOVED lines=13> */
.L_x_3034:
        /* <DEDUP_REMOVED lines=13> */
.L_x_3036:
[----:B------:R-:W-:Y:S05]  /*2b60*/  BSYNC B0 ;  /* 0x0000000000007941 */ /* 0x000fea0003800000 */
.L_x_3035:
        /* <DEDUP_REMOVED lines=13> */
.L_x_3037:
        /* <DEDUP_REMOVED lines=13> */
.L_x_3039:
[----:B------:R-:W-:Y:S05]  /*2d10*/  BSYNC B0 ;  /* 0x0000000000007941 */ /* 0x000fea0003800000 */
.L_x_3038:
        /* <DEDUP_REMOVED lines=13> */
.L_x_3040:
        /* <DEDUP_REMOVED lines=13> */
.L_x_3042:
[----:B------:R-:W-:Y:S05]  /*2ec0*/  BSYNC B0 ;  /* 0x0000000000007941 */ /* 0x000fea0003800000 */
.L_x_3041:
[----:B------:R-:W-:Y:S01]  /*2ed0*/  FFMA.FTZ R24, R24, R19, R28 ;  /* 0x0000001318187223 */ /* 0x000fe2000001001c */
[----:B------:R-:W-:Y:S01]  /*2ee0*/  FFMA.FTZ R25, R26, R27, R30 ;  /* 0x0000001b1a197223 */ /* 0x000fe2000001001e */
[----:B------:R-:W-:Y:S06]  /*2ef0*/  @!P6 BRA `(.L_x_3043) ;  /* 0x000000000028e947 */ /* 0x000fec0003800000 */
        /* <DEDUP_REMOVED lines=10> */
.L_x_3043:
[----:B------:R-:W-:Y:S04]  /*2fa0*/  BSSY B0, `(.L_x_3044) ;  /* 0x000000c000007945 */ /* 0x000fe80003800000 */
[----:B------:R-:W-:Y:S05]  /*2fb0*/  @P4 BRA `(.L_x_3045) ;  /* 0x0000000000284947 */ /* 0x000fea0003800000 */
[----:B------:R-:W-:Y:S01]  /*2fc0*/  ULDC.64 UR12, c[0x0][0x270] ;  /* 0x00009c00000c7ab9 */ /* 0x000fe20000000a00 */
[----:B------:R-:W-:Y:S01]  /*2fd0*/  MOV R49, R51 ;  /* 0x0000003300317202 */ /* 0x000fe20000000f00 */
[----:B0-----:R-:W-:Y:S02]  /*2fe0*/  IMAD R10, R43, UR12, RZ ;  /* 0x0000000c2b0a7c24 */ /* 0x001fe4000f8e02ff */
[----:B------:R-:W-:-:S04]  /*2ff0*/  IMAD.WIDE.U32 R48, R39, UR12, R48 ;  /* 0x0000000c27307c25 */ /* 0x000fc8000f8e0030 */
[----:B------:R-:W-:Y:S01]  /*3000*/  IMAD R11, R39, UR13, R10 ;  /* 0x0000000d270b7c24 */ /* 0x000fe2000f8e020a */
[----:B------:R-:W-:Y:S02]  /*3010*/  ULDC.64 UR12, c[0x0][0x210] ;  /* 0x00008400000c7ab9 */ /* 0x000fe40000000a00 */
[----:B------:R-:W-:Y:S02]  /*3020*/  LEA R10, P1, R48, UR12, 0x2 ;  /* 0x0000000c300a7c11 */ /* 0x000fe4000f8210ff */
[----:B------:R-:W-:-:S04]  /*3030*/  IADD3 R11, R49, R11, RZ ;  /* 0x0000000b310b7210 */ /* 0x000fc80007ffe0ff */
[----:B------:R-:W-:-:S05]  /*3040*/  LEA.HI.X R11, R48, UR13, R11, 0x2, P1 ;  /* 0x0000000d300b7c11 */ /* 0x000fca00088f140b */
[----:B------:R2:W-:Y:S02]  /*3050*/  STG.E.64 desc[UR8][R10.64], R24 ;  /* 0x000000180a007986 */ /* 0x0005e4000c101b08 */
.L_x_3045:
[----:B------:R-:W-:Y:S05]  /*3060*/  BSYNC B0 ;  /* 0x0000000000007941 */ /* 0x000fea0003800000 */
.L_x_3044:
[----:B0-2---:R-:W0:Y:S01]  /*3070*/  LDC R11, c[0x0][0x10] ;  /* 0x00000400ff0b7b82 */ /* 0x005e220000000800 */
[----:B------:R-:W-:Y:S02]  /*3080*/  IADD3 R2, R2, 0x1, RZ ;  /* 0x0000000102027810 */ /* 0x000fe40007ffe0ff */
[----:B0-----:R-:W-:-:S04]  /*3090*/  IADD3 R44, R11, R44, RZ ;  /* 0x0000002c0b2c7210 */ /* 0x001fc80007ffe0ff */
[----:B------:R-:W-:-:S13]  /*30a0*/  ISETP.GE.AND P1, PT, R44, UR4, PT ;  /* 0x000000042c007c0c */ /* 0x000fda000bf26270 */
[----:B------:R-:W-:Y:S05]  /*30b0*/  @!P1 BRA `(.L_x_3046) ;  /* 0xffffffd000689947 */ /* 0x000fea000383ffff */
[----:B------:R-:W-:Y:S05]  /*30c0*/  EXIT ;  /* 0x000000000000794d */ /* 0x000fea0003800000 */
.L_x_3047:
        /* <DEDUP_REMOVED lines=11> */
.L_x_3308:


//--------------------- .text._Z35group_norm_nhwc_fwd_one_pass_kernelI11Fp32IOBf16WLi512ELi24ELi384EEv26Group_norm_nhwc_fwd_params --------------------------
	.section	.text._Z35group_norm_nhwc_fwd_one_pass_kernelI11Fp32IOBf16WLi512ELi24ELi384EEv26Group_norm_nhwc_fwd_params,"ax",@progbits
	.align	128
        .global         _Z35group_norm_nhwc_fwd_one_pass_kernelI11Fp32IOBf16WLi512ELi24ELi384EEv26Group_norm_nhwc_fwd_params
        .type           _Z35group_norm_nhwc_fwd_one_pass_kernelI11Fp32IOBf16WLi512ELi24ELi384EEv26Group_norm_nhwc_fwd_params,@function
        .size           _Z35group_norm_nhwc_fwd_one_pass_kernelI11Fp32IOBf16WLi512ELi24ELi384EEv26Group_norm_nhwc_fwd_params,(.L_x_3309 - _Z35group_norm_nhwc_fwd_one_pass_kernelI11Fp32IOBf16WLi512ELi24ELi384EEv26Group_norm_nhwc_fwd_params)
        .other          _Z35group_norm_nhwc_fwd_one_pass_kernelI11Fp32IOBf16WLi512ELi24ELi384EEv26Group_norm_nhwc_fwd_params,@"STO_CUDA_ENTRY STV_DEFAULT"
_Z35group_norm_nhwc_fwd_one_pass_kernelI11Fp32IOBf16WLi512ELi24ELi384EEv26Group_norm_nhwc_fwd_params:
.text._Z35group_norm_nhwc_fwd_one_pass_kernelI11Fp32IOBf16WLi512ELi24ELi384EEv26Group_norm_nhwc_fwd_params:
        /* <DEDUP_REMOVED lines=88> */
.L_x_3105:
[----:B0-----:R-:W0:Y:S01]  /*0580*/  LDC R9, c[0x0][0x288] ;  /* 0x0000a200ff097b82 */ /* 0x001e220000000800 */
[----:B------:R-:W-:Y:S01]  /*0590*/  P2R R14, PR, RZ, 0x8 ;  /* 0x00000008ff0e7803 */ /* 0x000fe20000000000 */
[----:B------:R-:W-:Y:S01]  /*05a0*/  ULDC.64 UR12, c[0x0][0x280] ;  /* 0x0000a000000c7ab9 */ /* 0x000fe20000000a00 */
[C---:B------:R-:W-:Y:S02]  /*05b0*/  LOP3.LUT P3, RZ, R82.reuse, 0x200, RZ, 0xc0, !PT ;  /* 0x0000020052ff7812 */ /* 0x040fe4000786c0ff */
[----:B------:R-:W-:Y:S02]  /*05c0*/  CS2R R26, SRZ ;  /* 0x00000000001a7805 */ /* 0x000fe4000001ff00 */
[----:B------:R-:W-:Y:S02]  /*05d0*/  P2R R16, PR, RZ, 0x10 ;  /* 0x00000010ff107803 */ /* 0x000fe40000000000 */
[C---:B------:R-:W-:Y:S01]  /*05e0*/  LOP3.LUT P4, RZ, R82.reuse, 0x100, RZ, 0xc0, !PT ;  /* 0x0000010052ff7812 */ /* 0x040fe2000788c0ff */
[----:B------:R-:W1:Y:S01]  /*05f0*/  @P0 LDC.64 R18, c[0x0][0x220] ;  /* 0x00008800ff120b82 */ /* 0x000e620000000a00 */
[----:B------:R-:W-:-:S02]  /*0600*/  LOP3.LUT P6, RZ, R82, 0x80, RZ, 0xc0, !PT ;  /* 0x0000008052ff7812 */ /* 0x000fc400078cc0ff */
[----:B------:R-:W-:Y:S02]  /*0610*/  SHF.R.S32.HI R87, RZ, 0x1f, R72 ;  /* 0x0000001fff577819 */ /* 0x000fe40000011448 */
[----:B------:R-:W-:Y:S02]  /*0620*/  P2R R24, PR, RZ, 0x4 ;  /* 0x00000004ff187803 */ /* 0x000fe40000000000 */
[----:B------:R-:W-:Y:S01]  /*0630*/  SHF.R.S32.HI R89, RZ, 0x1f, R74 ;  /* 0x0000001fff597819 */ /* 0x000fe2000001144a */
[----:B------:R-:W2:Y:S01]  /*0640*/  @P1 LDC.64 R20, c[0x0][0x220] ;  /* 0x00008800ff141b82 */ /* 0x000ea20000000a00 */
[----:B------:R-:W-:Y:S02]  /*0650*/  P2R R22, PR, RZ, 0x2 ;  /* 0x00000002ff167803 */ /* 0x000fe40000000000 */
[----:B------:R-:W-:Y:S02]  /*0660*/  P2R R46, PR, RZ, 0x1 ;  /* 0x00000001ff2e7803 */ /* 0x000fe40000000000 */
[----:B------:R-:W-:-:S02]  /*0670*/  SHF.R.S32.HI R91, RZ, 0x1f, R76 ;  /* 0x0000001fff5b7819 */ /* 0x000fc4000001144c */
[----:B------:R-:W-:Y:S01]  /*0680*/  SHF.R.S32.HI R93, RZ, 0x1f, R78 ;  /* 0x0000001fff5d7819 */ /* 0x000fe2000001144e */
[----:B------:R-:W3:Y:S01]  /*0690*/  @P6 LDC.64 R10, c[0x0][0x220] ;  /* 0x00008800ff0a6b82 */ /* 0x000ee20000000a00 */
[----:B0-----:R-:W-:Y:S02]  /*06a0*/  IABS R5, R9 ;  /* 0x0000000900057213 */ /* 0x001fe40000000000 */
        /* <DEDUP_REMOVED lines=168> */
[----:B------:R-:W-:-:S03]  /*1130*/  ISETP.GE.U32.AND P5, PT, R74, UR12, PT ;  /* 0x0000000c4a007c0c */ /* 0x000fc6000bfa6070 */
[----:B------:R0:W2:Y:S01]  /*1140*/  @!P2 LDG.E.64 R26, desc[UR8][R32.64] ;  /* 0x00000008201aa981 */ /* 0x0000a2000c1e1b00 */
[----:B------:R-:W-:-:S04]  /*1150*/  ISETP.GE.AND.EX P5, PT, R89, UR13, PT, P5 ;  /* 0x0000000d59007c0c */ /* 0x000fc8000bfa6350 */
[----:B------:R-:W-:-:S13]  /*1160*/  ISETP.GT.U32.OR P1, PT, R0, 0x17f, P5 ;  /* 0x0000017f0000780c */ /* 0x000fda0002f24470 */
[----:B------:R-:W1:Y:S01]  /*1170*/  @!P1 LDC.64 R20, c[0x0][0x270] ;  /* 0x00009c00ff149b82 */ /* 0x000e620000000a00 */
[----:B------:R-:W-:-:S07]  /*1180*/  @!P1 MOV R3, R29 ;  /* 0x0000001d00039202 */ /* 0x000fce0000000f00 */
[----:B------:R-:W3:Y:S01]  /*1190*/  @!P1 LDC.64 R34, c[0x0][0x220] ;  /* 0x00008800ff229b82 */ /* 0x000ee20000000a00 */
[----:B-1----:R-:W-:-:S04]  /*11a0*/  @!P1 IMAD R2, R89, R20, RZ ;  /* 0x0000001459029224 */ /* 0x002fc800078e02ff */
[----:B------:R-:W-:Y:S01]  /*11b0*/  @!P1 IMAD R21, R74, R21, R2 ;  /* 0x000000154a159224 */ /* 0x000fe200078e0202 */
[----:B------:R-:W-:-:S05]  /*11c0*/  @!P1 MOV R2, R30 ;  /* 0x0000001e00029202 */ /* 0x000fca0000000f00 */
[----:B------:R-:W-:-:S05]  /*11d0*/  @!P1 IMAD.WIDE.U32 R2, R74, R20, R2 ;  /* 0x000000144a029225 */ /* 0x000fca00078e0002 */
[----:B------:R-:W-:Y:S02]  /*11e0*/  @!P1 IADD3 R3, R3, R21, RZ ;  /* 0x0000001503039210 */ /* 0x000fe40007ffe0ff */
[----:B---3--:R-:W-:-:S04]  /*11f0*/  @!P1 LEA R34, P5, R2, R34, 0x2 ;  /* 0x0000002202229211 */ /* 0x008fc800078a10ff */
[----:B------:R-:W-:Y:S02]  /*1200*/  @!P1 LEA.HI.X R35, R2, R35, R3, 0x2, P5 ;  /* 0x0000002302239211 */ /* 0x000fe400028f1403 */
[----:B------:R-:W-:-:S04]  /*1210*/  ISETP.GE.U32.AND P5, PT, R76, UR12, PT ;  /* 0x0000000c4c007c0c */ /* 0x000fc8000bfa6070 */
        /* <DEDUP_REMOVED lines=31> */
[----:B------:R-:W-:Y:S02]  /*1410*/  ISETP.NE.AND P2, PT, R24, RZ, PT ;  /* 0x000000ff1800720c */ /* 0x000fe40003f45270 */
[----:B------:R-:W-:-:S06]  /*1420*/  CS2R R24, SRZ ;  /* 0x0000000000187805 */ /* 0x000fcc000001ff00 */
[----:B------:R4:W5:Y:S01]  /*1430*/  @!P1 LDG.E.64 R24, desc[UR8][R34.64] ;  /* 0x0000000822189981 */ /* 0x000962000c1e1b00 */
[----:B-1----:R-:W-:-:S04]  /*1440*/  @!P6 IMAD R2, R95, R20, RZ ;  /* 0x000000145f02e224 */ /* 0x002fc800078e02ff */
[----:B------:R-:W-:Y:S01]  /*1450*/  @!P6 IMAD R21, R80, R21, R2 ;  /* 0x000000155015e224 */ /* 0x000fe200078e0202 */
[----:B------:R-:W-:-:S05]  /*1460*/  @!P6 MOV R2, R30 ;  /* 0x0000001e0002e202 */ /* 0x000fca0000000f00 */
[----:B------:R-:W-:-:S05]  /*1470*/  @!P6 IMAD.WIDE.U32 R2, R80, R20, R2 ;  /* 0x000000145002e225 */ /* 0x000fca00078e0002 */
[----:B------:R-:W-:Y:S02]  /*1480*/  @!P6 IADD3 R3, R3, R21, RZ ;  /* 0x000000150303e210 */ /* 0x000fe40007ffe0ff */
[----:B---3--:R-:W-:Y:S02]  /*1490*/  @!P6 LEA R44, P3, R2, R44, 0x2 ;  /* 0x0000002c022ce211 */ /* 0x008fe400078610ff */
[----:B------:R-:W-:Y:S02]  /*14a0*/  ISETP.NE.AND P1, PT, R22, RZ, PT ;  /* 0x000000ff1600720c */ /* 0x000fe40003f25270 */
[----:B------:R-:W-:Y:S02]  /*14b0*/  @!P6 LEA.HI.X R45, R2, R45, R3, 0x2, P3 ;  /* 0x0000002d022de211 */ /* 0x000fe400018f1403 */
[----:B------:R-:W-:Y:S02]  /*14c0*/  ISETP.NE.AND P3, PT, R23, RZ, PT ;  /* 0x000000ff1700720c */ /* 0x000fe40003f65270 */
[----:B------:R-:W-:-:S06]  /*14d0*/  CS2R R22, SRZ ;  /* 0x0000000000167805 */ /* 0x000fcc000001ff00 */
[----:B------:R1:W3:Y:S01]  /*14e0*/  @!P0 LDG.E.64 R22, desc[UR8][R40.64] ;  /* 0x0000000828168981 */ /* 0x0002e2000c1e1b00 */
[----:B------:R-:W-:Y:S02]  /*14f0*/  ISETP.NE.AND P0, PT, R36, RZ, PT ;  /* 0x000000ff2400720c */ /* 0x000fe40003f05270 */
[----:B------:R-:W-:Y:S02]  /*1500*/  CS2R R36, SRZ ;  /* 0x0000000000247805 */ /* 0x000fe4000001ff00 */
[----:B------:R-:W-:-:S09]  /*1510*/  CS2R R38, SRZ ;  /* 0x0000000000267805 */ /* 0x000fd2000001ff00 */
[----:B------:R-:W2:Y:S01]  /*1520*/  @P0 LDG.E.64 R36, desc[UR8][R4.64] ;  /* 0x0000000804240981 */ /* 0x000ea2000c1e1b00 */
[----:B------:R-:W-:Y:S02]  /*1530*/  ISETP.NE.AND P0, PT, R48, RZ, PT ;  /* 0x000000ff3000720c */ /* 0x000fe40003f05270 */
[----:B0-----:R-:W-:-:S11]  /*1540*/  CS2R R32, SRZ ;  /* 0x0000000000207805 */ /* 0x001fd6000001ff00 */
[----:B------:R-:W5:Y:S01]  /*1550*/  @P0 LDG.E.64 R38, desc[UR8][R6.64] ;  /* 0x0000000806260981 */ /* 0x000f62000c1e1b00 */
[----:B------:R-:W-:Y:S02]  /*1560*/  ISETP.NE.AND P0, PT, R49, RZ, PT ;  /* 0x000000ff3100720c */ /* 0x000fe40003f05270 */
[----:B------:R-:W-:Y:S02]  /*1570*/  MOV R3, RZ ;  /* 0x000000ff00037202 */ /* 0x000fe40000000f00 */
[----:B------:R-:W-:Y:S02]  /*1580*/  MOV R2, RZ ;  /* 0x000000ff00027202 */ /* 0x000fe40000000f00 */
[----:B------:R-:W-:Y:S02]  /*1590*/  CS2R R20, SRZ ;  /* 0x0000000000147805 */ /* 0x000fe4000001ff00 */
[----:B----4-:R-:W-:Y:S02]  /*15a0*/  CS2R R34, SRZ ;  /* 0x0000000000227805 */ /* 0x010fe4000001ff00 */
[----:B------:R-:W4:Y:S04]  /*15b0*/  @!P6 LDG.E.64 R2, desc[UR8][R44.64] ;  /* 0x000000082c02e981 */ /* 0x000f28000c1e1b00 */
[----:B------:R-:W3:Y:S01]  /*15c0*/  @P0 LDG.E.64 R32, desc[UR8][R8.64] ;  /* 0x0000000808200981 */ /* 0x000ee2000c1e1b00 */
[----:B------:R-:W-:-:S02]  /*15d0*/  ISETP.NE.AND P0, PT, R47, RZ, PT ;  /* 0x000000ff2f00720c */ /* 0x000fc40003f05270 */
[C---:B------:R-:W-:Y:S01]  /*15e0*/  LOP3.LUT P6, RZ, R82.reuse, 0x20, RZ, 0xc0, !PT ;  /* 0x0000002052ff7812 */ /* 0x040fe200078cc0ff */
[----:B------:R0:W4:Y:S01]  /*15f0*/  @!P5 LDG.E.64 R20, desc[UR8][R42.64] ;  /* 0x000000082a14d981 */ /* 0x000122000c1e1b00 */
[----:B------:R-:W-:Y:S02]  /*1600*/  LOP3.LUT P5, RZ, R82, 0x8, RZ, 0xc0, !PT ;  /* 0x0000000852ff7812 */ /* 0x000fe400078ac0ff */
[----:B-1----:R-:W-:-:S07]  /*1610*/  CS2R R40, SRZ ;  /* 0x0000000000287805 */ /* 0x002fce000001ff00 */
[----:B------:R-:W4:Y:S01]  /*1620*/  @P0 LDG.E.64 R34, desc[UR8][R10.64] ;  /* 0x000000080a220981 */ /* 0x000f22000c1e1b00 */
[----:B------:R-:W-:Y:S02]  /*1630*/  ISETP.NE.AND P0, PT, R46, RZ, PT ;  /* 0x000000ff2e00720c */ /* 0x000fe40003f05270 */
[----:B0-----:R-:W-:Y:S01]  /*1640*/  CS2R R42, SRZ ;  /* 0x00000000002a7805 */ /* 0x001fe2000001ff00 */
[----:B------:R-:W4:Y:S01]  /*1650*/  @P6 LDG.E.64 R40, desc[UR8][R12.64] ;  /* 0x000000080c286981 */ /* 0x000f22000c1e1b00 */
[----:B------:R-:W-:-:S04]  /*1660*/  CS2R R44, SRZ ;  /* 0x00000000002c7805 */ /* 0x000fc8000001ff00 */
[----:B------:R-:W4:Y:S01]  /*1670*/  @P5 LDG.E.64 R42, desc[UR8][R14.64] ;  /* 0x000000080e2a5981 */ /* 0x000f22000c1e1b00 */
[----:B------:R-:W-:Y:S02]  /*1680*/  CS2R R46, SRZ ;  /* 0x00000000002e7805 */ /* 0x000fe4000001ff00 */
[----:B------:R-:W-:Y:S02]  /*1690*/  CS2R R48, SRZ ;  /* 0x0000000000307805 */ /* 0x000fe4000001ff00 */
[----:B------:R-:W4:Y:S04]  /*16a0*/  @P0 LDG.E.64 R44, desc[UR8][R18.64] ;  /* 0x00000008122c0981 */ /* 0x000f28000c1e1b00 */
[----:B------:R-:W4:Y:S01]  /*16b0*/  @P1 LDG.E.64 R46, desc[UR8][R16.64] ;  /* 0x00000008102e1981 */ /* 0x000f22000c1e1b00 */
[----:B------:R-:W-:-:S03]  /*16c0*/  CS2R R50, SRZ ;  /* 0x0000000000327805 */ /* 0x000fc6000001ff00 */
[----:B------:R-:W4:Y:S01]  /*16d0*/  @P2 LDG.E.64 R48, desc[UR8][R98.64] ;  /* 0x0000000862302981 */ /* 0x000f22000c1e1b00 */
[----:B------:R-:W-:-:S03]  /*16e0*/  CS2R R52, SRZ ;  /* 0x0000000000347805 */ /* 0x000fc6000001ff00 */
[----:B------:R-:W4:Y:S04]  /*16f0*/  @P3 LDG.E.64 R50, desc[UR8][R100.64] ;  /* 0x0000000864323981 */ /* 0x000f28000c1e1b00 */
[----:B------:R-:W4:Y:S01]  /*1700*/  @P4 LDG.E.64 R52, desc[UR8][R102.64] ;  /* 0x0000000866344981 */ /* 0x000f22000c1e1b00 */
[----:B------:R-:W-:Y:S01]  /*1710*/  ISETP.GT.AND P5, PT, R84, 0x1e, PT ;  /* 0x0000001e5400780c */ /* 0x000fe20003fa4270 */
[----:B--2---:R-:W-:Y:S01]  /*1720*/  FMUL.FTZ R5, R37, R37 ;  /* 0x0000002525057220 */ /* 0x004fe20000410000 */
[----:B------:R-:W-:-:S03]  /*1730*/  FADD.FTZ R4, R36, R37 ;  /* 0x0000002524047221 */ /* 0x000fc60000010000 */
[----:B------:R-:W-:Y:S01]  /*1740*/  FFMA.FTZ R5, R36, R36, R5 ;  /* 0x0000002424057223 */ /* 0x000fe20000010005 */
[----:B------:R-:W-:-:S03]  /*1750*/  FADD.FTZ R4, RZ, R4 ;  /* 0x00000004ff047221 */ /* 0x000fc60000010000 */
[----:B------:R-:W-:Y:S01]  /*1760*/  FADD.FTZ R5, RZ, R5 ;  /* 0x00000005ff057221 */ /* 0x000fe20000010000 */
[----:B-----5:R-:W-:Y:S01]  /*1770*/  FMUL.FTZ R9, R39, R39 ;  /* 0x0000002727097220 */ /* 0x020fe20000410000 */
[----:B------:R-:W-:-:S03]  /*1780*/  FADD.FTZ R7, R38, R39 ;  /* 0x0000002726077221 */ /* 0x000fc60000010000 */
[----:B------:R-:W-:Y:S01]  /*1790*/  FFMA.FTZ R6, R38, R38, R9 ;  /* 0x0000002626067223 */ /* 0x000fe20000010009 */
[----:B------:R-:W-:-:S03]  /*17a0*/  FADD.FTZ R4, R4, R7 ;  /* 0x0000000704047221 */ /* 0x000fc60000010000 */
[----:B------:R-:W-:Y:S01]  /*17b0*/  FADD.FTZ R5, R5, R6 ;  /* 0x0000000605057221 */ /* 0x000fe20000010000 */
[----:B---3--:R-:W-:Y:S01]  /*17c0*/  FMUL.FTZ R9, R33, R33 ;  /* 0x0000002121097220 */ /* 0x008fe20000410000 */
[----:B------:R-:W-:-:S03]  /*17d0*/  FADD.FTZ R7, R32, R33 ;  /* 0x0000002120077221 */ /* 0x000fc60000010000 */
[----:B------:R-:W-:Y:S01]  /*17e0*/  FFMA.FTZ R6, R32, R32, R9 ;  /* 0x0000002020067223 */ /* 0x000fe20000010009 */
[----:B------:R-:W-:-:S03]  /*17f0*/  FADD.FTZ R4, R4, R7 ;  /* 0x0000000704047221 */ /* 0x000fc60000010000 */
[----:B------:R-:W-:Y:S01]  /*1800*/  FADD.FTZ R5, R5, R6 ;  /* 0x0000000605057221 */ /* 0x000fe20000010000 */
[----:B----4-:R-:W-:Y:S01]  /*1810*/  FMUL.FTZ R9, R35, R35 ;  /* 0x0000002323097220 */ /* 0x010fe20000410000 */
[----:B------:R-:W-:-:S03]  /*1820*/  FADD.FTZ R7, R34, R35 ;  /* 0x0000002322077221 */ /* 0x000fc60000010000 */
        /* <DEDUP_REMOVED lines=126> */
.L_x_3049:
[----:B------:R-:W-:Y:S05]  /*2010*/  BSYNC B0 ;  /* 0x0000000000007941 */ /* 0x000fea0003800000 */
.L_x_3048:
        /* <DEDUP_REMOVED lines=28> */
.L_x_3052:
[----:B------:R-:W2:Y:S04]  /*21e0*/  LDG.E.STRONG.GPU R5, desc[UR8][R8.64] ;  /* 0x0000000808057981 */ /* 0x000ea8000c1ef900 */
[----:B--2---:R-:W-:Y:S01]  /*21f0*/  CCTL.IVALL ;  /* 0x00000000ff00798f */ /* 0x004fe20002000000 */
[----:B------:R-:W-:Y:S05]  /*2200*/  YIELD ;  /* 0x0000000000007946 */ /* 0x000fea0003800000 */
[----:B------:R-:W-:-:S13]  /*2210*/  ISETP.NE.AND P6, PT, R5, R14, PT ;  /* 0x0000000e0500720c */ /* 0x000fda0003fc5270 */
[----:B------:R-:W-:Y:S05]  /*2220*/  @P6 BRA `(.L_x_3052) ;  /* 0xfffffffc00ec6947 */ /* 0x000fea000383ffff */
.L_x_3051:
        /* <DEDUP_REMOVED lines=11> */
.L_x_3054:
        /* <DEDUP_REMOVED lines=63> */
.L_x_3053:
        /* <DEDUP_REMOVED lines=18> */
.L_x_3056:
[----:B------:R-:W-:Y:S05]  /*27f0*/  BSYNC B0 ;  /* 0x0000000000007941 */ /* 0x000fea0003800000 */
.L_x_3055:
        /* <DEDUP_REMOVED lines=33> */
.L_x_3050:
[----:B------:R-:W-:Y:S01]  /*2a10*/  ULDC.64 UR12, c[0x0][0x218] ;  /* 0x00008600000c7ab9 */ /* 0x000fe20000000a00 */
[----:B------:R-:W-:Y:S01]  /*2a20*/  P2R R4, PR, RZ, 0x1 ;  /* 0x00000001ff047803 */ /* 0x000fe20000000000 */
[----:B------:R-:W1:Y:S01]  /*2a30*/  S2UR UR6, SR_CgaCtaId ;  /* 0x00000000000679c3 */ /* 0x000e620000008800 */
[----:B------:R-:W-:Y:S01]  /*2a40*/  LOP3.LUT P0, RZ, R0, UR7, RZ, 0xfc, !PT ;  /* 0x0000000700ff7c12 */ /* 0x000fe2000f80fcff */
[----:B------:R-:W-:Y:S01]  /*2a50*/  UMOV UR5, 0x400 ;  /* 0x0000040000057882 */ /* 0x000fe20000000000 */
[----:B------:R-:W-:Y:S02]  /*2a60*/  ISETP.EQ.U32.AND P6, PT, RZ, UR12, PT ;  /* 0x0000000cff007c0c */ /* 0x000fe4000bfc2070 */
[----:B------:R-:W-:Y:S02]  /*2a70*/  IADD3 R97, R68, R97, RZ ;  /* 0x0000006144617210 */ /* 0x000fe40007ffe0ff */
[----:B------:R-:W-:Y:S01]  /*2a80*/  ISETP.EQ.OR.EX P6, PT, RZ, UR13, P0, P6 ;  /* 0x0000000dff007c0c */ /* 0x000fe200087c2760 */
[----:B0-----:R-:W0:Y:S01]  /*2a90*/  LDC.64 R12, c[0x0][0x230] ;  /* 0x00008c00ff0c7b82 */ /* 0x001e220000000a00 */
[----:B------:R-:W-:-:S11]  /*2aa0*/  ISETP.NE.AND P0, PT, R4, RZ, PT ;  /* 0x000000ff0400720c */ /* 0x000fd60003f05270 */
[----:B------:R-:W2:Y:S01]  /*2ab0*/  @!P6 LDC.64 R6, c[0x0][0x218] ;  /* 0x00008600ff06eb82 */ /* 0x000ea20000000a00 */
[----:B-1----:R-:W-:-:S03]  /*2ac0*/  ULEA UR5, UR6, UR5, 0x18 ;  /* 0x0000000506057291 */ /* 0x002fc6000f8ec03f */
[----:B------:R-:W-:Y:S02]  /*2ad0*/  ULDC UR6, c[0x0][0x2a4] ;  /* 0x0000a90000067ab9 */ /* 0x000fe40000000800 */
[----:B------:R-:W-:Y:S01]  /*2ae0*/  @!P6 FMUL.FTZ R9, R19, UR6 ;  /* 0x000000061309ec20 */ /* 0x000fe20008410000 */
[----:B------:R-:W-:Y:S01]  /*2af0*/  @!P6 FMUL.FTZ R8, R18, UR6 ;  /* 0x000000061208ec20 */ /* 0x000fe20008410000 */
[----:B0-----:R-:W-:Y:S02]  /*2b00*/  IMAD.WIDE R12, R97, 0x2, R12 ;  /* 0x00000002610c7825 */ /* 0x001fe400078e020c */
[----:B------:R-:W-:Y:S02]  /*2b10*/  @!P5 STS.64 [UR5+0x78], R18 ;  /* 0x00007812ff00d988 */ /* 0x000fe40008000a05 */
[----:B--2---:R-:W-:-:S05]  /*2b20*/  @!P6 IMAD.WIDE R6, R66, 0x8, R6 ;  /* 0x000000084206e825 */ /* 0x004fca00078e0206 */
[----:B------:R0:W-:Y:S01]  /*2b30*/  @!P6 STG.E.64 desc[UR8][R6.64], R8 ;  /* 0x000000080600e986 */ /* 0x0001e2000c101b08 */
[----:B------:R-:W-:Y:S06]  /*2b40*/  BAR.SYNC.DEFER_BLOCKING 0x0 ;  /* 0x0000000000007b1d */ /* 0x000fec0000010000 */
[----:B------:R-:W1:Y:S04]  /*2b50*/  LDS.64 R4, [UR5+0x78] ;  /* 0x00007805ff047984 */ /* 0x000e680008000a00 */
[----:B0-----:R-:W2:Y:S04]  /*2b60*/  LDG.E.U16 R9, desc[UR8][R12.64] ;  /* 0x000000080c097981 */ /* 0x001ea8000c1e1500 */
[----:B------:R-:W3:Y:S01]  /*2b70*/  LDG.E.U16 R8, desc[UR8][R12.64+0x2] ;  /* 0x000002080c087981 */ /* 0x000ee2000c1e1500 */
[----:B-1----:R-:W-:-:S04]  /*2b80*/  FMUL.FTZ R4, R4, UR6 ;  /* 0x0000000604047c20 */ /* 0x002fc80008410000 */
[----:B------:R-:W-:-:S04]  /*2b90*/  FMUL.FTZ R10, R4, R4 ;  /* 0x00000004040a7220 */ /* 0x000fc80000410000 */
[----:B------:R-:W-:Y:S01]  /*2ba0*/  FFMA.FTZ R10, R5, UR6, -R10 ;  /* 0x00000006050a7c23 */ /* 0x000fe2000801080a */
[----:B------:R-:W-:-:S04]  /*2bb0*/  MOV R5, 0x3f800000 ;  /* 0x3f80000000057802 */ /* 0x000fc80000000f00 */
[----:B------:R-:W-:-:S13]  /*2bc0*/  FSETP.GTU.FTZ.AND P5, PT, R10, RZ, PT ;  /* 0x000000ff0a00720b */ /* 0x000fda0003fbc000 */
[----:B------:R-:W0:Y:S02]  /*2bd0*/  @P5 LDC R11, c[0x0][0x238] ;  /* 0x00008e00ff0b5b82 */ /* 0x000e240000000800 */
[----:B0-----:R-:W-:-:S06]  /*2be0*/  @P5 FADD.FTZ R14, R10, R11 ;  /* 0x0000000b0a0e5221 */ /* 0x001fcc0000010000 */
[----:B------:R-:W0:Y:S01]  /*2bf0*/  LDC.64 R10, c[0x0][0x228] ;  /* 0x00008a00ff0a7b82 */ /* 0x000e220000000a00 */
[----:B------:R1:W4:Y:S01]  /*2c00*/  @P5 MUFU.RSQ R5, R14 ;  /* 0x0000000e00055308 */ /* 0x0003220000001400 */
[----:B0-----:R-:W-:-:S05]  /*2c10*/  IMAD.WIDE R10, R97, 0x2, R10 ;  /* 0x00000002610a7825 */ /* 0x001fca00078e020a */
[----:B------:R-:W5:Y:S04]  /*2c20*/  LDG.E.U16 R6, desc[UR8][R10.64] ;  /* 0x000000080a067981 */ /* 0x000f68000c1e1500 */
[----:B------:R-:W5:Y:S01]  /*2c30*/  LDG.E.U16 R7, desc[UR8][R10.64+0x2] ;  /* 0x000002080a077981 */ /* 0x000f62000c1e1500 */
[----:B------:R-:W-:Y:S01]  /*2c40*/  ISETP.NE.AND P6, PT, RZ, UR10, PT ;  /* 0x0000000aff007c0c */ /* 0x000fe2000bfc5270 */
[C---:B------:R-:W-:Y:S01]  /*2c50*/  FADD.FTZ R36, -R4.reuse, R36 ;  /* 0x0000002404247221 */ /* 0x040fe20000010100 */
[C---:B-1----:R-:W-:Y:S01]  /*2c60*/  FADD.FTZ R14, -R4.reuse, R37 ;  /* 0x00000025040e7221 */ /* 0x042fe20000010100 */
[C---:B------:R-:W-:Y:S01]  /*2c70*/  FADD.FTZ R38, -R4.reuse, R38 ;  /* 0x0000002604267221 */ /* 0x040fe20000010100 */
[----:B------:R-:W-:Y:S01]  /*2c80*/  FADD.FTZ R16, -R4, R39 ;  /* 0x0000002704107221 */ /* 0x000fe20000010100 */
[-C--:B----4-:R-:W-:Y:S01]  /*2c90*/  FMUL.FTZ R36, R36, R5.reuse ;  /* 0x0000000524247220 */ /* 0x090fe20000410000 */
[-C--:B------:R-:W-:Y:S01]  /*2ca0*/  FMUL.FTZ R14, R14, R5.reuse ;  /* 0x000000050e0e7220 */ /* 0x080fe20000410000 */
[-C--:B------:R-:W-:Y:S01]  /*2cb0*/  FMUL.FTZ R38, R38, R5.reuse ;  /* 0x0000000526267220 */ /* 0x080fe20000410000 */
[----:B------:R-:W-:Y:S01]  /*2cc0*/  FMUL.FTZ R16, R16, R5 ;  /* 0x0000000510107220 */ /* 0x000fe20000410000 */
[----:B--2---:R-:W-:-:S02]  /*2cd0*/  SHF.L.U32 R9, R9, 0x10, RZ ;  /* 0x0000001009097819 */ /* 0x004fc400000006ff */
[----:B---3--:R-:W-:Y:S02]  /*2ce0*/  SHF.L.U32 R8, R8, 0x10, RZ ;  /* 0x0000001008087819 */ /* 0x008fe400000006ff */
        /* <DEDUP_REMOVED lines=15> */
.L_x_3057:
        /* <DEDUP_REMOVED lines=14> */
.L_x_3059:
[----:B------:R-:W-:Y:S05]  /*2ec0*/  BSYNC B0 ;  /* 0x0000000000007941 */ /* 0x000fea0003800000 */
.L_x_3058:
[C---:B------:R-:W-:Y:S01]  /*2ed0*/  FADD.FTZ R32, -R4.reuse, R32 ;  /* 0x0000002004207221 */ /* 0x040fe20000010100 */
[----:B------:R-:W-:Y:S01]  /*2ee0*/  FADD.FTZ R18, -R4, R33 ;  /* 0x0000002104127221 */ /* 0x000fe20000010100 */
        /* <DEDUP_REMOVED lines=13> */
.L_x_3060:
        /* <DEDUP_REMOVED lines=14> */
.L_x_3062:
[----:B------:R-:W-:Y:S05]  /*30a0*/  BSYNC B0 ;  /* 0x0000000000007941 */ /* 0x000fea0003800000 */
.L_x_3061:
[C---:B------:R-:W-:Y:S01]  /*30b0*/  FADD.FTZ R34, -R4.reuse, R34 ;  /* 0x0000002204227221 */ /* 0x040fe20000010100 */
[----:B01----:R-:W-:Y:S01]  /*30c0*/  FADD.FTZ R10, -R4, R35 ;  /* 0x00000023040a7221 */ /* 0x003fe20000010100 */
        /* <DEDUP_REMOVED lines=17> */
.L_x_3063:
        /* <DEDUP_REMOVED lines=14> */
.L_x_3065:
[----:B------:R-:W-:Y:S05]  /*32c0*/  BSYNC B0 ;  /* 0x0000000000007941 */ /* 0x000fea0003800000 */
.L_x_3064:
        /* <DEDUP_REMOVED lines=15> */
.L_x_3066:
        /* <DEDUP_REMOVED lines=14> */
.L_x_3068:
[----:B------:R-:W-:Y:S05]  /*34a0*/  BSYNC B0 ;  /* 0x0000000000007941 */ /* 0x000fea0003800000 */
.L_x_3067:
        /* <DEDUP_REMOVED lines=19> */
.L_x_3069:
        /* <DEDUP_REMOVED lines=14> */
.L_x_3071:
[----:B------:R-:W-:Y:S05]  /*36c0*/  BSYNC B0 ;  /* 0x0000000000007941 */ /* 0x000fea0003800000 */
.L_x_3070:
        /* <DEDUP_REMOVED lines=15> */
.L_x_3072:
        /* <DEDUP_REMOVED lines=14> */
.L_x_3074:
[----:B------:R-:W-:Y:S05]  /*38a0*/  BSYNC B0 ;  /* 0x0000000000007941 */ /* 0x000fea0003800000 */
.L_x_3073:
        /* <DEDUP_REMOVED lines=19> */
.L_x_3075:
        /* <DEDUP_REMOVED lines=13> */
.L_x_3077:
[----:B------:R-:W-:Y:S05]  /*3ab0*/  BSYNC B0 ;  /* 0x0000000000007941 */ /* 0x000fea0003800000 */
.L_x_3076:
        /* <DEDUP_REMOVED lines=15> */
.L_x_3078:
[----:B------:R-:W-:Y:S04]  /*3bb0*/  BSSY B0, `(.L_x_3079) ;  /* 0x000000d000007945 */ /* 0x000fe80003800000 */
        /* <DEDUP_REMOVED lines=12> */
.L_x_3080:
[----:B------:R-:W-:Y:S05]  /*3c80*/  BSYNC B0 ;  /* 0x0000000000007941 */ /* 0x000fea0003800000 */
.L_x_3079:
        /* <DEDUP_REMOVED lines=19> */
.L_x_3081:
        /* <DEDUP_REMOVED lines=13> */
.L_x_3083:
[----:B------:R-:W-:Y:S05]  /*3e90*/  BSYNC B0 ;  /* 0x0000000000007941 */ /* 0x000fea0003800000 */
.L_x_3082:
        /* <DEDUP_REMOVED lines=15> */
.L_x_3084:
        /* <DEDUP_REMOVED lines=13> */
.L_x_3086:
[----:B------:R-:W-:Y:S05]  /*4060*/  BSYNC B0 ;  /* 0x0000000000007941 */ /* 0x000fea0003800000 */
.L_x_3085:
        /* <DEDUP_REMOVED lines=19> */
.L_x_3087:
        /* <DEDUP_REMOVED lines=13> */
.L_x_3089:
[----:B------:R-:W-:Y:S05]  /*4270*/  BSYNC B0 ;  /* 0x0000000000007941 */ /* 0x000fea0003800000 */
.L_x_3088:
[----:B------:R-:W-:Y:S01]  /*4280*/  ULDC.64 UR12, c[0x0][0x278] ;  /* 0x00009e00000c7ab9 */ /* 0x000fe20000000a00 */
        /* <DEDUP_REMOVED lines=13> */
.L_x_3090:
        /* <DEDUP_REMOVED lines=22> */
.L_x_3092:
[----:B------:R-:W-:Y:S05]  /*44c0*/  BSYNC B0 ;  /* 0x0000000000007941 */ /* 0x000fea0003800000 */
.L_x_3091:
        /* <DEDUP_REMOVED lines=11> */
.L_x_3093:
        /* <DEDUP_REMOVED lines=22> */
.L_x_3095:
[----:B------:R-:W-:Y:S05]  /*46e0*/  BSYNC B0 ;  /* 0x0000000000007941 */ /* 0x000fea0003800000 */
.L_x_3094:
        /* <DEDUP_REMOVED lines=11> */
.L_x_3096:
        /* <DEDUP_REMOVED lines=22> */
.L_x_3098:
[----:B------:R-:W-:Y:S05]  /*4900*/  BSYNC B0 ;  /* 0x0000000000007941 */ /* 0x000fea0003800000 */
.L_x_3097:
        /* <DEDUP_REMOVED lines=11> */
.L_x_3099:
        /* <DEDUP_REMOVED lines=22> */
.L_x_3101:
[----:B------:R-:W-:Y:S05]  /*4b20*/  BSYNC B0 ;  /* 0x0000000000007941 */ /* 0x000fea0003800000 */
.L_x_3100:
[----:B------:R-:W-:Y:S05]  /*4b30*/  @!P6 BRA `(.L_x_3102) ;  /* 0x000000000028e947 */ /* 0x000fea0003800000 */
[----:B-1----:R-:W-:Y:S01]  /*4b40*/  FMUL.FTZ R2, R6, -1.4426950216293334961 ;  /* 0xbfb8aa3b06027820 */ /* 0x002fe20000410000 */
        /* <DEDUP_REMOVED lines=9> */
.L_x_3102:
[----:B------:R-:W-:Y:S01]  /*4be0*/  ISETP.GE.U32.AND P5, PT, R80, UR12, PT ;  /* 0x0000000c50007c0c */ /* 0x000fe2000bfa6070 */
[----:B------:R-:W-:Y:S03]  /*4bf0*/  BSSY B0, `(.L_x_3103) ;  /* 0x000000e000007945 */ /* 0x000fe60003800000 */
[----:B------:R-:W-:-:S04]  /*4c00*/  ISETP.GE.AND.EX P5, PT, R95, UR13, PT, P5 ;  /* 0x0000000d5f007c0c */ /* 0x000fc8000bfa6350 */
[----:B------:R-:W-:-:S13]  /*4c10*/  ISETP.GT.U32.OR P5, PT, R0, 0x17f, P5 ;  /* 0x0000017f0000780c */ /* 0x000fda0002fa4470 */
[----:B------:R-:W-:Y:S05]  /*4c20*/  @P5 BRA `(.L_x_3104) ;  /* 0x0000000000285947 */ /* 0x000fea0003800000 */
[----:B------:R-:W-:Y:S01]  /*4c30*/  ULDC.64 UR12, c[0x0][0x270] ;  /* 0x00009c00000c7ab9 */ /* 0x000fe20000000a00 */
[----:B------:R-:W-:Y:S01]  /*4c40*/  MOV R28, R30 ;  /* 0x0000001e001c7202 */ /* 0x000fe20000000f00 */
[----:B------:R-:W-:-:S04]  /*4c50*/  IMAD R95, R95, UR12, RZ ;  /* 0x0000000c5f5f7c24 */ /* 0x000fc8000f8e02ff */
[----:B------:R-:W-:-:S04]  /*4c60*/  IMAD.WIDE.U32 R28, R80, UR12, R28 ;  /* 0x0000000c501c7c25 */ /* 0x000fc8000f8e001c */
[----:B------:R-:W-:Y:S01]  /*4c70*/  IMAD R95, R80, UR13, R95 ;  /* 0x0000000d505f7c24 */ /* 0x000fe2000f8e025f */
[----:B------:R-:W-:Y:S02]  /*4c80*/  ULDC.64 UR12, c[0x0][0x210] ;  /* 0x00008400000c7ab9 */ /* 0x000fe40000000a00 */
[----:B-1----:R-:W-:Y:S02]  /*4c90*/  LEA R2, P5, R28, UR12, 0x2 ;  /* 0x0000000c1c027c11 */ /* 0x002fe4000f8a10ff */
[----:B------:R-:W-:-:S04]  /*4ca0*/  IADD3 R95, R29, R95, RZ ;  /* 0x0000005f1d5f7210 */ /* 0x000fc80007ffe0ff */
[----:B------:R-:W-:-:S05]  /*4cb0*/  LEA.HI.X R3, R28, UR13, R95, 0x2, P5 ;  /* 0x0000000d1c037c11 */ /* 0x000fca000a8f145f */
[----:B------:R2:W-:Y:S02]  /*4cc0*/  STG.E.64 desc[UR8][R2.64], R6 ;  /* 0x0000000602007986 */ /* 0x0005e4000c101b08 */
.L_x_3104:
[----:B------:R-:W-:Y:S05]  /*4cd0*/  BSYNC B0 ;  /* 0x0000000000007941 */ /* 0x000fea0003800000 */
.L_x_3103:
[----:B-12---:R-:W1:Y:S01]  /*4ce0*/  LDC R3, c[0x0][0x10] ;  /* 0x00000400ff037b82 */ /* 0x006e620000000800 */
[----:B------:R-:W-:Y:S02]  /*4cf0*/  IADD3 R86, R86, 0x1, RZ ;  /* 0x0000000156567810 */ /* 0x000fe40007ffe0ff */
[----:B-1----:R-:W-:-:S04]  /*4d00*/  IADD3 R66, R3, R66, RZ ;  /* 0x0000004203427210 */ /* 0x002fc80007ffe0ff */
[----:B------:R-:W-:-:S13]  /*4d10*/  ISETP.GE.AND P5, PT, R66, UR4, PT ;  /* 0x0000000442007c0c */ /* 0x000fda000bfa6270 */
[----:B------:R-:W-:Y:S05]  /*4d20*/  @!P5 BRA `(.L_x_3105) ;  /* 0xffffffb80014d947 */ /* 0x000fea000383ffff */
[----:B------:R-:W-:Y:S05]  /*4d30*/  EXIT ;  /* 0x000000000000794d */ /* 0x000fea0003800000 */
.L_x_3106:
        /* <DEDUP_REMOVED lines=12> */
.L_x_3309:


//--------------------- .text._Z35group_norm_nhwc_fwd_one_pass_kernelI11Fp32IOFp16WLi64ELi24ELi384EEv26Group_norm_nhwc_fwd_params --------------------------
	.section	.text._Z35group_norm_nhwc_fwd_one_pass_kernelI11Fp32IOFp16WLi64ELi24ELi384EEv26Group_norm_nhwc_fwd_params,"ax",@progbits
	.align	128
        .global         _Z35group_norm_nhwc_fwd_one_pass_kernelI11Fp32IOFp16WLi64ELi24ELi384EEv26Group_norm_nhwc_fwd_params
        .type           _Z35group_norm_nhwc_fwd_one_pass_kernelI11Fp32IOFp16WLi64ELi24ELi384EEv26Group_norm_nhwc_fwd_params,@function
        .size           _Z35group_norm_nhwc_fwd_one_pass_kernelI11Fp32IOFp16WLi64ELi24ELi384EEv26Group_norm_nhwc_fwd_params,(.L_x_3310 - _Z35group_norm_nhwc_fwd_one_pass_kernelI11Fp32IOFp16WLi64ELi24ELi384EEv26Group_norm_nhwc_fwd_params)
        .other          _Z35group_norm_nhwc_fwd_one_pass_kernelI11Fp32IOFp16WLi64ELi24ELi384EEv26Group_norm_nhwc_fwd_params,@"STO_CUDA_ENTRY STV_DEFAULT"
_Z35group_norm_nhwc_fwd_one_pass_kernelI11Fp32IOFp16WLi64ELi24ELi384EEv26Group_norm_nhwc_fwd_params:
.text._Z35group_norm_nhwc_fwd_one_pass_kernelI11Fp32IOFp16WLi64ELi24ELi384EEv26Group_norm_nhwc_fwd_params:
        /* <DEDUP_REMOVED lines=28> */
.L_x_3122:
        /* <DEDUP_REMOVED lines=145> */
.L_x_3108:
[----:B------:R-:W-:Y:S05]  /*0ad0*/  BSYNC B0 ;  /* 0x0000000000007941 */ /* 0x000fea0003800000 */
.L_x_3107:
        /* <DEDUP_REMOVED lines=28> */
.L_x_3111:
[----:B-1----:R-:W2:Y:S04]  /*0ca0*/  LDG.E.STRONG.GPU R12, desc[UR8][R10.64] ;  /* 0x000000080a0c7981 */ /* 0x002ea8000c1ef900 */
[----:B--2---:R-:W-:Y:S01]  /*0cb0*/  CCTL.IVALL ;  /* 0x00000000ff00798f */ /* 0x004fe20002000000 */
[----:B------:R-:W-:Y:S05]  /*0cc0*/  YIELD ;  /* 0x0000000000007946 */ /* 0x000fea0003800000 */
[----:B------:R-:W-:-:S13]  /*0cd0*/  ISETP.NE.AND P1, PT, R12, R15, PT ;  /* 0x0000000f0c00720c */ /* 0x000fda0003f25270 */
[----:B------:R-:W-:Y:S05]  /*0ce0*/  @P1 BRA `(.L_x_3111) ;  /* 0xfffffffc00ec1947 */ /* 0x000fea000383ffff */
.L_x_3110:
        /* <DEDUP_REMOVED lines=11> */
.L_x_3113:
        /* <DEDUP_REMOVED lines=63> */
.L_x_3112:
        /* <DEDUP_REMOVED lines=19> */
.L_x_3115:
[----:B------:R-:W-:Y:S05]  /*12c0*/  BSYNC B0 ;  /* 0x0000000000007941 */ /* 0x000fea0003800000 */
.L_x_3114:
        /* <DEDUP_REMOVED lines=33> */
.L_x_3109:
        /* <DEDUP_REMOVED lines=46> */
[----:B--2---:R-:W-:Y:S02]  /*17c0*/  HADD2.F32 R21, -RZ, R21.H0_H0 ;  /* 0x20000015ff157230 */ /* 0x004fe40000004100 */
[----:B---3--:R-:W-:-:S02]  /*17d0*/  HADD2.F32 R14, -RZ, R23.H0_H0 ;  /* 0x20000017ff0e7230 */ /* 0x008fc40000004100 */
[----:B----4-:R-:W-:-:S03]  /*17e0*/  HADD2.F32 R5, -RZ, R28.H0_H0 ;  /* 0x2000001cff057230 */ /* 0x010fc60000004100 */
[C-C-:B------:R-:W-:Y:S01]  /*17f0*/  FFMA.FTZ R6, R21.reuse, R4, R14.reuse ;  /* 0x0000000415067223 */ /* 0x140fe2000001000e */
[----:B-----5:R-:W-:Y:S02]  /*1800*/  HADD2.F32 R8, -RZ, R29.H0_H0 ;  /* 0x2000001dff087230 */ /* 0x020fe40000004100 */
[----:B------:R-:W-:-:S03]  /*1810*/  FFMA.FTZ R4, R21, R7, R14 ;  /* 0x0000000715047223 */ /* 0x000fc6000001000e */
        /* <DEDUP_REMOVED lines=12> */
.L_x_3116:
        /* <DEDUP_REMOVED lines=14> */
.L_x_3118:
[----:B------:R-:W-:Y:S05]  /*19c0*/  BSYNC B0 ;  /* 0x0000000000007941 */ /* 0x000fea0003800000 */
.L_x_3117:
        /* <DEDUP_REMOVED lines=13> */
.L_x_3119:
        /* <DEDUP_REMOVED lines=17> */
.L_x_3121:
[----:B------:R-:W-:Y:S05]  /*1bb0*/  BSYNC B0 ;  /* 0x0000000000007941 */ /* 0x000fea0003800000 */
.L_x_3120:
[----:B0-----:R-:W0:Y:S01]  /*1bc0*/  LDC R5, c[0x0][0x10] ;  /* 0x00000400ff057b82 */ /* 0x001e220000000800 */
[----:B------:R-:W-:Y:S02]  /*1bd0*/  IADD3 R3, R3, 0x1, RZ ;  /* 0x0000000103037810 */ /* 0x000fe40007ffe0ff */
[----:B0-----:R-:W-:-:S04]  /*1be0*/  IADD3 R22, R5, R22, RZ ;  /* 0x0000001605167210 */ /* 0x001fc80007ffe0ff */
[----:B------:R-:W-:-:S13]  /*1bf0*/  ISETP.GE.AND P1, PT, R22, UR4, PT ;  /* 0x0000000416007c0c */ /* 0x000fda000bf26270 */
[----:B------:R-:W-:Y:S05]  /*1c00*/  @!P1 BRA `(.L_x_3122) ;  /* 0xffffffe4006c9947 */ /* 0x000fea000383ffff */
[----:B------:R-:W-:Y:S05]  /*1c10*/  EXIT ;  /* 0x000000000000794d */ /* 0x000fea0003800000 */
.L_x_3123:
        /* <DEDUP_REMOVED lines=14> */
.L_x_3310:


//--------------------- .text._Z35group_norm_nhwc_fwd_one_pass_kernelI11Fp32IOFp16WLi128ELi24ELi384EEv26Group_norm_nhwc_fwd_params --------------------------
	.section	.text._Z35group_norm_nhwc_fwd_one_pass_kernelI11Fp32IOFp16WLi128ELi24ELi384EEv26Group_norm_nhwc_fwd_params,"ax",@progbits
	.align	128
        .global         _Z35group_norm_nhwc_fwd_one_pass_kernelI11Fp32IOFp16WLi128ELi24ELi384EEv26Group_norm_nhwc_fwd_params
        .type           _Z35group_norm_nhwc_fwd_one_pass_kernelI11Fp32IOFp16WLi128ELi24ELi384EEv26Group_norm_nhwc_fwd_params,@function
        .size           _Z35group_norm_nhwc_fwd_one_pass_kernelI11Fp32IOFp16WLi128ELi24ELi384EEv26Group_norm_nhwc_fwd_params,(.L_x_3311 - _Z35group_norm_nhwc_fwd_one_pass_kernelI11Fp32IOFp16WLi128ELi24ELi384EEv26Group_norm_nhwc_fwd_params)
        .other          _Z35group_norm_nhwc_fwd_one_pass_kernelI11Fp32IOFp16WLi128ELi24ELi384EEv26Group_norm_nhwc_fwd_params,@"STO_CUDA_ENTRY STV_DEFAULT"
_Z35group_norm_nhwc_fwd_one_pass_kernelI11Fp32IOFp16WLi128ELi24ELi384EEv26Group_norm_nhwc_fwd_params:
.text._Z35group_norm_nhwc_fwd_one_pass_kernelI11Fp32IOFp16WLi128ELi24ELi384EEv26Group_norm_nhwc_fwd_params:
        /* <DEDUP_REMOVED lines=22> */
.L_x_3145:
        /* <DEDUP_REMOVED lines=194> */
.L_x_3125:
[----:B------:R-:W-:Y:S05]  /*0d80*/  BSYNC B0 ;  /* 0x0000000000007941 */ /* 0x000fea0003800000 */
.L_x_3124:
        /* <DEDUP_REMOVED lines=28> */
.L_x_3128:
[----:B-1----:R-:W2:Y:S04]  /*0f50*/  LDG.E.STRONG.GPU R10, desc[UR8][R8.64] ;  /* 0x00000008080a7981 */ /* 0x002ea8000c1ef900 */
[----:B--2---:R-:W-:Y:S01]  /*0f60*/  CCTL.IVALL ;  /* 0x00000000ff00798f */ /* 0x004fe20002000000 */
[----:B------:R-:W-:Y:S05]  /*0f70*/  YIELD ;  /* 0x0000000000007946 */ /* 0x000fea0003800000 */
[----:B------:R-:W-:-:S13]  /*0f80*/  ISETP.NE.AND P1, PT, R10, R13, PT ;  /* 0x0000000d0a00720c */ /* 0x000fda0003f25270 */
[----:B------:R-:W-:Y:S05]  /*0f90*/  @P1 BRA `(.L_x_3128) ;  /* 0xfffffffc00ec1947 */ /* 0x000fea000383ffff */
.L_x_3127:
        /* <DEDUP_REMOVED lines=11> */
.L_x_3130:
        /* <DEDUP_REMOVED lines=63> */
.L_x_3129:
        /* <DEDUP_REMOVED lines=19> */
.L_x_3132:
[----:B------:R-:W-:Y:S05]  /*1570*/  BSYNC B0 ;  /* 0x0000000000007941 */ /* 0x000fea0003800000 */
.L_x_3131:
        /* <DEDUP_REMOVED lines=32> */
.L_x_3126:
        /* <DEDUP_REMOVED lines=65> */
[----:B------:R-:W-:Y:S01]  /*1b90*/  ISETP.GT.U32.OR P3, PT, R32, 0x17f, P3 ;  /* 0x0000017f2000780c */ /* 0x000fe20001f64470 */
[----:B--2---:R-:W-:-:S02]  /*1ba0*/  HADD2.F32 R11, -RZ, R17.H0_H0 ;  /* 0x20000011ff0b7230 */ /* 0x004fc40000004100 */
[----:B---3--:R-:W-:Y:S02]  /*1bb0*/  HADD2.F32 R18, -RZ, R18.H0_H0 ;  /* 0x20000012ff127230 */ /* 0x008fe40000004100 */
[----:B----4-:R-:W-:Y:S02]  /*1bc0*/  HADD2.F32 R10, -RZ, R16.H0_H0 ;  /* 0x20000010ff0a7230 */ /* 0x010fe40000004100 */
[----:B-----5:R-:W-:Y:S02]  /*1bd0*/  HADD2.F32 R9, -RZ, R19.H0_H0 ;  /* 0x20000013ff097230 */ /* 0x020fe40000004100 */
        /* <DEDUP_REMOVED lines=15> */
.L_x_3133:
        /* <DEDUP_REMOVED lines=13> */
.L_x_3135:
[----:B------:R-:W-:Y:S05]  /*1da0*/  BSYNC B0 ;  /* 0x0000000000007941 */ /* 0x000fea0003800000 */
.L_x_3134:
        /* <DEDUP_REMOVED lines=13> */
.L_x_3136:
        /* <DEDUP_REMOVED lines=13> */
.L_x_3138:
[----:B------:R-:W-:Y:S05]  /*1f50*/  BSYNC B0 ;  /* 0x0000000000007941 */ /* 0x000fea0003800000 */
.L_x_3137:
        /* <DEDUP_REMOVED lines=13> */
.L_x_3139:
        /* <DEDUP_REMOVED lines=13> */
.L_x_3141:
[----:B------:R-:W-:Y:S05]  /*2100*/  BSYNC B0 ;  /* 0x0000000000007941 */ /* 0x000fea0003800000 */
.L_x_3140:
        /* <DEDUP_REMOVED lines=13> */
.L_x_3142:
        /* <DEDUP_REMOVED lines=12> */
.L_x_3144:
[----:B------:R-:W-:Y:S05]  /*22a0*/  BSYNC B0 ;  /* 0x0000000000007941 */ /* 0x000fea0003800000 */
.L_x_3143:
[----:B------:R-:W2:Y:S01]  /*22b0*/  LDC R0, c[0x0][0x10] ;  /* 0x00000400ff007b82 */ /* 0x000ea20000000800 */
[----:B------:R-:W-:Y:S02]  /*22c0*/  IADD3 R4, R4, 0x1, RZ ;  /* 0x0000000104047810 */ /* 0x000fe40007ffe0ff */
[----:B--2---:R-:W-:-:S04]  /*22d0*/  IADD3 R5, R0, R5, RZ ;  /* 0x0000000500057210 */ /* 0x004fc80007ffe0ff */
[----:B------:R-:W-:-:S13]  /*22e0*/  ISETP.GE.AND P1, PT, R5, UR4, PT ;  /* 0x0000000405007c0c */ /* 0x000fda000bf26270 */
[----:B------:R-:W-:Y:S05]  /*22f0*/  @!P1 BRA `(.L_x_3145) ;  /* 0xffffffdc00989947 */ /* 0x000fea000383ffff */
[----:B------:R-:W-:Y:S05]  /*2300*/  EXIT ;  /* 0x000000000000794d */ /* 0x000fea0003800000 */
.L_x_3146:
        /* <DEDUP_REMOVED lines=15> */
.L_x_3311:


//--------------------- .text._Z35group_norm_nhwc_fwd_one_pass_kernelI11Fp32IOFp16WLi256ELi24ELi384EEv26Group_norm_nhwc_fwd_params --------------------------
	.section	.text._Z35group_norm_nhwc_fwd_one_pass_kernelI11Fp32IOFp16WLi256ELi24ELi384EEv26Group_norm_nhwc_fwd_params,"ax",@progbits
	.align	128
        .global         _Z35group_norm_nhwc_fwd_one_pass_kernelI11Fp32IOFp16WLi256ELi24ELi384EEv26Group_norm_nhwc_fwd_params
        .type           _Z35group_norm_nhwc_fwd_one_pass_kernelI11Fp32IOFp16WLi256ELi24ELi384EEv26Group_norm_nhwc_fwd_params,@function
        .size           _Z35group_norm_nhwc_fwd_one_pass_kernelI11Fp32IOFp16WLi256ELi24ELi384EEv26Group_norm_nhwc_fwd_params,(.L_x_3312 - _Z35group_norm_nhwc_fwd_one_pass_kernelI11Fp32IOFp16WLi256ELi24ELi384EEv26Group_norm_nhwc_fwd_params)
        .other          _Z35group_norm_nhwc_fwd_one_pass_kernelI11Fp32IOFp16WLi256ELi24ELi384EEv26Group_norm_nhwc_fwd_params,@"STO_CUDA_ENTRY STV_DEFAULT"
_Z35group_norm_nhwc_fwd_one_pass_kernelI11Fp32IOFp16WLi256ELi24ELi384EEv26Group_norm_nhwc_fwd_params:
.text._Z35group_norm_nhwc_fwd_one_pass_kernelI11Fp32IOFp16WLi256ELi24ELi384EEv26Group_norm_nhwc_fwd_params:
        /* <DEDUP_REMOVED lines=38> */
.L_x_3180:
        /* <DEDUP_REMOVED lines=265> */
.L_x_3148:
[----:B------:R-:W-:Y:S05]  /*12f0*/  BSYNC B0 ;  /* 0x0000000000007941 */ /* 0x000fea0003800000 */
.L_x_3147:
        /* <DEDUP_REMOVED lines=28> */
.L_x_3151:
[----:B-1----:R-:W2:Y:S04]  /*14c0*/  LDG.E.STRONG.GPU R16, desc[UR8][R14.64] ;  /* 0x000000080e107981 */ /* 0x002ea8000c1ef900 */
[----:B--2---:R-:W-:Y:S01]  /*14d0*/  CCTL.IVALL ;  /* 0x00000000ff00798f */ /* 0x004fe20002000000 */
[----:B------:R-:W-:Y:S05]  /*14e0*/  YIELD ;  /* 0x0000000000007946 */ /* 0x000fea0003800000 */
[----:B------:R-:W-:-:S13]  /*14f0*/  ISETP.NE.AND P1, PT, R16, R19, PT ;  /* 0x000000131000720c */ /* 0x000fda0003f25270 */
[----:B------:R-:W-:Y:S05]  /*1500*/  @P1 BRA `(.L_x_3151) ;  /* 0xfffffffc00ec1947 */ /* 0x000fea000383ffff */
.L_x_3150:
        /* <DEDUP_REMOVED lines=11> */
.L_x_3153:
        /* <DEDUP_REMOVED lines=63> */
.L_x_3152:
        /* <DEDUP_REMOVED lines=19> */
.L_x_3155:
[----:B------:R-:W-:Y:S05]  /*1ae0*/  BSYNC B0 ;  /* 0x0000000000007941 */ /* 0x000fea0003800000 */
.L_x_3154:
        /* <DEDUP_REMOVED lines=32> */
.L_x_3149:
        /* <DEDUP_REMOVED lines=56> */
[----:B------:R-:W-:Y:S01]  /*2070*/  ISETP.GT.U32.OR P1, PT, R5, 0x17f, P1 ;  /* 0x0000017f0500780c */ /* 0x000fe20000f24470 */
[----:B--2---:R-:W-:Y:S02]  /*2080*/  HADD2.F32 R24, -RZ, R18.H0_H0 ;  /* 0x20000012ff187230 */ /* 0x004fe40000004100 */
[----:B---3--:R-:W-:Y:S02]  /*2090*/  HADD2.F32 R26, -RZ, R19.H0_H0 ;  /* 0x20000013ff1a7230 */ /* 0x008fe40000004100 */
[-C--:B0-----:R-:W-:Y:S01]  /*20a0*/  FMUL.FTZ R19, R27, R12.reuse ;  /* 0x0000000c1b137220 */ /* 0x081fe20000410000 */
[C---:B------:R-:W-:Y:S01]  /*20b0*/  FADD.FTZ R27, -R16.reuse, R37 ;  /* 0x00000025101b7221 */ /* 0x040fe20000010100 */
[----:B----4-:R-:W-:Y:S02]  /*20c0*/  HADD2.F32 R28, -RZ, R20.H0_H0 ;  /* 0x20000014ff1c7230 */ /* 0x010fe40000004100 */
[----:B-----5:R-:W-:Y:S02]  /*20d0*/  HADD2.F32 R30, -RZ, R21.H0_H0 ;  /* 0x20000015ff1e7230 */ /* 0x020fe40000004100 */
[----:B------:R-:W-:Y:S01]  /*20e0*/  FMUL.FTZ R21, R13, R12 ;  /* 0x0000000c0d157220 */ /* 0x000fe20000410000 */
[----:B------:R-:W-:-:S02]  /*20f0*/  FADD.FTZ R13, -R16, R36 ;  /* 0x00000024100d7221 */ /* 0x000fc40000010100 */
        /* <DEDUP_REMOVED lines=13> */
.L_x_3156:
        /* <DEDUP_REMOVED lines=13> */
.L_x_3158:
[----:B------:R-:W-:Y:S05]  /*22a0*/  BSYNC B0 ;  /* 0x0000000000007941 */ /* 0x000fea0003800000 */
.L_x_3157:
        /* <DEDUP_REMOVED lines=17> */
.L_x_3159:
        /* <DEDUP_REMOVED lines=13> */
.L_x_3161:
[----:B------:R-:W-:Y:S05]  /*2490*/  BSYNC B0 ;  /* 0x0000000000007941 */ /* 0x000fea0003800000 */
.L_x_3160:
        /* <DEDUP_REMOVED lines=13> */
.L_x_3162:
        /* <DEDUP_REMOVED lines=13> */
.L_x_3164:
[----:B------:R-:W-:Y:S05]  /*2640*/  BSYNC B0 ;  /* 0x0000000000007941 */ /* 0x000fea0003800000 */
.L_x_3163:
        /* <DEDUP_REMOVED lines=41> */
.L_x_3165:
        /* <DEDUP_REMOVED lines=13> */
.L_x_3167:
[----:B------:R-:W-:Y:S05]  /*29b0*/  BSYNC B0 ;  /* 0x0000000000007941 */ /* 0x000fea0003800000 */
.L_x_3166:
        /* <DEDUP_REMOVED lines=13> */
.L_x_3168:
        /* <DEDUP_REMOVED lines=13> */
.L_x_3170:
[----:B------:R-:W-:Y:S05]  /*2b60*/  BSYNC B0 ;  /* 0x0000000000007941 */ /* 0x000fea0003800000 */
.L_x_3169:
        /* <DEDUP_REMOVED lines=13> */
.L_x_3171:
        /* <DEDUP_REMOVED lines=13> */
.L_x_3173:
[----:B------:R-:W-:Y:S05]  /*2d10*/  BSYNC B0 ;  /* 0x0000000000007941 */ /* 0x000fea0003800000 */
.L_x_3172:
        /* <DEDUP_REMOVED lines=13> */
.L_x_3174:
        /* <DEDUP_REMOVED lines=13> */
.L_x_3176:
[----:B------:R-:W-:Y:S05]  /*2ec0*/  BSYNC B0 ;  /* 0x0000000000007941 */ /* 0x000fea0003800000 */
.L_x_3175:
        /* <DEDUP_REMOVED lines=13> */
.L_x_3177:
        /* <DEDUP_REMOVED lines=12> */
.L_x_3179:
[----:B------:R-:W-:Y:S05]  /*3060*/  BSYNC B0 ;  /* 0x0000000000007941 */ /* 0x000fea0003800000 */
.L_x_3178:
[----:B0-2---:R-:W0:Y:S01]  /*3070*/  LDC R11, c[0x0][0x10] ;  /* 0x00000400ff0b7b82 */ /* 0x005e220000000800 */
[----:B------:R-:W-:Y:S02]  /*3080*/  IADD3 R2, R2, 0x1, RZ ;  /* 0x0000000102027810 */ /* 0x000fe40007ffe0ff */
[----:B0-----:R-:W-:-:S04]  /*3090*/  IADD3 R44, R11, R44, RZ ;  /* 0x0000002c0b2c7210 */ /* 0x001fc80007ffe0ff */
[----:B------:R-:W-:-:S13]  /*30a0*/  ISETP.GE.AND P1, PT, R44, UR4, PT ;  /* 0x000000042c007c0c */ /* 0x000fda000bf26270 */
[----:B------:R-:W-:Y:S05]  /*30b0*/  @!P1 BRA `(.L_x_3180) ;  /* 0xffffffd000689947 */ /* 0x000fea000383ffff */
[----:B------:R-:W-:Y:S05]  /*30c0*/  EXIT ;  /* 0x000000000000794d */ /* 0x000fea0003800000 */
.L_x_3181:
        /* <DEDUP_REMOVED lines=11> */
.L_x_3312:


//--------------------- .text._Z35group_norm_nhwc_fwd_one_pass_kernelI11Fp32IOFp16WLi512ELi24ELi384EEv26Group_norm_nhwc_fwd_params --------------------------
	.section	.text._Z35group_norm_nhwc_fwd_one_pass_kernelI11Fp32IOFp16WLi512ELi24ELi384EEv26Group_norm_nhwc_fwd_params,"ax",@progbits
	.align	128
        .global         _Z35group_norm_nhwc_fwd_one_pass_kernelI11Fp32IOFp16WLi512ELi24ELi384EEv26Group_norm_nhwc_fwd_params
        .type           _Z35group_norm_nhwc_fwd_one_pass_kernelI11Fp32IOFp16WLi512ELi24ELi384EEv26Group_norm_nhwc_fwd_params,@function
        .size           _Z35group_norm_nhwc_fwd_one_pass_kernelI11Fp32IOFp16WLi512ELi24ELi384EEv26Group_norm_nhwc_fwd_params,(.L_x_3313 - _Z35group_norm_nhwc_fwd_one_pass_kernelI11Fp32IOFp16WLi512ELi24ELi384EEv26Group_norm_nhwc_fwd_params)
        .other          _Z35group_norm_nhwc_fwd_one_pass_kernelI11Fp32IOFp16WLi512ELi24ELi384EEv26Group_norm_nhwc_fwd_params,@"STO_CUDA_ENTRY STV_DEFAULT"
_Z35group_norm_nhwc_fwd_one_pass_kernelI11Fp32IOFp16WLi512ELi24ELi384EEv26Group_norm_nhwc_fwd_params:
.text._Z35group_norm_nhwc_fwd_one_pass_kernelI11Fp32IOFp16WLi512ELi24ELi384EEv26Group_norm_nhwc_fwd_params:
        /* <DEDUP_REMOVED lines=88> */
.L_x_3239:
        /* <DEDUP_REMOVED lines=425> */
.L_x_3183:
[----:B------:R-:W-:Y:S05]  /*2010*/  BSYNC B0 ;  /* 0x0000000000007941 */ /* 0x000fea0003800000 */
.L_x_3182:
        /* <DEDUP_REMOVED lines=28> */
.L_x_3186:
[----:B------:R-:W2:Y:S04]  /*21e0*/  LDG.E.STRONG.GPU R5, desc[UR8][R8.64] ;  /* 0x0000000808057981 */ /* 0x000ea8000c1ef900 */
[----:B--2---:R-:W-:Y:S01]  /*21f0*/  CCTL.IVALL ;  /* 0x00000000ff00798f */ /* 0x004fe20002000000 */
[----:B------:R-:W-:Y:S05]  /*2200*/  YIELD ;  /* 0x0000000000007946 */ /* 0x000fea0003800000 */
[----:B------:R-:W-:-:S13]  /*2210*/  ISETP.NE.AND P6, PT, R5, R14, PT ;  /* 0x0000000e0500720c */ /* 0x000fda0003fc5270 */
[----:B------:R-:W-:Y:S05]  /*2220*/  @P6 BRA `(.L_x_3186) ;  /* 0xfffffffc00ec6947 */ /* 0x000fea000383ffff */
.L_x_3185:
        /* <DEDUP_REMOVED lines=11> */
.L_x_3188:
        /* <DEDUP_REMOVED lines=63> */
.L_x_3187:
        /* <DEDUP_REMOVED lines=18> */
.L_x_3190:
[----:B------:R-:W-:Y:S05]  /*27f0*/  BSYNC B0 ;  /* 0x0000000000007941 */ /* 0x000fea0003800000 */
.L_x_3189:
        /* <DEDUP_REMOVED lines=33> */
.L_x_3184:
        /* <DEDUP_REMOVED lines=44> */
[----:B--2---:R-:W-:-:S02]  /*2cd0*/  HADD2.F32 R9, -RZ, R9.H0_H0 ;  /* 0x20000009ff097230 */ /* 0x004fc40000004100 */
[----:B---3--:R-:W-:Y:S02]  /*2ce0*/  HADD2.F32 R8, -RZ, R8.H0_H0 ;  /* 0x20000008ff087230 */ /* 0x008fe40000004100 */
        /* <DEDUP_REMOVED lines=15> */
.L_x_3191:
        /* <DEDUP_REMOVED lines=14> */
.L_x_3193:
[----:B------:R-:W-:Y:S05]  /*2ec0*/  BSYNC B0 ;  /* 0x0000000000007941 */ /* 0x000fea0003800000 */
.L_x_3192:
        /* <DEDUP_REMOVED lines=15> */
.L_x_3194:
        /* <DEDUP_REMOVED lines=14> */
.L_x_3196:
[----:B------:R-:W-:Y:S05]  /*30a0*/  BSYNC B0 ;  /* 0x0000000000007941 */ /* 0x000fea0003800000 */
.L_x_3195:
        /* <DEDUP_REMOVED lines=19> */
.L_x_3197:
        /* <DEDUP_REMOVED lines=14> */
.L_x_3199:
[----:B------:R-:W-:Y:S05]  /*32c0*/  BSYNC B0 ;  /* 0x0000000000007941 */ /* 0x000fea0003800000 */
.L_x_3198:
        /* <DEDUP_REMOVED lines=15> */
.L_x_3200:
        /* <DEDUP_REMOVED lines=14> */
.L_x_3202:
[----:B------:R-:W-:Y:S05]  /*34a0*/  BSYNC B0 ;  /* 0x0000000000007941 */ /* 0x000fea0003800000 */
.L_x_3201:
        /* <DEDUP_REMOVED lines=19> */
.L_x_3203:
        /* <DEDUP_REMOVED lines=14> */
.L_x_3205:
[----:B------:R-:W-:Y:S05]  /*36c0*/  BSYNC B0 ;  /* 0x0000000000007941 */ /* 0x000fea0003800000 */
.L_x_3204:
        /* <DEDUP_REMOVED lines=15> */
.L_x_3206:
        /* <DEDUP_REMOVED lines=14> */
.L_x_3208:
[----:B------:R-:W-:Y:S05]  /*38a0*/  BSYNC B0 ;  /* 0x0000000000007941 */ /* 0x000fea0003800000 */
.L_x_3207:
        /* <DEDUP_REMOVED lines=19> */
.L_x_3209:
        /* <DEDUP_REMOVED lines=13> */
.L_x_3211:
[----:B------:R-:W-:Y:S05]  /*3ab0*/  BSYNC B0 ;  /* 0x0000000000007941 */ /* 0x000fea0003800000 */
.L_x_3210:
        /* <DEDUP_REMOVED lines=15> */
.L_x_3212:
        /* <DEDUP_REMOVED lines=13> */
.L_x_3214:
[----:B------:R-:W-:Y:S05]  /*3c80*/  BSYNC B0 ;  /* 0x0000000000007941 */ /* 0x000fea0003800000 */
.L_x_3213:
        /* <DEDUP_REMOVED lines=19> */
.L_x_3215:
        /* <DEDUP_REMOVED lines=13> */
.L_x_3217:
[----:B------:R-:W-:Y:S05]  /*3e90*/  BSYNC B0 ;  /* 0x0000000000007941 */ /* 0x000fea0003800000 */
.L_x_3216:
        /* <DEDUP_REMOVED lines=15> */
.L_x_3218:
        /* <DEDUP_REMOVED lines=13> */
.L_x_3220:
[----:B------:R-:W-:Y:S05]  /*4060*/  BSYNC B0 ;  /* 0x0000000000007941 */ /* 0x000fea0003800000 */
.L_x_3219:
        /* <DEDUP_REMOVED lines=19> */
.L_x_3221:
        /* <DEDUP_REMOVED lines=13> */
.L_x_3223:
[----:B------:R-:W-:Y:S05]  /*4270*/  BSYNC B0 ;  /* 0x0000000000007941 */ /* 0x000fea0003800000 */
.L_x_3222:
        /* <DEDUP_REMOVED lines=14> */
.L_x_3224:
        /* <DEDUP_REMOVED lines=22> */
.L_x_3226:
[----:B------:R-:W-:Y:S05]  /*44c0*/  BSYNC B0 ;  /* 0x0000000000007941 */ /* 0x000fea0003800000 */
.L_x_3225:
        /* <DEDUP_REMOVED lines=11> */
.L_x_3227:
        /* <DEDUP_REMOVED lines=22> */
.L_x_3229:
[----:B------:R-:W-:Y:S05]  /*46e0*/  BSYNC B0 ;  /* 0x0000000000007941 */ /* 0x000fea0003800000 */
.L_x_3228:
        /* <DEDUP_REMOVED lines=11> */
.L_x_3230:
        /* <DEDUP_REMOVED lines=22> */
.L_x_3232:
[----:B------:R-:W-:Y:S05]  /*4900*/  BSYNC B0 ;  /* 0x0000000000007941 */ /* 0x000fea0003800000 */
.L_x_3231:
        /* <DEDUP_REMOVED lines=11> */
.L_x_3233:
        /* <DEDUP_REMOVED lines=22> */
.L_x_3235:
[----:B------:R-:W-:Y:S05]  /*4b20*/  BSYNC B0 ;  /* 0x0000000000007941 */ /* 0x000fea0003800000 */
.L_x_3234:
        /* <DEDUP_REMOVED lines=11> */
.L_x_3236:
        /* <DEDUP_REMOVED lines=15> */
.L_x_3238:
[----:B------:R-:W-:Y:S05]  /*4cd0*/  BSYNC B0 ;  /* 0x0000000000007941 */ /* 0x000fea0003800000 */
.L_x_3237:
[----:B-12---:R-:W1:Y:S01]  /*4ce0*/  LDC R3, c[0x0][0x10] ;  /* 0x00000400ff037b82 */ /* 0x006e620000000800 */
[----:B------:R-:W-:Y:S02]  /*4cf0*/  IADD3 R86, R86, 0x1, RZ ;  /* 0x0000000156567810 */ /* 0x000fe40007ffe0ff */
[----:B-1----:R-:W-:-:S04]  /*4d00*/  IADD3 R66, R3, R66, RZ ;  /* 0x0000004203427210 */ /* 0x002fc80007ffe0ff */
[----:B------:R-:W-:-:S13]  /*4d10*/  ISETP.GE.AND P5, PT, R66, UR4, PT ;  /* 0x0000000442007c0c */ /* 0x000fda000bfa6270 */
[----:B------:R-:W-:Y:S05]  /*4d20*/  @!P5 BRA `(.L_x_3239) ;  /* 0xffffffb80014d947 */ /* 0x000fea000383ffff */
[----:B------:R-:W-:Y:S05]  /*4d30*/  EXIT ;  /* 0x000000000000794d */ /* 0x000fea0003800000 */
.L_x_3240:
        /* <DEDUP_REMOVED lines=12> */
.L_x_3313:


//--------------------- .nv.shared.reserved.0     --------------------------
	.section	.nv.shared.reserved.0,"aw",@nobits
	.weak		__nv_reservedSMEM_offset_0_alias
	.size		__nv_reservedSMEM_offset_0_alias, 0, 0
	.other		__nv_reservedSMEM_offset_0_alias,@"STO_CUDA_RESERVED_SHARED STV_DEFAULT"
__nv_reservedSMEM_offset_0_alias:
	.zero		0


//--------------------- .nv.global                --------------------------
	.section	.nv.global,"aw",@nobits
.nv.global:
	.type		_ZN61_INTERNAL_09f0c6f3_30_group_norm_nhwc_one_pass_24_cu_4b293f386thrust23THRUST_300001_SM_900_NS12placeholders2_5E,@object
	.size		_ZN61_INTERNAL_09f0c6f3_30_group_norm_nhwc_one_pass_24_cu_4b293f386thrust23THRUST_300001_SM_900_NS12placeholders2_5E,(_ZN61_INTERNAL_09f0c6f3_30_group_norm_nhwc_one_pass_24_cu_4b293f384cuda3std3__45__cpo6cbeginE - _ZN61_INTERNAL_09f0c6f3_30_group_norm_nhwc_one_pass_24_cu_4b293f386thrust23THRUST_300001_SM_900_NS12placeholders2_5E)
_ZN61_INTERNAL_09f0c6f3_30_group_norm_nhwc_one_pass_24_cu_4b293f386thrust23THRUST_300001_SM_900_NS12placeholders2_5E:
	.zero		1
	.type		_ZN61_INTERNAL_09f0c6f3_30_group_norm_nhwc_one_pass_24_cu_4b293f384cuda3std3__45__cpo6cbeginE,@object
	.size		_ZN61_INTERNAL_09f0c6f3_30_group_norm_nhwc_one_pass_24_cu_4b293f384cuda3std3__45__cpo6cbeginE,(_ZN61_INTERNAL_09f0c6f3_30_group_norm_nhwc_one_pass_24_cu_4b293f384cuda3std6ranges3__45__cpo6cbeginE - _ZN61_INTERNAL_09f0c6f3_30_group_norm_nhwc_one_pass_24_cu_4b293f384cuda3std3__45__cpo6cbeginE)
_ZN61_INTERNAL_09f0c6f3_30_group_norm_nhwc_one_pass_24_cu_4b293f384cuda3std3__45__cpo6cbeginE:
	.zero		1
	.type		_ZN61_INTERNAL_09f0c6f3_30_group_norm_nhwc_one_pass_24_cu_4b293f384cuda3std6ranges3__45__cpo6cbeginE,@object
	.size		_ZN61_INTERNAL_09f0c6f3_30_group_norm_nhwc_one_pass_24_cu_4b293f384cuda3std6ranges3__45__cpo6cbeginE,(_ZN61_INTERNAL_09f0c6f3_30_group_norm_nhwc_one_pass_24_cu_4b293f384cuda3std3__48in_placeE - _ZN61_INTERNAL_09f0c6f3_30_group_norm_nhwc_one_pass_24_cu_4b293f384cuda3std6ranges3__45__cpo6cbeginE)
_ZN61_INTERNAL_09f0c6f3_30_group_norm_nhwc_one_pass_24_cu_4b293f384cuda3std6ranges3__45__cpo6cbeginE:
	.zero		1
	.type		_ZN61_INTERNAL_09f0c6f3_30_group_norm_nhwc_one_pass_24_cu_4b293f384cuda3std3__48in_placeE,@object
	.size		_ZN61_INTERNAL_09f0c6f3_30_group_norm_nhwc_one_pass_24_cu_4b293f384cuda3std3__48in_placeE,(_ZN61_INTERNAL_09f0c6f3_30_group_norm_nhwc_one_pass_24_cu_4b293f384cuda3std6ranges3__45__cpo4sizeE - _ZN61_INTERNAL_09f0c6f3_30_group_norm_nhwc_one_pass_24_cu_4b293f384cuda3std3__48in_placeE)
_ZN61_INTERNAL_09f0c6f3_30_group_norm_nhwc_one_pass_24_cu_4b293f384cuda3std3__48in_placeE:
	.zero		1
	.type		_ZN61_INTERNAL_09f0c6f3_30_group_norm_nhwc_one_pass_24_cu_4b293f384cuda3std6ranges3__45__cpo4sizeE,@object
	.size		_ZN61_INTERNAL_09f0c6f3_30_group_norm_nhwc_one_pass_24_cu_4b293f384cuda3std6ranges3__45__cpo4sizeE,(_ZN61_INTERNAL_09f0c6f3_30_group_norm_nhwc_one_pass_24_cu_4b293f386thrust23THRUST_300001_SM_900_NS12placeholders2_9E - _ZN61_INTERNAL_09f0c6f3_30_group_norm_nhwc_one_pass_24_cu_4b293f384cuda3std6ranges3__45__cpo4sizeE)
_ZN61_INTERNAL_09f0c6f3_30_group_norm_nhwc_one_pass_24_cu_4b293f384cuda3std6ranges3__45__cpo4sizeE:
	.zero		1
	.type		_ZN61_INTERNAL_09f0c6f3_30_group_norm_nhwc_one_pass_24_cu_4b293f386thrust23THRUST_300001_SM_900_NS12placeholders2_9E,@object
	.size		_ZN61_INTERNAL_09f0c6f3_30_group_norm_nhwc_one_pass_24_cu_4b293f386thrust23THRUST_300001_SM_900_NS12placeholders2_9E,(_ZN61_INTERNAL_09f0c6f3_30_group_norm_nhwc_one_pass_24_cu_4b293f384cuda3std3__45__cpo7crbeginE - _ZN61_INTERNAL_09f0c6f3_30_group_norm_nhwc_one_pass_24_cu_4b293f386thrust23THRUST_300001_SM_900_NS12placeholders2_9E)
_ZN61_INTERNAL_09f0c6f3_30_group_norm_nhwc_one_pass_24_cu_4b293f386thrust23THRUST_300001_SM_900_NS12placeholders2_9E:
	.zero		1
	.type		_ZN61_INTERNAL_09f0c6f3_30_group_norm_nhwc_one_pass_24_cu_4b293f384cuda3std3__45__cpo7crbeginE,@object
	.size		_ZN61_INTERNAL_09f0c6f3_30_group_norm_nhwc_one_pass_24_cu_4b293f384cuda3std3__45__cpo7crbeginE,(_ZN61_INTERNAL_09f0c6f3_30_group_norm_nhwc_one_pass_24_cu_4b293f384cuda3std6ranges3__45__cpo4nextE - _ZN61_INTERNAL_09f0c6f3_30_group_norm_nhwc_one_pass_24_cu_4b293f384cuda3std3__45__cpo7crbeginE)
_ZN61_INTERNAL_09f0c6f3_30_group_norm_nhwc_one_pass_24_cu_4b293f384cuda3std3__45__cpo7crbeginE:
	.zero		1
	.type		_ZN61_INTERNAL_09f0c6f3_30_group_norm_nhwc_one_pass_24_cu_4b293f384cuda3std6ranges3__45__cpo4nextE,@object
	.size		_ZN61_INTERNAL_09f0c6f3_30_group_norm_nhwc_one_pass_24_cu_4b293f384cuda3std6ranges3__45__cpo4nextE,(_ZN61_INTERNAL_09f0c6f3_30_group_norm_nhwc_one_pass_24_cu_4b293f384cuda3std6ranges3__45__cpo4swapE - _ZN61_INTERNAL_09f0c6f3_30_group_norm_nhwc_one_pass_24_cu_4b293f384cuda3std6ranges3__45__cpo4nextE)
_ZN61_INTERNAL_09f0c6f3_30_group_norm_nhwc_one_pass_24_cu_4b293f384cuda3std6ranges3__45__cpo4nextE:
	.zero		1
	.type		_ZN61_INTERNAL_09f0c6f3_30_group_norm_nhwc_one_pass_24_cu_4b293f384cuda3std6ranges3__45__cpo4swapE,@object
	.size		_ZN61_INTERNAL_09f0c6f3_30_group_norm_nhwc_one_pass_24_cu_4b293f384cuda3std6ranges3__45__cpo4swapE,(_ZN61_INTERNAL_09f0c6f3_30_group_norm_nhwc_one_pass_24_cu_4b293f386thrust23THRUST_300001_SM_900_NS12placeholders2_1E - _ZN61_INTERNAL_09f0c6f3_30_group_norm_nhwc_one_pass_24_cu_4b293f384cuda3std6ranges3__45__cpo4swapE)
_ZN61_INTERNAL_09f0c6f3_30_group_norm_nhwc_one_pass_24_cu_4b293f384cuda3std6ranges3__45__cpo4swapE:
	.zero		1
	.type		_ZN61_INTERNAL_09f0c6f3_30_group_norm_nhwc_one_pass_24_cu_4b293f386thrust23THRUST_300001_SM_900_NS12placeholders2_1E,@object
	.size		_ZN61_INTERNAL_09f0c6f3_30_group_norm_nhwc_one_pass_24_cu_4b293f386thrust23THRUST_300001_SM_900_NS12placeholders2_1E,(_ZN61_INTERNAL_09f0c6f3_30_group_norm_nhwc_one_pass_24_cu_4b293f386thrust23THRUST_300001_SM_900_NS12placeholders2_3E - _ZN61_INTERNAL_09f0c6f3_30_group_norm_nhwc_one_pass_24_cu_4b293f386thrust23THRUST_300001_SM_900_NS12placeholders2_1E)
_ZN61_INTERNAL_09f0c6f3_30_group_norm_nhwc_one_pass_24_cu_4b293f386thrust23THRUST_300001_SM_900_NS12placeholders2_1E:
	.zero		1
	.type		_ZN61_INTERNAL_09f0c6f3_30_group_norm_nhwc_one_pass_24_cu_4b293f386thrust23THRUST_300001_SM_900_NS12placeholders2_3E,@object
	.size		_ZN61_INTERNAL_09f0c6f3_30_group_norm_nhwc_one_pass_24_cu_4b293f386thrust23THRUST_300001_SM_900_NS12placeholders2_3E,(_ZN61_INTERNAL_09f0c6f3_30_group_norm_nhwc_one_pass_24_cu_4b293f384cuda3std3__45__cpo5beginE - _ZN61_INTERNAL_09f0c6f3_30_group_norm_nhwc_one_pass_24_cu_4b293f386thrust23THRUST_300001_SM_900_NS12placeholders2_3E)
_ZN61_INTERNAL_09f0c6f3_30_group_norm_nhwc_one_pass_24_cu_4b293f386thrust23THRUST_300001_SM_900_NS12placeholders2_3E:
	.zero		1
	.type		_ZN61_INTERNAL_09f0c6f3_30_group_norm_nhwc_one_pass_24_cu_4b293f384cuda3std3__45__cpo5beginE,@object
	.size		_ZN61_INTERNAL_09f0c6f3_30_group_norm_nhwc_one_pass_24_cu_4b293f384cuda3std3__45__cpo5beginE,(_ZN61_INTERNAL_09f0c6f3_30_group_norm_nhwc_one_pass_24_cu_4b293f384cuda3std6ranges3__45__cpo5beginE - _ZN61_INTERNAL_09f0c6f3_30_group_norm_nhwc_one_pass_24_cu_4b293f384cuda3std3__45__cpo5beginE)
_ZN61_INTERNAL_09f0c6f3_30_group_norm_nhwc_one_pass_24_cu_4b293f384cuda3std3__45__cpo5beginE:
	.zero		1
	.type		_ZN61_INTERNAL_09f0c6f3_30_group_norm_nhwc_one_pass_24_cu_4b293f384cuda3std6ranges3__45__cpo5beginE,@object
	.size		_ZN61_INTERNAL_09f0c6f3_30_group_norm_nhwc_one_pass_24_cu_4b293f384cuda3std6ranges3__45__cpo5beginE,(_ZN61_INTERNAL_09f0c6f3_30_group_norm_nhwc_one_pass_24_cu_4b293f384cuda3std3__463_GLOBAL__N__09f0c6f3_30_group_norm_nhwc_one_pass_24_cu_4b293f386ignoreE - _ZN61_INTERNAL_09f0c6f3_30_group_norm_nhwc_one_pass_24_cu_4b293f384cuda3std6ranges3__45__cpo5beginE)
_ZN61_INTERNAL_09f0c6f3_30_group_norm_nhwc_one_pass_24_cu_4b293f384cuda3std6ranges3__45__cpo5beginE:
	.zero		1
	.type		_ZN61_INTERNAL_09f0c6f3_30_group_norm_nhwc_one_pass_24_cu_4b293f384cuda3std3__463_GLOBAL__N__09f0c6f3_30_group_norm_nhwc_one_pass_24_cu_4b293f386ignoreE,@object
	.size		_ZN61_INTERNAL_09f0c6f3_30_group_norm_nhwc_one_pass_24_cu_4b293f384cuda3std3__463_GLOBAL__N__09f0c6f3_30_group_norm_nhwc_one_pass_24_cu_4b293f386ignoreE,(_ZN61_INTERNAL_09f0c6f3_30_group_norm_nhwc_one_pass_24_cu_4b293f384cuda3std6ranges3__45__cpo4dataE - _ZN61_INTERNAL_09f0c6f3_30_group_norm_nhwc_one_pass_24_cu_4b293f384cuda3std3__463_GLOBAL__N__09f0c6f3_30_group_norm_nhwc_one_pass_24_cu_4b293f386ignoreE)
_ZN61_INTERNAL_09f0c6f3_30_group_norm_nhwc_one_pass_24_cu_4b293f384cuda3std3__463_GLOBAL__N__09f0c6f3_30_group_norm_nhwc_one_pass_24_cu_4b293f386ignoreE:
	.zero		1
	.type		_ZN61_INTERNAL_09f0c6f3_30_group_norm_nhwc_one_pass_24_cu_4b293f384cuda3std6ranges3__45__cpo4dataE,@object
	.size		_ZN61_INTERNAL_09f0c6f3_30_group_norm_nhwc_one_pass_24_cu_4b293f384cuda3std6ranges3__45__cpo4dataE,(_ZN61_INTERNAL_09f0c6f3_30_group_norm_nhwc_one_pass_24_cu_4b293f386thrust23THRUST_300001_SM_900_NS12placeholders2_7E - _ZN61_INTERNAL_09f0c6f3_30_group_norm_nhwc_one_pass_24_cu_4b293f384cuda3std6ranges3__45__cpo4dataE)
_ZN61_INTERNAL_09f0c6f3_30_group_norm_nhwc_one_pass_24_cu_4b293f384cuda3std6ranges3__45__cpo4dataE:
	.zero		1
	.type		_ZN61_INTERNAL_09f0c6f3_30_group_norm_nhwc_one_pass_24_cu_4b293f386thrust23THRUST_300001_SM_900_NS12placeholders2_7E,@object
	.size		_ZN61_INTERNAL_09f0c6f3_30_group_norm_nhwc_one_pass_24_cu_4b293f386thrust23THRUST_300001_SM_900_NS12placeholders2_7E,(_ZN61_INTERNAL_09f0c6f3_30_group_norm_nhwc_one_pass_24_cu_4b293f384cuda3std3__45__cpo6rbeginE - _ZN61_INTERNAL_09f0c6f3_30_group_norm_nhwc_one_pass_24_cu_4b293f386thrust23THRUST_300001_SM_900_NS12placeholders2_7E)
_ZN61_INTERNAL_09f0c6f3_30_group_norm_nhwc_one_pass_24_cu_4b293f386thrust23THRUST_300001_SM_900_NS12placeholders2_7E:
	.zero		1
	.type		_ZN61_INTERNAL_09f0c6f3_30_group_norm_nhwc_one_pass_24_cu_4b293f384cuda3std3__45__cpo6rbeginE,@object
	.size		_ZN61_INTERNAL_09f0c6f3_30_group_norm_nhwc_one_pass_24_cu_4b293f384cuda3std3__45__cpo6rbeginE,(_ZN61_INTERNAL_09f0c6f3_30_group_norm_nhwc_one_pass_24_cu_4b293f384cuda3std6ranges3__45__cpo7advanceE - _ZN61_INTERNAL_09f0c6f3_30_group_norm_nhwc_one_pass_24_cu_4b293f384cuda3std3__45__cpo6rbeginE)
_ZN61_INTERNAL_09f0c6f3_30_group_norm_nhwc_one_pass_24_cu_4b293f384cuda3std3__45__cpo6rbeginE:
	.zero		1
	.type		_ZN61_INTERNAL_09f0c6f3_30_group_norm_nhwc_one_pass_24_cu_4b293f384cuda3std6ranges3__45__cpo7advanceE,@object
	.size		_ZN61_INTERNAL_09f0c6f3_30_group_norm_nhwc_one_pass_24_cu_4b293f384cuda3std6ranges3__45__cpo7advanceE,(_ZN61_INTERNAL_09f0c6f3_30_group_norm_nhwc_one_pass_24_cu_4b293f384cuda3std3__47nulloptE - _ZN61_INTERNAL_09f0c6f3_30_group_norm_nhwc_one_pass_24_cu_4b293f384cuda3std6ranges3__45__cpo7advanceE)
_ZN61_INTERNAL_09f0c6f3_30_group_norm_nhwc_one_pass_24_cu_4b293f384cuda3std6ranges3__45__cpo7advanceE:
	.zero		1
	.type		_ZN61_INTERNAL_09f0c6f3_30_group_norm_nhwc_one_pass_24_cu_4b293f384cuda3std3__47nulloptE,@object
	.size		_ZN61_INTERNAL_09f0c6f3_30_group_norm_nhwc_one_pass_24_cu_4b293f384cuda3std3__47nulloptE,(_ZN61_INTERNAL_09f0c6f3_30_group_norm_nhwc_one_pass_24_cu_4b293f384cuda3std6ranges3__45__cpo8distanceE - _ZN61_INTERNAL_09f0c6f3_30_group_norm_nhwc_one_pass_24_cu_4b293f384cuda3std3__47nulloptE)
_ZN61_INTERNAL_09f0c6f3_30_group_norm_nhwc_one_pass_24_cu_4b293f384cuda3std3__47nulloptE:
	.zero		1
	.type		_ZN61_INTERNAL_09f0c6f3_30_group_norm_nhwc_one_pass_24_cu_4b293f384cuda3std6ranges3__45__cpo8distanceE,@object
	.size		_ZN61_INTERNAL_09f0c6f3_30_group_norm_nhwc_one_pass_24_cu_4b293f384cuda3std6ranges3__45__cpo8distanceE,(_ZN61_INTERNAL_09f0c6f3_30_group_norm_nhwc_one_pass_24_cu_4b293f386thrust23THRUST_300001_SM_900_NS12placeholders2_6E - _ZN61_INTERNAL_09f0c6f3_30_group_norm_nhwc_one_pass_24_cu_4b293f384cuda3std6ranges3__45__cpo8distanceE)
_ZN61_INTERNAL_09f0c6f3_30_group_norm_nhwc_one_pass_24_cu_4b293f384cuda3std6ranges3__45__cpo8distanceE:
	.zero		1
	.type		_ZN61_INTERNAL_09f0c6f3_30_group_norm_nhwc_one_pass_24_cu_4b293f386thrust23THRUST_300001_SM_900_NS12placeholders2_6E,@object
	.size		_ZN61_INTERNAL_09f0c6f3_30_group_norm_nhwc_one_pass_24_cu_4b293f386thrust23THRUST_300001_SM_900_NS12placeholders2_6E,(_ZN61_INTERNAL_09f0c6f3_30_group_norm_nhwc_one_pass_24_cu_4b293f384cuda3std3__45__cpo4cendE - _ZN61_INTERNAL_09f0c6f3_30_group_norm_nhwc_one_pass_24_cu_4b293f386thrust23THRUST_300001_SM_900_NS12placeholders2_6E)
_ZN61_INTERNAL_09f0c6f3_30_group_norm_nhwc_one_pass_24_cu_4b293f386thrust23THRUST_300001_SM_900_NS12placeholders2_6E:
	.zero		1
	.type		_ZN61_INTERNAL_09f0c6f3_30_group_norm_nhwc_one_pass_24_cu_4b293f384cuda3std3__45__cpo4cendE,@object
	.size		_ZN61_INTERNAL_09f0c6f3_30_group_norm_nhwc_one_pass_24_cu_4b293f384cuda3std3__45__cpo4cendE,(_ZN61_INTERNAL_09f0c6f3_30_group_norm_nhwc_one_pass_24_cu_4b293f384cuda3std6ranges3__45__cpo4cendE - _ZN61_INTERNAL_09f0c6f3_30_group_norm_nhwc_one_pass_24_cu_4b293f384cuda3std3__45__cpo4cendE)
_ZN61_INTERNAL_09f0c6f3_30_group_norm_nhwc_one_pass_24_cu_4b293f384cuda3std3__45__cpo4cendE:
	.zero		1
	.type		_ZN61_INTERNAL_09f0c6f3_30_group_norm_nhwc_one_pass_24_cu_4b293f384cuda3std6ranges3__45__cpo4cendE,@object
	.size		_ZN61_INTERNAL_09f0c6f3_30_group_norm_nhwc_one_pass_24_cu_4b293f384cuda3std6ranges3__45__cpo4cendE,(_ZN61_INTERNAL_09f0c6f3_30_group_norm_nhwc_one_pass_24_cu_4b293f384cuda3std3__420unreachable_sentinelE - _ZN61_INTERNAL_09f0c6f3_30_group_norm_nhwc_one_pass_24_cu_4b293f384cuda3std6ranges3__45__cpo4cendE)
_ZN61_INTERNAL_09f0c6f3_30_group_norm_nhwc_one_pass_24_cu_4b293f384cuda3std6ranges3__45__cpo4cendE:
	.zero		1
	.type		_ZN61_INTERNAL_09f0c6f3_30_group_norm_nhwc_one_pass_24_cu_4b293f384cuda3std3__420unreachable_sentinelE,@object
	.size		_ZN61_INTERNAL_09f0c6f3_30_group_norm_nhwc_one_pass_24_cu_4b293f384cuda3std3__420unreachable_sentinelE,(_ZN61_INTERNAL_09f0c6f3_30_group_norm_nhwc_one_pass_24_cu_4b293f384cuda3std6ranges3__45__cpo5ssizeE - _ZN61_INTERNAL_09f0c6f3_30_group_norm_nhwc_one_pass_24_cu_4b293f384cuda3std3__420unreachable_sentinelE)
_ZN61_INTERNAL_09f0c6f3_30_group_norm_nhwc_one_pass_24_cu_4b293f384cuda3std3__420unreachable_sentinelE:
	.zero		1
	.type		_ZN61_INTERNAL_09f0c6f3_30_group_norm_nhwc_one_pass_24_cu_4b293f384cuda3std6ranges3__45__cpo5ssizeE,@object
	.size		_ZN61_INTERNAL_09f0c6f3_30_group_norm_nhwc_one_pass_24_cu_4b293f384cuda3std6ranges3__45__cpo5ssizeE,(_ZN61_INTERNAL_09f0c6f3_30_group_norm_nhwc_one_pass_24_cu_4b293f386thrust23THRUST_300001_SM_900_NS12placeholders3_10E - _ZN61_INTERNAL_09f0c6f3_30_group_norm_nhwc_one_pass_24_cu_4b293f384cuda3std6ranges3__45__cpo5ssizeE)
_ZN61_INTERNAL_09f0c6f3_30_group_norm_nhwc_one_pass_24_cu_4b293f384cuda3std6ranges3__45__cpo5ssizeE:
	.zero		1
	.type		_ZN61_INTERNAL_09f0c6f3_30_group_norm_nhwc_one_pass_24_cu_4b293f386thrust23THRUST_300001_SM_900_NS12placeholders3_10E,@object
	.size		_ZN61_INTERNAL_09f0c6f3_30_group_norm_nhwc_one_pass_24_cu_4b293f386thrust23THRUST_300001_SM_900_NS12placeholders3_10E,(_ZN61_INTERNAL_09f0c6f3_30_group_norm_nhwc_one_pass_24_cu_4b293f384cuda3std3__45__cpo5crendE - _ZN61_INTERNAL_09f0c6f3_30_group_norm_nhwc_one_pass_24_cu_4b293f386thrust23THRUST_300001_SM_900_NS12placeholders3_10E)
_ZN61_INTERNAL_09f0c6f3_30_group_norm_nhwc_one_pass_24_cu_4b293f386thrust23THRUST_300001_SM_900_NS12placeholders3_10E:
	.zero		1
	.type		_ZN61_INTERNAL_09f0c6f3_30_group_norm_nhwc_one_pass_24_cu_4b293f384cuda3std3__45__cpo5crendE,@object
	.size		_ZN61_INTERNAL_09f0c6f3_30_group_norm_nhwc_one_pass_24_cu_4b293f384cuda3std3__45__cpo5crendE,(_ZN61_INTERNAL_09f0c6f3_30_group_norm_nhwc_one_pass_24_cu_4b293f384cuda3std6ranges3__45__cpo4prevE - _ZN61_INTERNAL_09f0c6f3_30_group_norm_nhwc_one_pass_24_cu_4b293f384cuda3std3__45__cpo5crendE)
_ZN61_INTERNAL_09f0c6f3_30_group_norm_nhwc_one_pass_24_cu_4b293f384cuda3std3__45__cpo5crendE:
	.zero		1
	.type		_ZN61_INTERNAL_09f0c6f3_30_group_norm_nhwc_one_pass_24_cu_4b293f384cuda3std6ranges3__45__cpo4prevE,@object
	.size		_ZN61_INTERNAL_09f0c6f3_30_group_norm_nhwc_one_pass_24_cu_4b293f384cuda3std6ranges3__45__cpo4prevE,(_ZN61_INTERNAL_09f0c6f3_30_group_norm_nhwc_one_pass_24_cu_4b293f384cuda3std6ranges3__45__cpo9iter_moveE - _ZN61_INTERNAL_09f0c6f3_30_group_norm_nhwc_one_pass_24_cu_4b293f384cuda3std6ranges3__45__cpo4prevE)
_ZN61_INTERNAL_09f0c6f3_30_group_norm_nhwc_one_pass_24_cu_4b293f384cuda3std6ranges3__45__cpo4prevE:
	.zero		1
	.type		_ZN61_INTERNAL_09f0c6f3_30_group_norm_nhwc_one_pass_24_cu_4b293f384cuda3std6ranges3__45__cpo9iter_moveE,@object
	.size		_ZN61_INTERNAL_09f0c6f3_30_group_norm_nhwc_one_pass_24_cu_4b293f384cuda3std6ranges3__45__cpo9iter_moveE,(_ZN61_INTERNAL_09f0c6f3_30_group_norm_nhwc_one_pass_24_cu_4b293f386thrust23THRUST_300001_SM_900_NS12placeholders2_2E - _ZN61_INTERNAL_09f0c6f3_30_group_norm_nhwc_one_pass_24_cu_4b293f384cuda3std6ranges3__45__cpo9iter_moveE)
_ZN61_INTERNAL_09f0c6f3_30_group_norm_nhwc_one_pass_24_cu_4b293f384cuda3std6ranges3__45__cpo9iter_moveE:
	.zero		1
	.type		_ZN61_INTERNAL_09f0c6f3_30_group_norm_nhwc_one_pass_24_cu_4b293f386thrust23THRUST_300001_SM_900_NS12placeholders2_2E,@object
	.size		_ZN61_INTERNAL_09f0c6f3_30_group_norm_nhwc_one_pass_24_cu_4b293f386thrust23THRUST_300001_SM_900_NS12placeholders2_2E,(_ZN61_INTERNAL_09f0c6f3_30_group_norm_nhwc_one_pass_24_cu_4b293f386thrust23THRUST_300001_SM_900_NS12placeholders2_4E - _ZN61_INTERNAL_09f0c6f3_30_group_norm_nhwc_one_pass_24_cu_4b293f386thrust23THRUST_300001_SM_900_NS12placeholders2_2E)
_ZN61_INTERNAL_09f0c6f3_30_group_norm_nhwc_one_pass_24_cu_4b293f386thrust23THRUST_300001_SM_900_NS12placeholders2_2E:
	.zero		1
	.type		_ZN61_INTERNAL_09f0c6f3_30_group_norm_nhwc_one_pass_24_cu_4b293f386thrust23THRUST_300001_SM_900_NS12placeholders2_4E,@object
	.size		_ZN61_INTERNAL_09f0c6f3_30_group_norm_nhwc_one_pass_24_cu_4b293f386thrust23THRUST_300001_SM_900_NS12placeholders2_4E,(_ZN61_INTERNAL_09f0c6f3_30_group_norm_nhwc_one_pass_24_cu_4b293f384cuda3std3__45__cpo3endE - _ZN61_INTERNAL_09f0c6f3_30_group_norm_nhwc_one_pass_24_cu_4b293f386thrust23THRUST_300001_SM_900_NS12placeholders2_4E)
_ZN61_INTERNAL_09f0c6f3_30_group_norm_nhwc_one_pass_24_cu_4b293f386thrust23THRUST_300001_SM_900_NS12placeholders2_4E:
	.zero		1
	.type		_ZN61_INTERNAL_09f0c6f3_30_group_norm_nhwc_one_pass_24_cu_4b293f384cuda3std3__45__cpo3endE,@object
	.size		_ZN61_INTERNAL_09f0c6f3_30_group_norm_nhwc_one_pass_24_cu_4b293f384cuda3std3__45__cpo3endE,(_ZN61_INTERNAL_09f0c6f3_30_group_norm_nhwc_one_pass_24_cu_4b293f384cuda3std6ranges3__45__cpo3endE - _ZN61_INTERNAL_09f0c6f3_30_group_norm_nhwc_one_pass_24_cu_4b293f384cuda3std3__45__cpo3endE)
_ZN61_INTERNAL_09f0c6f3_30_group_norm_nhwc_one_pass_24_cu_4b293f384cuda3std3__45__cpo3endE:
	.zero		1
	.type		_ZN61_INTERNAL_09f0c6f3_30_group_norm_nhwc_one_pass_24_cu_4b293f384cuda3std6ranges3__45__cpo3endE,@object
	.size		_ZN61_INTERNAL_09f0c6f3_30_group_norm_nhwc_one_pass_24_cu_4b293f384cuda3std6ranges3__45__cpo3endE,(_ZN61_INTERNAL_09f0c6f3_30_group_norm_nhwc_one_pass_24_cu_4b293f384cuda3std3__419piecewise_constructE - _ZN61_INTERNAL_09f0c6f3_30_group_norm_nhwc_one_pass_24_cu_4b293f384cuda3std6ranges3__45__cpo3endE)
_ZN61_INTERNAL_09f0c6f3_30_group_norm_nhwc_one_pass_24_cu_4b293f384cuda3std6ranges3__45__cpo3endE:
	.zero		1
	.type		_ZN61_INTERNAL_09f0c6f3_30_group_norm_nhwc_one_pass_24_cu_4b293f384cuda3std3__419piecewise_constructE,@object
	.size		_ZN61_INTERNAL_09f0c6f3_30_group_norm_nhwc_one_pass_24_cu_4b293f384cuda3std3__419piecewise_constructE,(_ZN61_INTERNAL_09f0c6f3_30_group_norm_nhwc_one_pass_24_cu_4b293f384cuda3std6ranges3__45__cpo5cdataE - _ZN61_INTERNAL_09f0c6f3_30_group_norm_nhwc_one_pass_24_cu_4b293f384cuda3std3__419piecewise_constructE)
_ZN61_INTERNAL_09f0c6f3_30_group_norm_nhwc_one_pass_24_cu_4b293f384cuda3std3__419piecewise_constructE:
	.zero		1
	.type		_ZN61_INTERNAL_09f0c6f3_30_group_norm_nhwc_one_pass_24_cu_4b293f384cuda3std6ranges3__45__cpo5cdataE,@object
	.size		_ZN61_INTERNAL_09f0c6f3_30_group_norm_nhwc_one_pass_24_cu_4b293f384cuda3std6ranges3__45__cpo5cdataE,(_ZN61_INTERNAL_09f0c6f3_30_group_norm_nhwc_one_pass_24_cu_4b293f386thrust23THRUST_300001_SM_900_NS12placeholders2_8E - _ZN61_INTERNAL_09f0c6f3_30_group_norm_nhwc_one_pass_24_cu_4b293f384cuda3std6ranges3__45__cpo5cdataE)
_ZN61_INTERNAL_09f0c6f3_30_group_norm_nhwc_one_pass_24_cu_4b293f384cuda3std6ranges3__45__cpo5cdataE:
	.zero		1
	.type		_ZN61_INTERNAL_09f0c6f3_30_group_norm_nhwc_one_pass_24_cu_4b293f386thrust23THRUST_300001_SM_900_NS12placeholders2_8E,@object
	.size		_ZN61_INTERNAL_09f0c6f3_30_group_norm_nhwc_one_pass_24_cu_4b293f386thrust23THRUST_300001_SM_900_NS12placeholders2_8E,(_ZN61_INTERNAL_09f0c6f3_30_group_norm_nhwc_one_pass_24_cu_4b293f384cuda3std3__45__cpo4rendE - _ZN61_INTERNAL_09f0c6f3_30_group_norm_nhwc_one_pass_24_cu_4b293f386thrust23THRUST_300001_SM_900_NS12placeholders2_8E)
_ZN61_INTERNAL_09f0c6f3_30_group_norm_nhwc_one_pass_24_cu_4b293f386thrust23THRUST_300001_SM_900_NS12placeholders2_8E:
	.zero		1
	.type		_ZN61_INTERNAL_09f0c6f3_30_group_norm_nhwc_one_pass_24_cu_4b293f384cuda3std3__45__cpo4rendE,@object
	.size		_ZN61_INTERNAL_09f0c6f3_30_group_norm_nhwc_one_pass_24_cu_4b293f384cuda3std3__45__cpo4rendE,(_ZN61_INTERNAL_09f0c6f3_30_group_norm_nhwc_one_pass_24_cu_4b293f384cuda3std6ranges3__45__cpo9iter_swapE - _ZN61_INTERNAL_09f0c6f3_30_group_norm_nhwc_one_pass_24_cu_4b293f384cuda3std3__45__cpo4rendE)
_ZN61_INTERNAL_09f0c6f3_30_group_norm_nhwc_one_pass_24_cu_4b293f384cuda3std3__45__cpo4rendE:
	.zero		1
	.type		_ZN61_INTERNAL_09f0c6f3_30_group_norm_nhwc_one_pass_24_cu_4b293f384cuda3std6ranges3__45__cpo9iter_swapE,@object
	.size		_ZN61_INTERNAL_09f0c6f3_30_group_norm_nhwc_one_pass_24_cu_4b293f384cuda3std6ranges3__45__cpo9iter_swapE,(_ZN61_INTERNAL_09f0c6f3_30_group_norm_nhwc_one_pass_24_cu_4b293f384cuda3std3__48unexpectE - _ZN61_INTERNAL_09f0c6f3_30_group_norm_nhwc_one_pass_24_cu_4b293f384cuda3std6ranges3__45__cpo9iter_swapE)
_ZN61_INTERNAL_09f0c6f3_30_group_norm_nhwc_one_pass_24_cu_4b293f384cuda3std6ranges3__45__cpo9iter_swapE:
	.zero		1
	.type		_ZN61_INTERNAL_09f0c6f3_30_group_norm_nhwc_one_pass_24_cu_4b293f384cuda3std3__48unexpectE,@object
	.size		_ZN61_INTERNAL_09f0c6f3_30_group_norm_nhwc_one_pass_24_cu_4b293f384cuda3std3__48unexpectE,(_ZN61_INTERNAL_09f0c6f3_30_group_norm_nhwc_one_pass_24_cu_4b293f386thrust23THRUST_300001_SM_900_NS6system6detail10sequential3seqE - _ZN61_INTERNAL_09f0c6f3_30_group_norm_nhwc_one_pass_24_cu_4b293f384cuda3std3__48unexpectE)
_ZN61_INTERNAL_09f0c6f3_30_group_norm_nhwc_one_pass_24_cu_4b293f384cuda3std3__48unexpectE:
	.zero		1
	.type		_ZN61_INTERNAL_09f0c6f3_30_group_norm_nhwc_one_pass_24_cu_4b293f386thrust23THRUST_300001_SM_900_NS6system6detail10sequential3seqE,@object
	.size		_ZN61_INTERNAL_09f0c6f3_30_group_norm_nhwc_one_pass_24_cu_4b293f386thrust23THRUST_300001_SM_900_NS6system6detail10sequential3seqE,(.L_29 - _ZN61_INTERNAL_09f0c6f3_30_group_norm_nhwc_one_pass_24_cu_4b293f386thrust23THRUST_300001_SM_900_NS6system6detail10sequential3seqE)
_ZN61_INTERNAL_09f0c6f3_30_group_norm_nhwc_one_pass_24_cu_4b293f386thrust23THRUST_300001_SM_900_NS6system6detail10sequential3seqE:
	.zero		1
.L_29:


//--------------------- .nv.shared._Z35group_norm_nhwc_bwd_one_pass_kernelI11Bf16IOFp32WLi64ELi24ELi384EEv26Group_norm_nhwc_bwd_params --------------------------
	.section	.nv.shared._Z35group_norm_nhwc_bwd_one_pass_kernelI11Bf16IOFp32WLi64ELi24ELi384EEv26Group_norm_nhwc_bwd_params,"aw",@nobits
	.sectionflags	@""
	.align	16
.nv.shared._Z35group_norm_nhwc_bwd_one_pass_kernelI11Bf16IOFp32WLi64ELi24ELi384EEv26Group_norm_nhwc_bwd_params:
	.zero		7296


//--------------------- .nv.shared._Z35group_norm_nhwc_bwd_one_pass_kernelI11Bf16IOFp32WLi128ELi24ELi384EEv26Group_norm_nhwc_bwd_params --------------------------
	.section	.nv.shared._Z35group_norm_nhwc_bwd_one_pass_kernelI11Bf16IOFp32WLi128ELi24ELi384EEv26Group_norm_nhwc_bwd_params,"aw",@nobits
	.sectionflags	@""
	.align	16
.nv.shared._Z35group_norm_nhwc_bwd_one_pass_kernelI11Bf16IOFp32WLi128ELi24ELi384EEv26Group_norm_nhwc_bwd_params:
	.zero		7296


//--------------------- .nv.shared._Z35group_norm_nhwc_bwd_one_pass_kernelI11Bf16IOFp32WLi256ELi24ELi384EEv26Group_norm_nhwc_bwd_params --------------------------
	.section	.nv.shared._Z35group_norm_nhwc_bwd_one_pass_kernelI11Bf16IOFp32WLi256ELi24ELi384EEv26Group_norm_nhwc_bwd_params,"aw",@nobits
	.sectionflags	@""
	.align	16
.nv.shared._Z35group_norm_nhwc_bwd_one_pass_kernelI11Bf16IOFp32WLi256ELi24ELi384EEv26Group_norm_nhwc_bwd_params:
	.zero		7296


//--------------------- .nv.shared._Z35group_norm_nhwc_bwd_one_pass_kernelI11Bf16IOFp32WLi512ELi24ELi384EEv26Group_norm_nhwc_bwd_params --------------------------
	.section	.nv.shared._Z35group_norm_nhwc_bwd_one_pass_kernelI11Bf16IOFp32WLi512ELi24ELi384EEv26Group_norm_nhwc_bwd_params,"aw",@nobits
	.sectionflags	@""
	.align	16
.nv.shared._Z35group_norm_nhwc_bwd_one_pass_kernelI11Bf16IOFp32WLi512ELi24ELi384EEv26Group_norm_nhwc_bwd_params:
	.zero		7296


//--------------------- .nv.shared._Z35group_norm_nhwc_bwd_one_pass_kernelI11Bf16IOBf16WLi64ELi24ELi384EEv26Group_norm_nhwc_bwd_params --------------------------
	.section	.nv.shared._Z35group_norm_nhwc_bwd_one_pass_kernelI11Bf16IOBf16WLi64ELi24ELi384EEv26Group_norm_nhwc_bwd_params,"aw",@nobits
	.sectionflags	@""
	.align	16
.nv.shared._Z35group_norm_nhwc_bwd_one_pass_kernelI11Bf16IOBf16WLi64ELi24ELi384EEv26Group_norm_nhwc_bwd_params:
	.zero		7296


//--------------------- .nv.shared._Z35group_norm_nhwc_bwd_one_pass_kernelI11Bf16IOBf16WLi128ELi24ELi384EEv26Group_norm_nhwc_bwd_params --------------------------
	.section	.nv.shared._Z35group_norm_nhwc_bwd_one_pass_kernelI11Bf16IOBf16WLi128ELi24ELi384EEv26Group_norm_nhwc_bwd_params,"aw",@nobits
	.sectionflags	@""
	.align	16
.nv.shared._Z35group_norm_nhwc_bwd_one_pass_kernelI11Bf16IOBf16WLi128ELi24ELi384EEv26Group_norm_nhwc_bwd_params:
	.zero		7296


//--------------------- .nv.shared._Z35group_norm_nhwc_bwd_one_pass_kernelI11Bf16IOBf16WLi256ELi24ELi384EEv26Group_norm_nhwc_bwd_params --------------------------
	.section	.nv.shared._Z35group_norm_nhwc_bwd_one_pass_kernelI11Bf16IOBf16WLi256ELi24ELi384EEv26Group_norm_nhwc_bwd_params,"aw",@nobits
	.sectionflags	@""
	.align	16
.nv.shared._Z35group_norm_nhwc_bwd_one_pass_kernelI11Bf16IOBf16WLi256ELi24ELi384EEv26Group_norm_nhwc_bwd_params:
	.zero		7296


//--------------------- .nv.shared._Z35group_norm_nhwc_bwd_one_pass_kernelI11Bf16IOBf16WLi512ELi24ELi384EEv26Group_norm_nhwc_bwd_params --------------------------
	.section	.nv.shared._Z35group_norm_nhwc_bwd_one_pass_kernelI11Bf16IOBf16WLi512ELi24ELi384EEv26Group_norm_nhwc_bwd_params,"aw",@nobits
	.sectionflags	@""
	.align	16
.nv.shared._Z35group_norm_nhwc_bwd_one_pass_kernelI11Bf16IOBf16WLi512ELi24ELi384EEv26Group_norm_nhwc_bwd_params:
	.zero		7296


//--------------------- .nv.shared._Z35group_norm_nhwc_bwd_one_pass_kernelI11Bf16IOFp16WLi64ELi24ELi384EEv26Group_norm_nhwc_bwd_params --------------------------
	.section	.nv.shared._Z35group_norm_nhwc_bwd_one_pass_kernelI11Bf16IOFp16WLi64ELi24ELi384EEv26Group_norm_nhwc_bwd_params,"aw",@nobits
	.sectionflags	@""
	.align	16
.nv.shared._Z35group_norm_nhwc_bwd_one_pass_kernelI11Bf16IOFp16WLi64ELi24ELi384EEv26Group_norm_nhwc_bwd_params:
	.zero		7296


//--------------------- .nv.shared._Z35group_norm_nhwc_bwd_one_pass_kernelI11Bf16IOFp16WLi128ELi24ELi384EEv26Group_norm_nhwc_bwd_params --------------------------
	.section	.nv.shared._Z35group_norm_nhwc_bwd_one_pass_kernelI11Bf16IOFp16WLi128ELi24ELi384EEv26Group_norm_nhwc_bwd_params,"aw",@nobits
	.sectionflags	@""
	.align	16
.nv.shared._Z35group_norm_nhwc_bwd_one_pass_kernelI11Bf16IOFp16WLi128ELi24ELi384EEv26Group_norm_nhwc_bwd_params:
	.zero		7296


//--------------------- .nv.shared._Z35group_norm_nhwc_bwd_one_pass_kernelI11Bf16IOFp16WLi256ELi24ELi384EEv26Group_norm_nhwc_bwd_params --------------------------
	.section	.nv.shared._Z35group_norm_nhwc_bwd_one_pass_kernelI11Bf16IOFp16WLi256ELi24ELi384EEv26Group_norm_nhwc_bwd_params,"aw",@nobits
	.sectionflags	@""
	.align	16
.nv.shared._Z35group_norm_nhwc_bwd_one_pass_kernelI11Bf16IOFp16WLi256ELi24ELi384EEv26Group_norm_nhwc_bwd_params:
	.zero		7296


//--------------------- .nv.shared._Z35group_norm_nhwc_bwd_one_pass_kernelI11Bf16IOFp16WLi512ELi24ELi384EEv26Group_norm_nhwc_bwd_params --------------------------
	.section	.nv.shared._Z35group_norm_nhwc_bwd_one_pass_kernelI11Bf16IOFp16WLi512ELi24ELi384EEv26Group_norm_nhwc_bwd_params,"aw",@nobits
	.sectionflags	@""
	.align	16
.nv.shared._Z35group_norm_nhwc_bwd_one_pass_kernelI11Bf16IOFp16WLi512ELi24ELi384EEv26Group_norm_nhwc_bwd_params:
	.zero		7296


//--------------------- .nv.shared._Z35group_norm_nhwc_bwd_one_pass_kernelI11Fp16IOFp32WLi64ELi24ELi384EEv26Group_norm_nhwc_bwd_params --------------------------
	.section	.nv.shared._Z35group_norm_nhwc_bwd_one_pass_kernelI11Fp16IOFp32WLi64ELi24ELi384EEv26Group_norm_nhwc_bwd_params,"aw",@nobits
	.sectionflags	@""
	.align	16
.nv.shared._Z35group_norm_nhwc_bwd_one_pass_kernelI11Fp16IOFp32WLi64ELi24ELi384EEv26Group_norm_nhwc_bwd_params:
	.zero		7296


//--------------------- .nv.shared._Z35group_norm_nhwc_bwd_one_pass_kernelI11Fp16IOFp32WLi128ELi24ELi384EEv26Group_norm_nhwc_bwd_params --------------------------
	.section	.nv.shared._Z35group_norm_nhwc_bwd_one_pass_kernelI11Fp16IOFp32WLi128ELi24ELi384EEv26Group_norm_nhwc_bwd_params,"aw",@nobits
	.sectionflags	@""
	.align	16
.nv.shared._Z35group_norm_nhwc_bwd_one_pass_kernelI11Fp16IOFp32WLi128ELi24ELi384EEv26Group_norm_nhwc_bwd_params:
	.zero		7296


//--------------------- .nv.shared._Z35group_norm_nhwc_bwd_one_pass_kernelI11Fp16IOFp32WLi256ELi24ELi384EEv26Group_norm_nhwc_bwd_params --------------------------
	.section	.nv.shared._Z35group_norm_nhwc_bwd_one_pass_kernelI11Fp16IOFp32WLi256ELi24ELi384EEv26Group_norm_nhwc_bwd_params,"aw",@nobits
	.sectionflags	@""
	.align	16
.nv.shared._Z35group_norm_nhwc_bwd_one_pass_kernelI11Fp16IOFp32WLi256ELi24ELi384EEv26Group_norm_nhwc_bwd_params:
	.zero		7296


//--------------------- .nv.shared._Z35group_norm_nhwc_bwd_one_pass_kernelI11Fp16IOFp32WLi512ELi24ELi384EEv26Group_norm_nhwc_bwd_params --------------------------
	.section	.nv.shared._Z35group_norm_nhwc_bwd_one_pass_kernelI11Fp16IOFp32WLi512ELi24ELi384EEv26Group_norm_nhwc_bwd_params,"aw",@nobits
	.sectionflags	@""
	.align	16
.nv.shared._Z35group_norm_nhwc_bwd_one_pass_kernelI11Fp16IOFp32WLi512ELi24ELi384EEv26Group_norm_nhwc_bwd_params:
	.zero		7296


//--------------------- .nv.shared._Z35group_norm_nhwc_bwd_one_pass_kernelI11Fp16IOBf16WLi64ELi24ELi384EEv26Group_norm_nhwc_bwd_params --------------------------
	.section	.nv.shared._Z35group_norm_nhwc_bwd_one_pass_kernelI11Fp16IOBf16WLi64ELi24ELi384EEv26Group_norm_nhwc_bwd_params,"aw",@nobits
	.sectionflags	@""
	.align	16
.nv.shared._Z35group_norm_nhwc_bwd_one_pass_kernelI11Fp16IOBf16WLi64ELi24ELi384EEv26Group_norm_nhwc_bwd_params:
	.zero		7296


//--------------------- .nv.shared._Z35group_norm_nhwc_bwd_one_pass_kernelI11Fp16IOBf16WLi128ELi24ELi384EEv26Group_norm_nhwc_bwd_params --------------------------
	.section	.nv.shared._Z35group_norm_nhwc_bwd_one_pass_kernelI11Fp16IOBf16WLi128ELi24ELi384EEv26Group_norm_nhwc_bwd_params,"aw",@nobits
	.sectionflags	@""
	.align	16
.nv.shared._Z35group_norm_nhwc_bwd_one_pass_kernelI11Fp16IOBf16WLi128ELi24ELi384EEv26Group_norm_nhwc_bwd_params:
	.zero		7296


//--------------------- .nv.shared._Z35group_norm_nhwc_bwd_one_pass_kernelI11Fp16IOBf16WLi256ELi24ELi384EEv26Group_norm_nhwc_bwd_params --------------------------
	.section	.nv.shared._Z35group_norm_nhwc_bwd_one_pass_kernelI11Fp16IOBf16WLi256ELi24ELi384EEv26Group_norm_nhwc_bwd_params,"aw",@nobits
	.sectionflags	@""
	.align	16
.nv.shared._Z35group_norm_nhwc_bwd_one_pass_kernelI11Fp16IOBf16WLi256ELi24ELi384EEv26Group_norm_nhwc_bwd_params:
	.zero		7296


//--------------------- .nv.shared._Z35group_norm_nhwc_bwd_one_pass_kernelI11Fp16IOBf16WLi512ELi24ELi384EEv26Group_norm_nhwc_bwd_params --------------------------
	.section	.nv.shared._Z35group_norm_nhwc_bwd_one_pass_kernelI11Fp16IOBf16WLi512ELi24ELi384EEv26Group_norm_nhwc_bwd_params,"aw",@nobits
	.sectionflags	@""
	.align	16
.nv.shared._Z35group_norm_nhwc_bwd_one_pass_kernelI11Fp16IOBf16WLi512ELi24ELi384EEv26Group_norm_nhwc_bwd_params:
	.zero		7296


//--------------------- .nv.shared._Z35group_norm_nhwc_bwd_one_pass_kernelI11Fp16IOFp16WLi64ELi24ELi384EEv26Group_norm_nhwc_bwd_params --------------------------
	.section	.nv.shared._Z35group_norm_nhwc_bwd_one_pass_kernelI11Fp16IOFp16WLi64ELi24ELi384EEv26Group_norm_nhwc_bwd_params,"aw",@nobits
	.sectionflags	@""
	.align	16
.nv.shared._Z35group_norm_nhwc_bwd_one_pass_kernelI11Fp16IOFp16WLi64ELi24ELi384EEv26Group_norm_nhwc_bwd_params:
	.zero		7296


//--------------------- .nv.shared._Z35group_norm_nhwc_bwd_one_pass_kernelI11Fp16IOFp16WLi128ELi24ELi384EEv26Group_norm_nhwc_bwd_params --------------------------
	.section	.nv.shared._Z35group_norm_nhwc_bwd_one_pass_kernelI11Fp16IOFp16WLi128ELi24ELi384EEv26Group_norm_nhwc_bwd_params,"aw",@nobits
	.sectionflags	@""
	.align	16
.nv.shared._Z35group_norm_nhwc_bwd_one_pass_kernelI11Fp16IOFp16WLi128ELi24ELi384EEv26Group_norm_nhwc_bwd_params:
	.zero		7296


//--------------------- .nv.shared._Z35group_norm_nhwc_bwd_one_pass_kernelI11Fp16IOFp16WLi256ELi24ELi384EEv26Group_norm_nhwc_bwd_params --------------------------
	.section	.nv.shared._Z35group_norm_nhwc_bwd_one_pass_kernelI11Fp16IOFp16WLi256ELi24ELi384EEv26Group_norm_nhwc_bwd_params,"aw",@nobits
	.sectionflags	@""
	.align	16
.nv.shared._Z35group_norm_nhwc_bwd_one_pass_kernelI11Fp16IOFp16WLi256ELi24ELi384EEv26Group_norm_nhwc_bwd_params:
	.zero		7296


//--------------------- .nv.shared._Z35group_norm_nhwc_bwd_one_pass_kernelI11Fp16IOFp16WLi512ELi24ELi384EEv26Group_norm_nhwc_bwd_params --------------------------
	.section	.nv.shared._Z35group_norm_nhwc_bwd_one_pass_kernelI11Fp16IOFp16WLi512ELi24ELi384EEv26Group_norm_nhwc_bwd_params,"aw",@nobits
	.sectionflags	@""
	.align	16
.nv.shared._Z35group_norm_nhwc_bwd_one_pass_kernelI11Fp16IOFp16WLi512ELi24ELi384EEv26Group_norm_nhwc_bwd_params:
	.zero		7296


//--------------------- .nv.shared._Z35group_norm_nhwc_bwd_one_pass_kernelI11Fp32IOFp32WLi64ELi24ELi384EEv26Group_norm_nhwc_bwd_params --------------------------
	.section	.nv.shared._Z35group_norm_nhwc_bwd_one_pass_kernelI11Fp32IOFp32WLi64ELi24ELi384EEv26Group_norm_nhwc_bwd_params,"aw",@nobits
	.sectionflags	@""
	.align	16
.nv.shared._Z35group_norm_nhwc_bwd_one_pass_kernelI11Fp32IOFp32WLi64ELi24ELi384EEv26Group_norm_nhwc_bwd_params:
	.zero		7296


//--------------------- .nv.shared._Z35group_norm_nhwc_bwd_one_pass_kernelI11Fp32IOFp32WLi128ELi24ELi384EEv26Group_norm_nhwc_bwd_params --------------------------
	.section	.nv.shared._Z35group_norm_nhwc_bwd_one_pass_kernelI11Fp32IOFp32WLi128ELi24ELi384EEv26Group_norm_nhwc_bwd_params,"aw",@nobits
	.sectionflags	@""
	.align	16
.nv.shared._Z35group_norm_nhwc_bwd_one_pass_kernelI11Fp32IOFp32WLi128ELi24ELi384EEv26Group_norm_nhwc_bwd_params:
	.zero		7296


//--------------------- .nv.shared._Z35group_norm_nhwc_bwd_one_pass_kernelI11Fp32IOFp32WLi256ELi24ELi384EEv26Group_norm_nhwc_bwd_params --------------------------
	.section	.nv.shared._Z35group_norm_nhwc_bwd_one_pass_kernelI11Fp32IOFp32WLi256ELi24ELi384EEv26Group_norm_nhwc_bwd_params,"aw",@nobits
	.sectionflags	@""
	.align	16
.nv.shared._Z35group_norm_nhwc_bwd_one_pass_kernelI11Fp32IOFp32WLi256ELi24ELi384EEv26Group_norm_nhwc_bwd_params:
	.zero		7296


//--------------------- .nv.shared._Z35group_norm_nhwc_bwd_one_pass_kernelI11Fp32IOFp32WLi512ELi24ELi384EEv26Group_norm_nhwc_bwd_params --------------------------
	.section	.nv.shared._Z35group_norm_nhwc_bwd_one_pass_kernelI11Fp32IOFp32WLi512ELi24ELi384EEv26Group_norm_nhwc_bwd_params,"aw",@nobits
	.sectionflags	@""
	.align	16
.nv.shared._Z35group_norm_nhwc_bwd_one_pass_kernelI11Fp32IOFp32WLi512ELi24ELi384EEv26Group_norm_nhwc_bwd_params:
	.zero		7296


//--------------------- .nv.shared._Z35group_norm_nhwc_bwd_one_pass_kernelI11Fp32IOBf16WLi64ELi24ELi384EEv26Group_norm_nhwc_bwd_params --------------------------
	.section	.nv.shared._Z35group_norm_nhwc_bwd_one_pass_kernelI11Fp32IOBf16WLi64ELi24ELi384EEv26Group_norm_nhwc_bwd_params,"aw",@nobits
	.sectionflags	@""
	.align	16
.nv.shared._Z35group_norm_nhwc_bwd_one_pass_kernelI11Fp32IOBf16WLi64ELi24ELi384EEv26Group_norm_nhwc_bwd_params:
	.zero		7296


//--------------------- .nv.shared._Z35group_norm_nhwc_bwd_one_pass_kernelI11Fp32IOBf16WLi128ELi24ELi384EEv26Group_norm_nhwc_bwd_params --------------------------
	.section	.nv.shared._Z35group_norm_nhwc_bwd_one_pass_kernelI11Fp32IOBf16WLi128ELi24ELi384EEv26Group_norm_nhwc_bwd_params,"aw",@nobits
	.sectionflags	@""
	.align	16
.nv.shared._Z35group_norm_nhwc_bwd_one_pass_kernelI11Fp32IOBf16WLi128ELi24ELi384EEv26Group_norm_nhwc_bwd_params:
	.zero		7296


//--------------------- .nv.shared._Z35group_norm_nhwc_bwd_one_pass_kernelI11Fp32IOBf16WLi256ELi24ELi384EEv26Group_norm_nhwc_bwd_params --------------------------
	.section	.nv.shared._Z35group_norm_nhwc_bwd_one_pass_kernelI11Fp32IOBf16WLi256ELi24ELi384EEv26Group_norm_nhwc_bwd_params,"aw",@nobits
	.sectionflags	@""
	.align	16
.nv.shared._Z35group_norm_nhwc_bwd_one_pass_kernelI11Fp32IOBf16WLi256ELi24ELi384EEv26Group_norm_nhwc_bwd_params:
	.zero		7296


//--------------------- .nv.shared._Z35group_norm_nhwc_bwd_one_pass_kernelI11Fp32IOBf16WLi512ELi24ELi384EEv26Group_norm_nhwc_bwd_params --------------------------
	.section	.nv.shared._Z35group_norm_nhwc_bwd_one_pass_kernelI11Fp32IOBf16WLi512ELi24ELi384EEv26Group_norm_nhwc_bwd_params,"aw",@nobits
	.sectionflags	@""
	.align	16
.nv.shared._Z35group_norm_nhwc_bwd_one_pass_kernelI11Fp32IOBf16WLi512ELi24ELi384EEv26Group_norm_nhwc_bwd_params:
	.zero		7296


//--------------------- .nv.shared._Z35group_norm_nhwc_bwd_one_pass_kernelI11Fp32IOFp16WLi64ELi24ELi384EEv26Group_norm_nhwc_bwd_params --------------------------
	.section	.nv.shared._Z35group_norm_nhwc_bwd_one_pass_kernelI11Fp32IOFp16WLi64ELi24ELi384EEv26Group_norm_nhwc_bwd_params,"aw",@nobits
	.sectionflags	@""
	.align	16
.nv.shared._Z35group_norm_nhwc_bwd_one_pass_kernelI11Fp32IOFp16WLi64ELi24ELi384EEv26Group_norm_nhwc_bwd_params:
	.zero		7296


//--------------------- .nv.shared._Z35group_norm_nhwc_bwd_one_pass_kernelI11Fp32IOFp16WLi128ELi24ELi384EEv26Group_norm_nhwc_bwd_params --------------------------
	.section	.nv.shared._Z35group_norm_nhwc_bwd_one_pass_kernelI11Fp32IOFp16WLi128ELi24ELi384EEv26Group_norm_nhwc_bwd_params,"aw",@nobits
	.sectionflags	@""
	.align	16
.nv.shared._Z35group_norm_nhwc_bwd_one_pass_kernelI11Fp32IOFp16WLi128ELi24ELi384EEv26Group_norm_nhwc_bwd_params:
	.zero		7296


//--------------------- .nv.shared._Z35group_norm_nhwc_bwd_one_pass_kernelI11Fp32IOFp16WLi256ELi24ELi384EEv26Group_norm_nhwc_bwd_params --------------------------
	.section	.nv.shared._Z35group_norm_nhwc_bwd_one_pass_kernelI11Fp32IOFp16WLi256ELi24ELi384EEv26Group_norm_nhwc_bwd_params,"aw",@nobits
	.sectionflags	@""
	.align	16
.nv.shared._Z35group_norm_nhwc_bwd_one_pass_kernelI11Fp32IOFp16WLi256ELi24ELi384EEv26Group_norm_nhwc_bwd_params:
	.zero		7296


//--------------------- .nv.shared._Z35group_norm_nhwc_bwd_one_pass_kernelI11Fp32IOFp16WLi512ELi24ELi384EEv26Group_norm_nhwc_bwd_params --------------------------
	.section	.nv.shared._Z35group_norm_nhwc_bwd_one_pass_kernelI11Fp32IOFp16WLi512ELi24ELi384EEv26Group_norm_nhwc_bwd_params,"aw",@nobits
	.sectionflags	@""
	.align	16
.nv.shared._Z35group_norm_nhwc_bwd_one_pass_kernelI11Fp32IOFp16WLi512ELi24ELi384EEv26Group_norm_nhwc_bwd_params:
	.zero		7296


//--------------------- .nv.shared._Z35group_norm_nhwc_fwd_one_pass_kernelI11Bf16IOFp32WLi64ELi24ELi384EEv26Group_norm_nhwc_fwd_params --------------------------
	.section	.nv.shared._Z35group_norm_nhwc_fwd_one_pass_kernelI11Bf16IOFp32WLi64ELi24ELi384EEv26Group_norm_nhwc_fwd_params,"aw",@nobits
	.sectionflags	@""
	.align	8
.nv.shared._Z35group_norm_nhwc_fwd_one_pass_kernelI11Bf16IOFp32WLi64ELi24ELi384EEv26Group_norm_nhwc_fwd_params:
	.zero		1152


//--------------------- .nv.shared._Z35group_norm_nhwc_fwd_one_pass_kernelI11Bf16IOFp32WLi128ELi24ELi384EEv26Group_norm_nhwc_fwd_params --------------------------
	.section	.nv.shared._Z35group_norm_nhwc_fwd_one_pass_kernelI11Bf16IOFp32WLi128ELi24ELi384EEv26Group_norm_nhwc_fwd_params,"aw",@nobits
	.sectionflags	@""
	.align	8
.nv.shared._Z35group_norm_nhwc_fwd_one_pass_kernelI11Bf16IOFp32WLi128ELi24ELi384EEv26Group_norm_nhwc_fwd_params:
	.zero		1152


//--------------------- .nv.shared._Z35group_norm_nhwc_fwd_one_pass_kernelI11Bf16IOFp32WLi256ELi24ELi384EEv26Group_norm_nhwc_fwd_params --------------------------
	.section	.nv.shared._Z35group_norm_nhwc_fwd_one_pass_kernelI11Bf16IOFp32WLi256ELi24ELi384EEv26Group_norm_nhwc_fwd_params,"aw",@nobits
	.sectionflags	@""
	.align	8
.nv.shared._Z35group_norm_nhwc_fwd_one_pass_kernelI11Bf16IOFp32WLi256ELi24ELi384EEv26Group_norm_nhwc_fwd_params:
	.zero		1152


//--------------------- .nv.shared._Z35group_norm_nhwc_fwd_one_pass_kernelI11Bf16IOFp32WLi512ELi24ELi384EEv26Group_norm_nhwc_fwd_params --------------------------
	.section	.nv.shared._Z35group_norm_nhwc_fwd_one_pass_kernelI11Bf16IOFp32WLi512ELi24ELi384EEv26Group_norm_nhwc_fwd_params,"aw",@nobits
	.sectionflags	@""
	.align	8
.nv.shared._Z35group_norm_nhwc_fwd_one_pass_kernelI11Bf16IOFp32WLi512ELi24ELi384EEv26Group_norm_nhwc_fwd_params:
	.zero		1152


//--------------------- .nv.shared._Z35group_norm_nhwc_fwd_one_pass_kernelI11Bf16IOBf16WLi64ELi24ELi384EEv26Group_norm_nhwc_fwd_params --------------------------
	.section	.nv.shared._Z35group_norm_nhwc_fwd_one_pass_kernelI11Bf16IOBf16WLi64ELi24ELi384EEv26Group_norm_nhwc_fwd_params,"aw",@nobits
	.sectionflags	@""
	.align	8
.nv.shared._Z35group_norm_nhwc_fwd_one_pass_kernelI11Bf16IOBf16WLi64ELi24ELi384EEv26Group_norm_nhwc_fwd_params:
	.zero		1152


//--------------------- .nv.shared._Z35group_norm_nhwc_fwd_one_pass_kernelI11Bf16IOBf16WLi128ELi24ELi384EEv26Group_norm_nhwc_fwd_params --------------------------
	.section	.nv.shared._Z35group_norm_nhwc_fwd_one_pass_kernelI11Bf16IOBf16WLi128ELi24ELi384EEv26Group_norm_nhwc_fwd_params,"aw",@nobits
	.sectionflags	@""
	.align	8
.nv.shared._Z35group_norm_nhwc_fwd_one_pass_kernelI11Bf16IOBf16WLi128ELi24ELi384EEv26Group_norm_nhwc_fwd_params:
	.zero		1152


//--------------------- .nv.shared._Z35group_norm_nhwc_fwd_one_pass_kernelI11Bf16IOBf16WLi256ELi24ELi384EEv26Group_norm_nhwc_fwd_params --------------------------
	.section	.nv.shared._Z35group_norm_nhwc_fwd_one_pass_kernelI11Bf16IOBf16WLi256ELi24ELi384EEv26Group_norm_nhwc_fwd_params,"aw",@nobits
	.sectionflags	@""
	.align	8
.nv.shared._Z35group_norm_nhwc_fwd_one_pass_kernelI11Bf16IOBf16WLi256ELi24ELi384EEv26Group_norm_nhwc_fwd_params:
	.zero		1152


//--------------------- .nv.shared._Z35group_norm_nhwc_fwd_one_pass_kernelI11Bf16IOBf16WLi512ELi24ELi384EEv26Group_norm_nhwc_fwd_params --------------------------
	.section	.nv.shared._Z35group_norm_nhwc_fwd_one_pass_kernelI11Bf16IOBf16WLi512ELi24ELi384EEv26Group_norm_nhwc_fwd_params,"aw",@nobits
	.sectionflags	@""
	.align	8
.nv.shared._Z35group_norm_nhwc_fwd_one_pass_kernelI11Bf16IOBf16WLi512ELi24ELi384EEv26Group_norm_nhwc_fwd_params:
	.zero		1152


//--------------------- .nv.shared._Z35group_norm_nhwc_fwd_one_pass_kernelI11Bf16IOFp16WLi64ELi24ELi384EEv26Group_norm_nhwc_fwd_params --------------------------
	.section	.nv.shared._Z35group_norm_nhwc_fwd_one_pass_kernelI11Bf16IOFp16WLi64ELi24ELi384EEv26Group_norm_nhwc_fwd_params,"aw",@nobits
	.sectionflags	@""
	.align	8
.nv.shared._Z35group_norm_nhwc_fwd_one_pass_kernelI11Bf16IOFp16WLi64ELi24ELi384EEv26Group_norm_nhwc_fwd_params:
	.zero		1152


//--------------------- .nv.shared._Z35group_norm_nhwc_fwd_one_pass_kernelI11Bf16IOFp16WLi128ELi24ELi384EEv26Group_norm_nhwc_fwd_params --------------------------
	.section	.nv.shared._Z35group_norm_nhwc_fwd_one_pass_kernelI11Bf16IOFp16WLi128ELi24ELi384EEv26Group_norm_nhwc_fwd_params,"aw",@nobits
	.sectionflags	@""
	.align	8
.nv.shared._Z35group_norm_nhwc_fwd_one_pass_kernelI11Bf16IOFp16WLi128ELi24ELi384EEv26Group_norm_nhwc_fwd_params:
	.zero		1152


//--------------------- .nv.shared._Z35group_norm_nhwc_fwd_one_pass_kernelI11Bf16IOFp16WLi256ELi24ELi384EEv26Group_norm_nhwc_fwd_params --------------------------
	.section	.nv.shared._Z35group_norm_nhwc_fwd_one_pass_kernelI11Bf16IOFp16WLi256ELi24ELi384EEv26Group_norm_nhwc_fwd_params,"aw",@nobits
	.sectionflags	@""
	.align	8
.nv.shared._Z35group_norm_nhwc_fwd_one_pass_kernelI11Bf16IOFp16WLi256ELi24ELi384EEv26Group_norm_nhwc_fwd_params:
	.zero		1152


//--------------------- .nv.shared._Z35group_norm_nhwc_fwd_one_pass_kernelI11Bf16IOFp16WLi512ELi24ELi384EEv26Group_norm_nhwc_fwd_params --------------------------
	.section	.nv.shared._Z35group_norm_nhwc_fwd_one_pass_kernelI11Bf16IOFp16WLi512ELi24ELi384EEv26Group_norm_nhwc_fwd_params,"aw",@nobits
	.sectionflags	@""
	.align	8
.nv.shared._Z35group_norm_nhwc_fwd_one_pass_kernelI11Bf16IOFp16WLi512ELi24ELi384EEv26Group_norm_nhwc_fwd_params:
	.zero		1152


//--------------------- .nv.shared._Z35group_norm_nhwc_fwd_one_pass_kernelI11Fp16IOFp32WLi64ELi24ELi384EEv26Group_norm_nhwc_fwd_params --------------------------
	.section	.nv.shared._Z35group_norm_nhwc_fwd_one_pass_kernelI11Fp16IOFp32WLi64ELi24ELi384EEv26Group_norm_nhwc_fwd_params,"aw",@nobits
	.sectionflags	@""
	.align	8
.nv.shared._Z35group_norm_nhwc_fwd_one_pass_kernelI11Fp16IOFp32WLi64ELi24ELi384EEv26Group_norm_nhwc_fwd_params:
	.zero		1152


//--------------------- .nv.shared._Z35group_norm_nhwc_fwd_one_pass_kernelI11Fp16IOFp32WLi128ELi24ELi384EEv26Group_norm_nhwc_fwd_params --------------------------
	.section	.nv.shared._Z35group_norm_nhwc_fwd_one_pass_kernelI11Fp16IOFp32WLi128ELi24ELi384EEv26Group_norm_nhwc_fwd_params,"aw",@nobits
	.sectionflags	@""
	.align	8
.nv.shared._Z35group_norm_nhwc_fwd_one_pass_kernelI11Fp16IOFp32WLi128ELi24ELi384EEv26Group_norm_nhwc_fwd_params:
	.zero		1152


//--------------------- .nv.shared._Z35group_norm_nhwc_fwd_one_pass_kernelI11Fp16IOFp32WLi256ELi24ELi384EEv26Group_norm_nhwc_fwd_params --------------------------
	.section	.nv.shared._Z35group_norm_nhwc_fwd_one_pass_kernelI11Fp16IOFp32WLi256ELi24ELi384EEv26Group_norm_nhwc_fwd_params,"aw",@nobits
	.sectionflags	@""
	.align	8
.nv.shared._Z35group_norm_nhwc_fwd_one_pass_kernelI11Fp16IOFp32WLi256ELi24ELi384EEv26Group_norm_nhwc_fwd_params:
	.zero		1152


//--------------------- .nv.shared._Z35group_norm_nhwc_fwd_one_pass_kernelI11Fp16IOFp32WLi512ELi24ELi384EEv26Group_norm_nhwc_fwd_params --------------------------
	.section	.nv.shared._Z35group_norm_nhwc_fwd_one_pass_kernelI11Fp16IOFp32WLi512ELi24ELi384EEv26Group_norm_nhwc_fwd_params,"aw",@nobits
	.sectionflags	@""
	.align	8
.nv.shared._Z35group_norm_nhwc_fwd_one_pass_kernelI11Fp16IOFp32WLi512ELi24ELi384EEv26Group_norm_nhwc_fwd_params:
	.zero		1152


//--------------------- .nv.shared._Z35group_norm_nhwc_fwd_one_pass_kernelI11Fp16IOBf16WLi64ELi24ELi384EEv26Group_norm_nhwc_fwd_params --------------------------
	.section	.nv.shared._Z35group_norm_nhwc_fwd_one_pass_kernelI11Fp16IOBf16WLi64ELi24ELi384EEv26Group_norm_nhwc_fwd_params,"aw",@nobits
	.sectionflags	@""
	.align	8
.nv.shared._Z35group_norm_nhwc_fwd_one_pass_kernelI11Fp16IOBf16WLi64ELi24ELi384EEv26Group_norm_nhwc_fwd_params:
	.zero		1152


//--------------------- .nv.shared._Z35group_norm_nhwc_fwd_one_pass_kernelI11Fp16IOBf16WLi128ELi24ELi384EEv26Group_norm_nhwc_fwd_params --------------------------
	.section	.nv.shared._Z35group_norm_nhwc_fwd_one_pass_kernelI11Fp16IOBf16WLi128ELi24ELi384EEv26Group_norm_nhwc_fwd_params,"aw",@nobits
	.sectionflags	@""
	.align	8
.nv.shared._Z35group_norm_nhwc_fwd_one_pass_kernelI11Fp16IOBf16WLi128ELi24ELi384EEv26Group_norm_nhwc_fwd_params:
	.zero		1152


//--------------------- .nv.shared._Z35group_norm_nhwc_fwd_one_pass_kernelI11Fp16IOBf16WLi256ELi24ELi384EEv26Group_norm_nhwc_fwd_params --------------------------
	.section	.nv.shared._Z35group_norm_nhwc_fwd_one_pass_kernelI11Fp16IOBf16WLi256ELi24ELi384EEv26Group_norm_nhwc_fwd_params,"aw",@nobits
	.sectionflags	@""
	.align	8
.nv.shared._Z35group_norm_nhwc_fwd_one_pass_kernelI11Fp16IOBf16WLi256ELi24ELi384EEv26Group_norm_nhwc_fwd_params:
	.zero		1152


//--------------------- .nv.shared._Z35group_norm_nhwc_fwd_one_pass_kernelI11Fp16IOBf16WLi512ELi24ELi384EEv26Group_norm_nhwc_fwd_params --------------------------
	.section	.nv.shared._Z35group_norm_nhwc_fwd_one_pass_kernelI11Fp16IOBf16WLi512ELi24ELi384EEv26Group_norm_nhwc_fwd_params,"aw",@nobits
	.sectionflags	@""
	.align	8
.nv.shared._Z35group_norm_nhwc_fwd_one_pass_kernelI11Fp16IOBf16WLi512ELi24ELi384EEv26Group_norm_nhwc_fwd_params:
	.zero		1152


//--------------------- .nv.shared._Z35group_norm_nhwc_fwd_one_pass_kernelI11Fp16IOFp16WLi64ELi24ELi384EEv26Group_norm_nhwc_fwd_params --------------------------
	.section	.nv.shared._Z35group_norm_nhwc_fwd_one_pass_kernelI11Fp16IOFp16WLi64ELi24ELi384EEv26Group_norm_nhwc_fwd_params,"aw",@nobits
	.sectionflags	@""
	.align	8
.nv.shared._Z35group_norm_nhwc_fwd_one_pass_kernelI11Fp16IOFp16WLi64ELi24ELi384EEv26Group_norm_nhwc_fwd_params:
	.zero		1152


//--------------------- .nv.shared._Z35group_norm_nhwc_fwd_one_pass_kernelI11Fp16IOFp16WLi128ELi24ELi384EEv26Group_norm_nhwc_fwd_params --------------------------
	.section	.nv.shared._Z35group_norm_nhwc_fwd_one_pass_kernelI11Fp16IOFp16WLi128ELi24ELi384EEv26Group_norm_nhwc_fwd_params,"aw",@nobits
	.sectionflags	@""
	.align	8
.nv.shared._Z35group_norm_nhwc_fwd_one_pass_kernelI11Fp16IOFp16WLi128ELi24ELi384EEv26Group_norm_nhwc_fwd_params:
	.zero		1152


//--------------------- .nv.shared._Z35group_norm_nhwc_fwd_one_pass_kernelI11Fp16IOFp16WLi256ELi24ELi384EEv26Group_norm_nhwc_fwd_params --------------------------
	.section	.nv.shared._Z35group_norm_nhwc_fwd_one_pass_kernelI11Fp16IOFp16WLi256ELi24ELi384EEv26Group_norm_nhwc_fwd_params,"aw",@nobits
	.sectionflags	@""
	.align	8
.nv.shared._Z35group_norm_nhwc_fwd_one_pass_kernelI11Fp16IOFp16WLi256ELi24ELi384EEv26Group_norm_nhwc_fwd_params:
	.zero		1152


//--------------------- .nv.shared._Z35group_norm_nhwc_fwd_one_pass_kernelI11Fp16IOFp16WLi512ELi24ELi384EEv26Group_norm_nhwc_fwd_params --------------------------
	.section	.nv.shared._Z35group_norm_nhwc_fwd_one_pass_kernelI11Fp16IOFp16WLi512ELi24ELi384EEv26Group_norm_nhwc_fwd_params,"aw",@nobits
	.sectionflags	@""
	.align	8
.nv.shared._Z35group_norm_nhwc_fwd_one_pass_kernelI11Fp16IOFp16WLi512ELi24ELi384EEv26Group_norm_nhwc_fwd_params:
	.zero		1152


//--------------------- .nv.shared._Z35group_norm_nhwc_fwd_one_pass_kernelI11Fp32IOFp32WLi64ELi24ELi384EEv26Group_norm_nhwc_fwd_params --------------------------
	.section	.nv.shared._Z35group_norm_nhwc_fwd_one_pass_kernelI11Fp32IOFp32WLi64ELi24ELi384EEv26Group_norm_nhwc_fwd_params,"aw",@nobits
	.sectionflags	@""
	.align	8
.nv.shared._Z35group_norm_nhwc_fwd_one_pass_kernelI11Fp32IOFp32WLi64ELi24ELi384EEv26Group_norm_nhwc_fwd_params:
	.zero		1152


//--------------------- .nv.shared._Z35group_norm_nhwc_fwd_one_pass_kernelI11Fp32IOFp32WLi128ELi24ELi384EEv26Group_norm_nhwc_fwd_params --------------------------
	.section	.nv.shared._Z35group_norm_nhwc_fwd_one_pass_kernelI11Fp32IOFp32WLi128ELi24ELi384EEv26Group_norm_nhwc_fwd_params,"aw",@nobits
	.sectionflags	@""
	.align	8
.nv.shared._Z35group_norm_nhwc_fwd_one_pass_kernelI11Fp32IOFp32WLi128ELi24ELi384EEv26Group_norm_nhwc_fwd_params:
	.zero		1152


//--------------------- .nv.shared._Z35group_norm_nhwc_fwd_one_pass_kernelI11Fp32IOFp32WLi256ELi24ELi384EEv26Group_norm_nhwc_fwd_params --------------------------
	.section	.nv.shared._Z35group_norm_nhwc_fwd_one_pass_kernelI11Fp32IOFp32WLi256ELi24ELi384EEv26Group_norm_nhwc_fwd_params,"aw",@nobits
	.sectionflags	@""
	.align	8
.nv.shared._Z35group_norm_nhwc_fwd_one_pass_kernelI11Fp32IOFp32WLi256ELi24ELi384EEv26Group_norm_nhwc_fwd_params:
	.zero		1152


//--------------------- .nv.shared._Z35group_norm_nhwc_fwd_one_pass_kernelI11Fp32IOFp32WLi512ELi24ELi384EEv26Group_norm_nhwc_fwd_params --------------------------
	.section	.nv.shared._Z35group_norm_nhwc_fwd_one_pass_kernelI11Fp32IOFp32WLi512ELi24ELi384EEv26Group_norm_nhwc_fwd_params,"aw",@nobits
	.sectionflags	@""
	.align	8
.nv.shared._Z35group_norm_nhwc_fwd_one_pass_kernelI11Fp32IOFp32WLi512ELi24ELi384EEv26Group_norm_nhwc_fwd_params:
	.zero		1152


//--------------------- .nv.shared._Z35group_norm_nhwc_fwd_one_pass_kernelI11Fp32IOBf16WLi64ELi24ELi384EEv26Group_norm_nhwc_fwd_params --------------------------
	.section	.nv.shared._Z35group_norm_nhwc_fwd_one_pass_kernelI11Fp32IOBf16WLi64ELi24ELi384EEv26Group_norm_nhwc_fwd_params,"aw",@nobits
	.sectionflags	@""
	.align	8
.nv.shared._Z35group_norm_nhwc_fwd_one_pass_kernelI11Fp32IOBf16WLi64ELi24ELi384EEv26Group_norm_nhwc_fwd_params:
	.zero		1152


//--------------------- .nv.shared._Z35group_norm_nhwc_fwd_one_pass_kernelI11Fp32IOBf16WLi128ELi24ELi384EEv26Group_norm_nhwc_fwd_params --------------------------
	.section	.nv.shared._Z35group_norm_nhwc_fwd_one_pass_kernelI11Fp32IOBf16WLi128ELi24ELi384EEv26Group_norm_nhwc_fwd_params,"aw",@nobits
	.sectionflags	@""
	.align	8
.nv.shared._Z35group_norm_nhwc_fwd_one_pass_kernelI11Fp32IOBf16WLi128ELi24ELi384EEv26Group_norm_nhwc_fwd_params:
	.zero		1152


//--------------------- .nv.shared._Z35group_norm_nhwc_fwd_one_pass_kernelI11Fp32IOBf16WLi256ELi24ELi384EEv26Group_norm_nhwc_fwd_params --------------------------
	.section	.nv.shared._Z35group_norm_nhwc_fwd_one_pass_kernelI11Fp32IOBf16WLi256ELi24ELi384EEv26Group_norm_nhwc_fwd_params,"aw",@nobits
	.sectionflags	@""
	.align	8
.nv.shared._Z35group_norm_nhwc_fwd_one_pass_kernelI11Fp32IOBf16WLi256ELi24ELi384EEv26Group_norm_nhwc_fwd_params:
	.zero		1152


//--------------------- .nv.shared._Z35group_norm_nhwc_fwd_one_pass_kernelI11Fp32IOBf16WLi512ELi24ELi384EEv26Group_norm_nhwc_fwd_params --------------------------
	.section	.nv.shared._Z35group_norm_nhwc_fwd_one_pass_kernelI11Fp32IOBf16WLi512ELi24ELi384EEv26Group_norm_nhwc_fwd_params,"aw",@nobits
	.sectionflags	@""
	.align	8
.nv.shared._Z35group_norm_nhwc_fwd_one_pass_kernelI11Fp32IOBf16WLi512ELi24ELi384EEv26Group_norm_nhwc_fwd_params:
	.zero		1152


//--------------------- .nv.shared._Z35group_norm_nhwc_fwd_one_pass_kernelI11Fp32IOFp16WLi64ELi24ELi384EEv26Group_norm_nhwc_fwd_params --------------------------
	.section	.nv.shared._Z35group_norm_nhwc_fwd_one_pass_kernelI11Fp32IOFp16WLi64ELi24ELi384EEv26Group_norm_nhwc_fwd_params,"aw",@nobits
	.sectionflags	@""
	.align	8
.nv.shared._Z35group_norm_nhwc_fwd_one_pass_kernelI11Fp32IOFp16WLi64ELi24ELi384EEv26Group_norm_nhwc_fwd_params:
	.zero		1152


//--------------------- .nv.shared._Z35group_norm_nhwc_fwd_one_pass_kernelI11Fp32IOFp16WLi128ELi24ELi384EEv26Group_norm_nhwc_fwd_params --------------------------
	.section	.nv.shared._Z35group_norm_nhwc_fwd_one_pass_kernelI11Fp32IOFp16WLi128ELi24ELi384EEv26Group_norm_nhwc_fwd_params,"aw",@nobits
	.sectionflags	@""
	.align	8
.nv.shared._Z35group_norm_nhwc_fwd_one_pass_kernelI11Fp32IOFp16WLi128ELi24ELi384EEv26Group_norm_nhwc_fwd_params:
	.zero		1152


//--------------------- .nv.shared._Z35group_norm_nhwc_fwd_one_pass_kernelI11Fp32IOFp16WLi256ELi24ELi384EEv26Group_norm_nhwc_fwd_params --------------------------
	.section	.nv.shared._Z35group_norm_nhwc_fwd_one_pass_kernelI11Fp32IOFp16WLi256ELi24ELi384EEv26Group_norm_nhwc_fwd_params,"aw",@nobits
	.sectionflags	@""
	.align	8
.nv.shared._Z35group_norm_nhwc_fwd_one_pass_kernelI11Fp32IOFp16WLi256ELi24ELi384EEv26Group_norm_nhwc_fwd_params:
	.zero		1152


//--------------------- .nv.shared._Z35group_norm_nhwc_fwd_one_pass_kernelI11Fp32IOFp16WLi512ELi24ELi384EEv26Group_norm_nhwc_fwd_params --------------------------
	.section	.nv.shared._Z35group_norm_nhwc_fwd_one_pass_kernelI11Fp32IOFp16WLi512ELi24ELi384EEv26Group_norm_nhwc_fwd_params,"aw",@nobits
	.sectionflags	@""
	.align	8
.nv.shared._Z35group_norm_nhwc_fwd_one_pass_kernelI11Fp32IOFp16WLi512ELi24ELi384EEv26Group_norm_nhwc_fwd_params:
	.zero		1152


//--------------------- .nv.constant0._ZN3cub17CUB_300001_SM_9006detail11EmptyKernelIvEEvv --------------------------
	.section	.nv.constant0._ZN3cub17CUB_300001_SM_9006detail11EmptyKernelIvEEvv,"a",@progbits
	.sectionflags	@""
	.align	4
.nv.constant0._ZN3cub17CUB_300001_SM_9006detail11EmptyKernelIvEEvv:
	.zero		528


//--------------------- .nv.constant0._Z35group_norm_nhwc_bwd_one_pass_kernelI11Bf16IOFp32WLi64ELi24ELi384EEv26Group_norm_nhwc_bwd_params --------------------------
	.section	.nv.constant0._Z35group_norm_nhwc_bwd_one_pass_kernelI11Bf16IOFp32WLi64ELi24ELi384EEv26Group_norm_nhwc_bwd_params,"a",@progbits
	.sectionflags	@""
	.align	4
.nv.constant0._Z35group_norm_nhwc_bwd_one_pass_kernelI11Bf16IOFp32WLi64ELi24ELi384EEv26Group_norm_nhwc_bwd_params:
	.zero		712


//--------------------- .nv.constant0._Z35group_norm_nhwc_bwd_one_pass_kernelI11Bf16IOFp32WLi128ELi24ELi384EEv26Group_norm_nhwc_bwd_params --------------------------
	.section	.nv.constant0._Z35group_norm_nhwc_bwd_one_pass_kernelI11Bf16IOFp32WLi128ELi24ELi384EEv26Group_norm_nhwc_bwd_params,"a",@progbits
	.sectionflags	@""
	.align	4
.nv.constant0._Z35group_norm_nhwc_bwd_one_pass_kernelI11Bf16IOFp32WLi128ELi24ELi384EEv26Group_norm_nhwc_bwd_params:
	.zero		712


//--------------------- .nv.constant0._Z35group_norm_nhwc_bwd_one_pass_kernelI11Bf16IOFp32WLi256ELi24ELi384EEv26Group_norm_nhwc_bwd_params --------------------------
	.section	.nv.constant0._Z35group_norm_nhwc_bwd_one_pass_kernelI11Bf16IOFp32WLi256ELi24ELi384EEv26Group_norm_nhwc_bwd_params,"a",@progbits
	.sectionflags	@""
	.align	4
.nv.constant0._Z35group_norm_nhwc_bwd_one_pass_kernelI11Bf16IOFp32WLi256ELi24ELi384EEv26Group_norm_nhwc_bwd_params:
	.zero		712


//--------------------- .nv.constant0._Z35group_norm_nhwc_bwd_one_pass_kernelI11Bf16IOFp32WLi512ELi24ELi384EEv26Group_norm_nhwc_bwd_params --------------------------
	.section	.nv.constant0._Z35group_norm_nhwc_bwd_one_pass_kernelI11Bf16IOFp32WLi512ELi24ELi384EEv26Group_norm_nhwc_bwd_params,"a",@progbits
	.sectionflags	@""
	.align	4
.nv.constant0._Z35group_norm_nhwc_bwd_one_pass_kernelI11Bf16IOFp32WLi512ELi24ELi384EEv26Group_norm_nhwc_bwd_params:
	.zero		712


//--------------------- .nv.constant0._Z35group_norm_nhwc_bwd_one_pass_kernelI11Bf16IOBf16WLi64ELi24ELi384EEv26Group_norm_nhwc_bwd_params --------------------------
	.section	.nv.constant0._Z35group_norm_nhwc_bwd_one_pass_kernelI11Bf16IOBf16WLi64ELi24ELi384EEv26Group_norm_nhwc_bwd_params,"a",@progbits
	.sectionflags	@""
	.align	4
.nv.constant0._Z35group_norm_nhwc_bwd_one_pass_kernelI11Bf16IOBf16WLi64ELi24ELi384EEv26Group_norm_nhwc_bwd_params:
	.zero		712


//--------------------- .nv.constant0._Z35group_norm_nhwc_bwd_one_pass_kernelI11Bf16IOBf16WLi128ELi24ELi384EEv26Group_norm_nhwc_bwd_params --------------------------
	.section	.nv.constant0._Z35group_norm_nhwc_bwd_one_pass_kernelI11Bf16IOBf16WLi128ELi24ELi384EEv26Group_norm_nhwc_bwd_params,"a",@progbits
	.sectionflags	@""
	.align	4
.nv.constant0._Z35group_norm_nhwc_bwd_one_pass_kernelI11Bf16IOBf16WLi128ELi24ELi384EEv26Group_norm_nhwc_bwd_params:
	.zero		712


//--------------------- .nv.constant0._Z35group_norm_nhwc_bwd_one_pass_kernelI11Bf16IOBf16WLi256ELi24ELi384EEv26Group_norm_nhwc_bwd_params --------------------------
	.section	.nv.constant0._Z35group_norm_nhwc_bwd_one_pass_kernelI11Bf16IOBf16WLi256ELi24ELi384EEv26Group_norm_nhwc_bwd_params,"a",@progbits
	.sectionflags	@""
	.align	4
.nv.constant0._Z35group_norm_nhwc_bwd_one_pass_kernelI11Bf16IOBf16WLi256ELi24ELi384EEv26Group_norm_nhwc_bwd_params:
	.zero		712


//--------------------- .nv.constant0._Z35group_norm_nhwc_bwd_one_pass_kernelI11Bf16IOBf16WLi512ELi24ELi384EEv26Group_norm_nhwc_bwd_params --------------------------
	.section	.nv.constant0._Z35group_norm_nhwc_bwd_one_pass_kernelI11Bf16IOBf16WLi512ELi24ELi384EEv26Group_norm_nhwc_bwd_params,"a",@progbits
	.sectionflags	@""
	.align	4
.nv.constant0._Z35group_norm_nhwc_bwd_one_pass_kernelI11Bf16IOBf16WLi512ELi24ELi384EEv26Group_norm_nhwc_bwd_params:
	.zero		712


//--------------------- .nv.constant0._Z35group_norm_nhwc_bwd_one_pass_kernelI11Bf16IOFp16WLi64ELi24ELi384EEv26Group_norm_nhwc_bwd_params --------------------------
	.section	.nv.constant0._Z35group_norm_nhwc_bwd_one_pass_kernelI11Bf16IOFp16WLi64ELi24ELi384EEv26Group_norm_nhwc_bwd_params,"a",@progbits
	.sectionflags	@""
	.align	4
.nv.constant0._Z35group_norm_nhwc_bwd_one_pass_kernelI11Bf16IOFp16WLi64ELi24ELi384EEv26Group_norm_nhwc_bwd_params:
	.zero		712


//--------------------- .nv.constant0._Z35group_norm_nhwc_bwd_one_pass_kernelI11Bf16IOFp16WLi128ELi24ELi384EEv26Group_norm_nhwc_bwd_params --------------------------
	.section	.nv.constant0._Z35group_norm_nhwc_bwd_one_pass_kernelI11Bf16IOFp16WLi128ELi24ELi384EEv26Group_norm_nhwc_bwd_params,"a",@progbits
	.sectionflags	@""
	.align	4
.nv.constant0._Z35group_norm_nhwc_bwd_one_pass_kernelI11Bf16IOFp16WLi128ELi24ELi384EEv26Group_norm_nhwc_bwd_params:
	.zero		712


//--------------------- .nv.constant0._Z35group_norm_nhwc_bwd_one_pass_kernelI11Bf16IOFp16WLi256ELi24ELi384EEv26Group_norm_nhwc_bwd_params --------------------------
	.section	.nv.constant0._Z35group_norm_nhwc_bwd_one_pass_kernelI11Bf16IOFp16WLi256ELi24ELi384EEv26Group_norm_nhwc_bwd_params,"a",@progbits
	.sectionflags	@""
	.align	4
.nv.constant0._Z35group_norm_nhwc_bwd_one_pass_kernelI11Bf16IOFp16WLi256ELi24ELi384EEv26Group_norm_nhwc_bwd_params:
	.zero		712


//--------------------- .nv.constant0._Z35group_norm_nhwc_bwd_one_pass_kernelI11Bf16IOFp16WLi512ELi24ELi384EEv26Group_norm_nhwc_bwd_params --------------------------
	.section	.nv.constant0._Z35group_norm_nhwc_bwd_one_pass_kernelI11Bf16IOFp16WLi512ELi24ELi384EEv26Group_norm_nhwc_bwd_params,"a",@progbits
	.sectionflags	@""
	.align	4
.nv.constant0._Z35group_norm_nhwc_bwd_one_pass_kernelI11Bf16IOFp16WLi512ELi24ELi384EEv26Group_norm_nhwc_bwd_params:
	.zero		712


//--------------------- .nv.constant0._Z35group_norm_nhwc_bwd_one_pass_kernelI11Fp16IOFp32WLi64ELi24ELi384EEv26Group_norm_nhwc_bwd_params --------------------------
	.section	.nv.constant0._Z35group_norm_nhwc_bwd_one_pass_kernelI11Fp16IOFp32WLi64ELi24ELi384EEv26Group_norm_nhwc_bwd_params,"a",@progbits
	.sectionflags	@""
	.align	4
.nv.constant0._Z35group_norm_nhwc_bwd_one_pass_kernelI11Fp16IOFp32WLi64ELi24ELi384EEv26Group_norm_nhwc_bwd_params:
	.zero		712


//--------------------- .nv.constant0._Z35group_norm_nhwc_bwd_one_pass_kernelI11Fp16IOFp32WLi128ELi24ELi384EEv26Group_norm_nhwc_bwd_params --------------------------
	.section	.nv.constant0._Z35group_norm_nhwc_bwd_one_pass_kernelI11Fp16IOFp32WLi128ELi24ELi384EEv26Group_norm_nhwc_bwd_params,"a",@progbits
	.sectionflags	@""
	.align	4
.nv.constant0._Z35group_norm_nhwc_bwd_one_pass_kernelI11Fp16IOFp32WLi128ELi24ELi384EEv26Group_norm_nhwc_bwd_params:
	.zero		712


//--------------------- .nv.constant0._Z35group_norm_nhwc_bwd_one_pass_kernelI11Fp16IOFp32WLi256ELi24ELi384EEv26Group_norm_nhwc_bwd_params --------------------------
	.section	.nv.constant0._Z35group_norm_nhwc_bwd_one_pass_kernelI11Fp16IOFp32WLi256ELi24ELi384EEv26Group_norm_nhwc_bwd_params,"a",@progbits
	.sectionflags	@""
	.align	4
.nv.constant0._Z35group_norm_nhwc_bwd_one_pass_kernelI11Fp16IOFp32WLi256ELi24ELi384EEv26Group_norm_nhwc_bwd_params:
	.zero		712


//--------------------- .nv.constant0._Z35group_norm_nhwc_bwd_one_pass_kernelI11Fp16IOFp32WLi512ELi24ELi384EEv26Group_norm_nhwc_bwd_params --------------------------
	.section	.nv.constant0._Z35group_norm_nhwc_bwd_one_pass_kernelI11Fp16IOFp32WLi512ELi24ELi384EEv26Group_norm_nhwc_bwd_params,"a",@progbits
	.sectionflags	@""
	.align	4
.nv.constant0._Z35group_norm_nhwc_bwd_one_pass_kernelI11Fp16IOFp32WLi512ELi24ELi384EEv26Group_norm_nhwc_bwd_params:
	.zero		712


//--------------------- .nv.constant0._Z35group_norm_nhwc_bwd_one_pass_kernelI11Fp16IOBf16WLi64ELi24ELi384EEv26Group_norm_nhwc_bwd_params --------------------------
	.section	.nv.constant0._Z35group_norm_nhwc_bwd_one_pass_kernelI11Fp16IOBf16WLi64ELi24ELi384EEv26Group_norm_nhwc_bwd_params,"a",@progbits
	.sectionflags	@""
	.align	4
.nv.constant0._Z35group_norm_nhwc_bwd_one_pass_kernelI11Fp16IOBf16WLi64ELi24ELi384EEv26Group_norm_nhwc_bwd_params:
	.zero		712


//--------------------- .nv.constant0._Z35group_norm_nhwc_bwd_one_pass_kernelI11Fp16IOBf16WLi128ELi24ELi384EEv26Group_norm_nhwc_bwd_params --------------------------
	.section	.nv.constant0._Z35group_norm_nhwc_bwd_one_pass_kernelI11Fp16IOBf16WLi128ELi24ELi384EEv26Group_norm_nhwc_bwd_params,"a",@progbits
	.sectionflags	@""
	.align	4
.nv.constant0._Z35group_norm_nhwc_bwd_one_pass_kernelI11Fp16IOBf16WLi128ELi24ELi384EEv26Group_norm_nhwc_bwd_params:
	.zero		712


//--------------------- .nv.constant0._Z35group_norm_nhwc_bwd_one_pass_kernelI11Fp16IOBf16WLi256ELi24ELi384EEv26Group_norm_nhwc_bwd_params --------------------------
	.section	.nv.constant0._Z35group_norm_nhwc_bwd_one_pass_kernelI11Fp16IOBf16WLi256ELi24ELi384EEv26Group_norm_nhwc_bwd_params,"a",@progbits
	.sectionflags	@""
	.align	4
.nv.constant0._Z35group_norm_nhwc_bwd_one_pass_kernelI11Fp16IOBf16WLi256ELi24ELi384EEv26Group_norm_nhwc_bwd_params:
	.zero		712


//--------------------- .nv.constant0._Z35group_norm_nhwc_bwd_one_pass_kernelI11Fp16IOBf16WLi512ELi24ELi384EEv26Group_norm_nhwc_bwd_params --------------------------
	.section	.nv.constant0._Z35group_norm_nhwc_bwd_one_pass_kernelI11Fp16IOBf16WLi512ELi24ELi384EEv26Group_norm_nhwc_bwd_params,"a",@progbits
	.sectionflags	@""
	.align	4
.nv.constant0._Z35group_norm_nhwc_bwd_one_pass_kernelI11Fp16IOBf16WLi512ELi24ELi384EEv26Group_norm_nhwc_bwd_params:
	.zero		712


//--------------------- .nv.constant0._Z35group_norm_nhwc_bwd_one_pass_kernelI11Fp16IOFp16WLi64ELi24ELi384EEv26Group_norm_nhwc_bwd_params --------------------------
	.section	.nv.constant0._Z35group_norm_nhwc_bwd_one_pass_kernelI11Fp16IOFp16WLi64ELi24ELi384EEv26Group_norm_nhwc_bwd_params,"a",@progbits
	.sectionflags	@""
	.align	4
.nv.constant0._Z35group_norm_nhwc_bwd_one_pass_kernelI11Fp16IOFp16WLi64ELi24ELi384EEv26Group_norm_nhwc_bwd_params:
	.zero		712


//--------------------- .nv.constant0._Z35group_norm_nhwc_bwd_one_pass_kernelI11Fp16IOFp16WLi128ELi24ELi384EEv26Group_norm_nhwc_bwd_params --------------------------
	.section	.nv.constant0._Z35group_norm_nhwc_bwd_one_pass_kernelI11Fp16IOFp16WLi128ELi24ELi384EEv26Group_norm_nhwc_bwd_params,"a",@progbits
	.sectionflags	@""
	.align	4
.nv.constant0._Z35group_norm_nhwc_bwd_one_pass_kernelI11Fp16IOFp16WLi128ELi24ELi384EEv26Group_norm_nhwc_bwd_params:
	.zero		712


//--------------------- .nv.constant0._Z35group_norm_nhwc_bwd_one_pass_kernelI11Fp16IOFp16WLi256ELi24ELi384EEv26Group_norm_nhwc_bwd_params --------------------------
	.section	.nv.constant0._Z35group_norm_nhwc_bwd_one_pass_kernelI11Fp16IOFp16WLi256ELi24ELi384EEv26Group_norm_nhwc_bwd_params,"a",@progbits
	.sectionflags	@""
	.align	4
.nv.constant0._Z35group_norm_nhwc_bwd_one_pass_kernelI11Fp16IOFp16WLi256ELi24ELi384EEv26Group_norm_nhwc_bwd_params:
	.zero		712


//--------------------- .nv.constant0._Z35group_norm_nhwc_bwd_one_pass_kernelI11Fp16IOFp16WLi512ELi24ELi384EEv26Group_norm_nhwc_bwd_params --------------------------
	.section	.nv.constant0._Z35group_norm_nhwc_bwd_one_pass_kernelI11Fp16IOFp16WLi512ELi24ELi384EEv26Group_norm_nhwc_bwd_params,"a",@progbits
	.sectionflags	@""
	.align	4
.nv.constant0._Z35group_norm_nhwc_bwd_one_pass_kernelI11Fp16IOFp16WLi512ELi24ELi384EEv26Group_norm_nhwc_bwd_params:
	.zero		712


//--------------------- .nv.constant0._Z35group_norm_nhwc_bwd_one_pass_kernelI11Fp32IOFp32WLi64ELi24ELi384EEv26Group_norm_nhwc_bwd_params --------------------------
	.section	.nv.constant0._Z35group_norm_nhwc_bwd_one_pass_kernelI11Fp32IOFp32WLi64ELi24ELi384EEv26Group_norm_nhwc_bwd_params,"a",@progbits
	.sectionflags	@""
	.align	4
.nv.constant0._Z35group_norm_nhwc_bwd_one_pass_kernelI11Fp32IOFp32WLi64ELi24ELi384EEv26Group_norm_nhwc_bwd_params:
	.zero		712


//--------------------- .nv.constant0._Z35group_norm_nhwc_bwd_one_pass_kernelI11Fp32IOFp32WLi128ELi24ELi384EEv26Group_norm_nhwc_bwd_params --------------------------
	.section	.nv.constant0._Z35group_norm_nhwc_bwd_one_pass_kernelI11Fp32IOFp32WLi128ELi24ELi384EEv26Group_norm_nhwc_bwd_params,"a",@progbits
	.sectionflags	@""
	.align	4
.nv.constant0._Z35group_norm_nhwc_bwd_one_pass_kernelI11Fp32IOFp32WLi128ELi24ELi384EEv26Group_norm_nhwc_bwd_params:
	.zero		712


//--------------------- .nv.constant0._Z35group_norm_nhwc_bwd_one_pass_kernelI11Fp32IOFp32WLi256ELi24ELi384EEv26Group_norm_nhwc_bwd_params --------------------------
	.section	.nv.constant0._Z35group_norm_nhwc_bwd_one_pass_kernelI11Fp32IOFp32WLi256ELi24ELi384EEv26Group_norm_nhwc_bwd_params,"a",@progbits
	.sectionflags	@""
	.align	4
.nv.constant0._Z35group_norm_nhwc_bwd_one_pass_kernelI11Fp32IOFp32WLi256ELi24ELi384EEv26Group_norm_nhwc_bwd_params:
	.zero		712


//--------------------- .nv.constant0._Z35group_norm_nhwc_bwd_one_pass_kernelI11Fp32IOFp32WLi512ELi24ELi384EEv26Group_norm_nhwc_bwd_params --------------------------
	.section	.nv.constant0._Z35group_norm_nhwc_bwd_one_pass_kernelI11Fp32IOFp32WLi512ELi24ELi384EEv26Group_norm_nhwc_bwd_params,"a",@progbits
	.sectionflags	@""
	.align	4
.nv.constant0._Z35group_norm_nhwc_bwd_one_pass_kernelI11Fp32IOFp32WLi512ELi24ELi384EEv26Group_norm_nhwc_bwd_params:
	.zero		712


//--------------------- .nv.constant0._Z35group_norm_nhwc_bwd_one_pass_kernelI11Fp32IOBf16WLi64ELi24ELi384EEv26Group_norm_nhwc_bwd_params --------------------------
	.section	.nv.constant0._Z35group_norm_nhwc_bwd_one_pass_kernelI11Fp32IOBf16WLi64ELi24ELi384EEv26Group_norm_nhwc_bwd_params,"a",@progbits
	.sectionflags	@""
	.align	4
.nv.constant0._Z35group_norm_nhwc_bwd_one_pass_kernelI11Fp32IOBf16WLi64ELi24ELi384EEv26Group_norm_nhwc_bwd_params:
	.zero		712


//--------------------- .nv.constant0._Z35group_norm_nhwc_bwd_one_pass_kernelI11Fp32IOBf16WLi128ELi24ELi384EEv26Group_norm_nhwc_bwd_params --------------------------
	.section	.nv.constant0._Z35group_norm_nhwc_bwd_one_pass_kernelI11Fp32IOBf16WLi128ELi24ELi384EEv26Group_norm_nhwc_bwd_params,"a",@progbits
	.sectionflags	@""
	.align	4
.nv.constant0._Z35group_norm_nhwc_bwd_one_pass_kernelI11Fp32IOBf16WLi128ELi24ELi384EEv26Group_norm_nhwc_bwd_params:
	.zero		712


//--------------------- .nv.constant0._Z35group_norm_nhwc_bwd_one_pass_kernelI11Fp32IOBf16WLi256ELi24ELi384EEv26Group_norm_nhwc_bwd_params --------------------------
	.section	.nv.constant0._Z35group_norm_nhwc_bwd_one_pass_kernelI11Fp32IOBf16WLi256ELi24ELi384EEv26Group_norm_nhwc_bwd_params,"a",@progbits
	.sectionflags	@""
	.align	4
.nv.constant0._Z35group_norm_nhwc_bwd_one_pass_kernelI11Fp32IOBf16WLi256ELi24ELi384EEv26Group_norm_nhwc_bwd_params:
	.zero		712


//--------------------- .nv.constant0._Z35group_norm_nhwc_bwd_one_pass_kernelI11Fp32IOBf16WLi512ELi24ELi384EEv26Group_norm_nhwc_bwd_params --------------------------
	.section	.nv.constant0._Z35group_norm_nhwc_bwd_one_pass_kernelI11Fp32IOBf16WLi512ELi24ELi384EEv26Group_norm_nhwc_bwd_params,"a",@progbits
	.sectionflags	@""
	.align	4
.nv.constant0._Z35group_norm_nhwc_bwd_one_pass_kernelI11Fp32IOBf16WLi512ELi24ELi384EEv26Group_norm_nhwc_bwd_params:
	.zero		712


//--------------------- .nv.constant0._Z35group_norm_nhwc_bwd_one_pass_kernelI11Fp32IOFp16WLi64ELi24ELi384EEv26Group_norm_nhwc_bwd_params --------------------------
	.section	.nv.constant0._Z35group_norm_nhwc_bwd_one_pass_kernelI11Fp32IOFp16WLi64ELi24ELi384EEv26Group_norm_nhwc_bwd_params,"a",@progbits
	.sectionflags	@""
	.align	4
.nv.constant0._Z35group_norm_nhwc_bwd_one_pass_kernelI11Fp32IOFp16WLi64ELi24ELi384EEv26Group_norm_nhwc_bwd_params:
	.zero		712


//--------------------- .nv.constant0._Z35group_norm_nhwc_bwd_one_pass_kernelI11Fp32IOFp16WLi128ELi24ELi384EEv26Group_norm_nhwc_bwd_params --------------------------
	.section	.nv.constant0._Z35group_norm_nhwc_bwd_one_pass_kernelI11Fp32IOFp16WLi128ELi24ELi384EEv26Group_norm_nhwc_bwd_params,"a",@progbits
	.sectionflags	@""
	.align	4
.nv.constant0._Z35group_norm_nhwc_bwd_one_pass_kernelI11Fp32IOFp16WLi128ELi24ELi384EEv26Group_norm_nhwc_bwd_params:
	.zero		712


//--------------------- .nv.constant0._Z35group_norm_nhwc_bwd_one_pass_kernelI11Fp32IOFp16WLi256ELi24ELi384EEv26Group_norm_nhwc_bwd_params --------------------------
	.section	.nv.constant0._Z35group_norm_nhwc_bwd_one_pass_kernelI11Fp32IOFp16WLi256ELi24ELi384EEv26Group_norm_nhwc_bwd_params,"a",@progbits
	.sectionflags	@""
	.align	4
.nv.constant0._Z35group_norm_nhwc_bwd_one_pass_kernelI11Fp32IOFp16WLi256ELi24ELi384EEv26Group_norm_nhwc_bwd_params:
	.zero		712


//--------------------- .nv.constant0._Z35group_norm_nhwc_bwd_one_pass_kernelI11Fp32IOFp16WLi512ELi24ELi384EEv26Group_norm_nhwc_bwd_params --------------------------
	.section	.nv.constant0._Z35group_norm_nhwc_bwd_one_pass_kernelI11Fp32IOFp16WLi512ELi24ELi384EEv26Group_norm_nhwc_bwd_params,"a",@progbits
	.sectionflags	@""
	.align	4
.nv.constant0._Z35group_norm_nhwc_bwd_one_pass_kernelI11Fp32IOFp16WLi512ELi24ELi384EEv26Group_norm_nhwc_bwd_params:
	.zero		712


//--------------------- .nv.constant0._Z35group_norm_nhwc_fwd_one_pass_kernelI11Bf16IOFp32WLi64ELi24ELi384EEv26Group_norm_nhwc_fwd_params --------------------------
	.section	.nv.constant0._Z35group_norm_nhwc_fwd_one_pass_kernelI11Bf16IOFp32WLi64ELi24ELi384EEv26Group_norm_nhwc_fwd_params,"a",@progbits
	.sectionflags	@""
	.align	4
.nv.constant0._Z35group_norm_nhwc_fwd_one_pass_kernelI11Bf16IOFp32WLi64ELi24ELi384EEv26Group_norm_nhwc_fwd_params:
	.zero		688


//--------------------- .nv.constant0._Z35group_norm_nhwc_fwd_one_pass_kernelI11Bf16IOFp32WLi128ELi24ELi384EEv26Group_norm_nhwc_fwd_params --------------------------
	.section	.nv.constant0._Z35group_norm_nhwc_fwd_one_pass_kernelI11Bf16IOFp32WLi128ELi24ELi384EEv26Group_norm_nhwc_fwd_params,"a",@progbits
	.sectionflags	@""
	.align	4
.nv.constant0._Z35group_norm_nhwc_fwd_one_pass_kernelI11Bf16IOFp32WLi128ELi24ELi384EEv26Group_norm_nhwc_fwd_params:
	.zero		688


//--------------------- .nv.constant0._Z35group_norm_nhwc_fwd_one_pass_kernelI11Bf16IOFp32WLi256ELi24ELi384EEv26Group_norm_nhwc_fwd_params --------------------------
	.section	.nv.constant0._Z35group_norm_nhwc_fwd_one_pass_kernelI11Bf16IOFp32WLi256ELi24ELi384EEv26Group_norm_nhwc_fwd_params,"a",@progbits
	.sectionflags	@""
	.align	4
.nv.constant0._Z35group_norm_nhwc_fwd_one_pass_kernelI11Bf16IOFp32WLi256ELi24ELi384EEv26Group_norm_nhwc_fwd_params:
	.zero		688


//--------------------- .nv.constant0._Z35group_norm_nhwc_fwd_one_pass_kernelI11Bf16IOFp32WLi512ELi24ELi384EEv26Group_norm_nhwc_fwd_params --------------------------
	.section	.nv.constant0._Z35group_norm_nhwc_fwd_one_pass_kernelI11Bf16IOFp32WLi512ELi24ELi384EEv26Group_norm_nhwc_fwd_params,"a",@progbits
	.sectionflags	@""
	.align	4
.nv.constant0._Z35group_norm_nhwc_fwd_one_pass_kernelI11Bf16IOFp32WLi512ELi24ELi384EEv26Group_norm_nhwc_fwd_params:
	.zero		688


//--------------------- .nv.constant0._Z35group_norm_nhwc_fwd_one_pass_kernelI11Bf16IOBf16WLi64ELi24ELi384EEv26Group_norm_nhwc_fwd_params --------------------------
	.section	.nv.constant0._Z35group_norm_nhwc_fwd_one_pass_kernelI11Bf16IOBf16WLi64ELi24ELi384EEv26Group_norm_nhwc_fwd_params,"a",@progbits
	.sectionflags	@""
	.align	4
.nv.constant0._Z35group_norm_nhwc_fwd_one_pass_kernelI11Bf16IOBf16WLi64ELi24ELi384EEv26Group_norm_nhwc_fwd_params:
	.zero		688


//--------------------- .nv.constant0._Z35group_norm_nhwc_fwd_one_pass_kernelI11Bf16IOBf16WLi128ELi24ELi384EEv26Group_norm_nhwc_fwd_params --------------------------
	.section	.nv.constant0._Z35group_norm_nhwc_fwd_one_pass_kernelI11Bf16IOBf16WLi128ELi24ELi384EEv26Group_norm_nhwc_fwd_params,"a",@progbits
	.sectionflags	@""
	.align	4
.nv.constant0._Z35group_norm_nhwc_fwd_one_pass_kernelI11Bf16IOBf16WLi128ELi24ELi384EEv26Group_norm_nhwc_fwd_params:
	.zero		688


//--------------------- .nv.constant0._Z35group_norm_nhwc_fwd_one_pass_kernelI11Bf16IOBf16WLi256ELi24ELi384EEv26Group_norm_nhwc_fwd_params --------------------------
	.section	.nv.constant0._Z35group_norm_nhwc_fwd_one_pass_kernelI11Bf16IOBf16WLi256ELi24ELi384EEv26Group_norm_nhwc_fwd_params,"a",@progbits
	.sectionflags	@""
	.align	4
.nv.constant0._Z35group_norm_nhwc_fwd_one_pass_kernelI11Bf16IOBf16WLi256ELi24ELi384EEv26Group_norm_nhwc_fwd_params:
	.zero		688


//--------------------- .nv.constant0._Z35group_norm_nhwc_fwd_one_pass_kernelI11Bf16IOBf16WLi512ELi24ELi384EEv26Group_norm_nhwc_fwd_params --------------------------
	.section	.nv.constant0._Z35group_norm_nhwc_fwd_one_pass_kernelI11Bf16IOBf16WLi512ELi24ELi384EEv26Group_norm_nhwc_fwd_params,"a",@progbits
	.sectionflags	@""
	.align	4
.nv.constant0._Z35group_norm_nhwc_fwd_one_pass_kernelI11Bf16IOBf16WLi512ELi24ELi384EEv26Group_norm_nhwc_fwd_params:
	.zero		688


//--------------------- .nv.constant0._Z35group_norm_nhwc_fwd_one_pass_kernelI11Bf16IOFp16WLi64ELi24ELi384EEv26Group_norm_nhwc_fwd_params --------------------------
	.section	.nv.constant0._Z35group_norm_nhwc_fwd_one_pass_kernelI11Bf16IOFp16WLi64ELi24ELi384EEv26Group_norm_nhwc_fwd_params,"a",@progbits
	.sectionflags	@""
	.align	4
.nv.constant0._Z35group_norm_nhwc_fwd_one_pass_kernelI11Bf16IOFp16WLi64ELi24ELi384EEv26Group_norm_nhwc_fwd_params:
	.zero		688


//--------------------- .nv.constant0._Z35group_norm_nhwc_fwd_one_pass_kernelI11Bf16IOFp16WLi128ELi24ELi384EEv26Group_norm_nhwc_fwd_params --------------------------
	.section	.nv.constant0._Z35group_norm_nhwc_fwd_one_pass_kernelI11Bf16IOFp16WLi128ELi24ELi384EEv26Group_norm_nhwc_fwd_params,"a",@progbits
	.sectionflags	@""
	.align	4
.nv.constant0._Z35group_norm_nhwc_fwd_one_pass_kernelI11Bf16IOFp16WLi128ELi24ELi384EEv26Group_norm_nhwc_fwd_params:
	.zero		688


//--------------------- .nv.constant0._Z35group_norm_nhwc_fwd_one_pass_kernelI11Bf16IOFp16WLi256ELi24ELi384EEv26Group_norm_nhwc_fwd_params --------------------------
	.section	.nv.constant0._Z35group_norm_nhwc_fwd_one_pass_kernelI11Bf16IOFp16WLi256ELi24ELi384EEv26Group_norm_nhwc_fwd_params,"a",@progbits
	.sectionflags	@""
	.align	4
.nv.constant0._Z35group_norm_nhwc_fwd_one_pass_kernelI11Bf16IOFp16WLi256ELi24ELi384EEv26Group_norm_nhwc_fwd_params:
	.zero		688


//--------------------- .nv.constant0._Z35group_norm_nhwc_fwd_one_pass_kernelI11Bf16IOFp16WLi512ELi24ELi384EEv26Group_norm_nhwc_fwd_params --------------------------
	.section	.nv.constant0._Z35group_norm_nhwc_fwd_one_pass_kernelI11Bf16IOFp16WLi512ELi24ELi384EEv26Group_norm_nhwc_fwd_params,"a",@progbits
	.sectionflags	@""
	.align	4
.nv.constant0._Z35group_norm_nhwc_fwd_one_pass_kernelI11Bf16IOFp16WLi512ELi24ELi384EEv26Group_norm_nhwc_fwd_params:
	.zero		688


//--------------------- .nv.constant0._Z35group_norm_nhwc_fwd_one_pass_kernelI11Fp16IOFp32WLi64ELi24ELi384EEv26Group_norm_nhwc_fwd_params --------------------------
	.section	.nv.constant0._Z35group_norm_nhwc_fwd_one_pass_kernelI11Fp16IOFp32WLi64ELi24ELi384EEv26Group_norm_nhwc_fwd_params,"a",@progbits
	.sectionflags	@""
	.align	4
.nv.constant0._Z35group_norm_nhwc_fwd_one_pass_kernelI11Fp16IOFp32WLi64ELi24ELi384EEv26Group_norm_nhwc_fwd_params:
	.zero		688


//--------------------- .nv.constant0._Z35group_norm_nhwc_fwd_one_pass_kernelI11Fp16IOFp32WLi128ELi24ELi384EEv26Group_norm_nhwc_fwd_params --------------------------
	.section	.nv.constant0._Z35group_norm_nhwc_fwd_one_pass_kernelI11Fp16IOFp32WLi128ELi24ELi384EEv26Group_norm_nhwc_fwd_params,"a",@progbits
	.sectionflags	@""
	.align	4
.nv.constant0._Z35group_norm_nhwc_fwd_one_pass_kernelI11Fp16IOFp32WLi128ELi24ELi384EEv26Group_norm_nhwc_fwd_params:
	.zero		688


//--------------------- .nv.constant0._Z35group_norm_nhwc_fwd_one_pass_kernelI11Fp16IOFp32WLi256ELi24ELi384EEv26Group_norm_nhwc_fwd_params --------------------------
	.section	.nv.constant0._Z35group_norm_nhwc_fwd_one_pass_kernelI11Fp16IOFp32WLi256ELi24ELi384EEv26Group_norm_nhwc_fwd_params,"a",@progbits
	.sectionflags	@""
	.align	4
.nv.constant0._Z35group_norm_nhwc_fwd_one_pass_kernelI11Fp16IOFp32WLi256ELi24ELi384EEv26Group_norm_nhwc_fwd_params:
	.zero		688


//--------------------- .nv.constant0._Z35group_norm_nhwc_fwd_one_pass_kernelI11Fp16IOFp32WLi512ELi24ELi384EEv26Group_norm_nhwc_fwd_params --------------------------
	.section	.nv.constant0._Z35group_norm_nhwc_fwd_one_pass_kernelI11Fp16IOFp32WLi512ELi24ELi384EEv26Group_norm_nhwc_fwd_params,"a",@progbits
	.sectionflags	@""
	.align	4
.nv.constant0._Z35group_norm_nhwc_fwd_one_pass_kernelI11Fp16IOFp32WLi512ELi24ELi384EEv26Group_norm_nhwc_fwd_params:
	.zero		688


//--------------------- .nv.constant0._Z35group_norm_nhwc_fwd_one_pass_kernelI11Fp16IOBf16WLi64ELi24ELi384EEv26Group_norm_nhwc_fwd_params --------------------------
	.section	.nv.constant0._Z35group_norm_nhwc_fwd_one_pass_kernelI11Fp16IOBf16WLi64ELi24ELi384EEv26Group_norm_nhwc_fwd_params,"a",@progbits
	.sectionflags	@""
	.align	4
.nv.constant0._Z35group_norm_nhwc_fwd_one_pass_kernelI11Fp16IOBf16WLi64ELi24ELi384EEv26Group_norm_nhwc_fwd_params:
	.zero		688


//--------------------- .nv.constant0._Z35group_norm_nhwc_fwd_one_pass_kernelI11Fp16IOBf16WLi128ELi24ELi384EEv26Group_norm_nhwc_fwd_params --------------------------
	.section	.nv.constant0._Z35group_norm_nhwc_fwd_one_pass_kernelI11Fp16IOBf16WLi128ELi24ELi384EEv26Group_norm_nhwc_fwd_params,"a",@progbits
	.sectionflags	@""
	.align	4
.nv.constant0._Z35group_norm_nhwc_fwd_one_pass_kernelI11Fp16IOBf16WLi128ELi24ELi384EEv26Group_norm_nhwc_fwd_params:
	.zero		688


//--------------------- .nv.constant0._Z35group_norm_nhwc_fwd_one_pass_kernelI11Fp16IOBf16WLi256ELi24ELi384EEv26Group_norm_nhwc_fwd_params --------------------------
	.section	.nv.constant0._Z35group_norm_nhwc_fwd_one_pass_kernelI11Fp16IOBf16WLi256ELi24ELi384EEv26Group_norm_nhwc_fwd_params,"a",@progbits
	.sectionflags	@""
	.align	4
.nv.constant0._Z35group_norm_nhwc_fwd_one_pass_kernelI11Fp16IOBf16WLi256ELi24ELi384EEv26Group_norm_nhwc_fwd_params:
	.zero		688


//--------------------- .nv.constant0._Z35group_norm_nhwc_fwd_one_pass_kernelI11Fp16IOBf16WLi512ELi24ELi384EEv26Group_norm_nhwc_fwd_params --------------------------
	.section	.nv.constant0._Z35group_norm_nhwc_fwd_one_pass_kernelI11Fp16IOBf16WLi512ELi24ELi384EEv26Group_norm_nhwc_fwd_params,"a",@progbits
	.sectionflags	@""
	.align	4
.nv.constant0._Z35group_norm_nhwc_fwd_one_pass_kernelI11Fp16IOBf16WLi512ELi24ELi384EEv26Group_norm_nhwc_fwd_params:
	.zero		688


//--------------------- .nv.constant0._Z35group_norm_nhwc_fwd_one_pass_kernelI11Fp16IOFp16WLi64ELi24ELi384EEv26Group_norm_nhwc_fwd_params --------------------------
	.section	.nv.constant0._Z35group_norm_nhwc_fwd_one_pass_kernelI11Fp16IOFp16WLi64ELi24ELi384EEv26Group_norm_nhwc_fwd_params,"a",@progbits
	.sectionflags	@""
	.align	4
.nv.constant0._Z35group_norm_nhwc_fwd_one_pass_kernelI11Fp16IOFp16WLi64ELi24ELi384EEv26Group_norm_nhwc_fwd_params:
	.zero		688


//--------------------- .nv.constant0._Z35group_norm_nhwc_fwd_one_pass_kernelI11Fp16IOFp16WLi128ELi24ELi384EEv26Group_norm_nhwc_fwd_params --------------------------
	.section	.nv.constant0._Z35group_norm_nhwc_fwd_one_pass_kernelI11Fp16IOFp16WLi128ELi24ELi384EEv26Group_norm_nhwc_fwd_params,"a",@progbits
	.sectionflags	@""
	.align	4
.nv.constant0._Z35group_norm_nhwc_fwd_one_pass_kernelI11Fp16IOFp16WLi128ELi24ELi384EEv26Group_norm_nhwc_fwd_params:
	.zero		688


//--------------------- .nv.constant0._Z35group_norm_nhwc_fwd_one_pass_kernelI11Fp16IOFp16WLi256ELi24ELi384EEv26Group_norm_nhwc_fwd_params --------------------------
	.section	.nv.constant0._Z35group_norm_nhwc_fwd_one_pass_kernelI11Fp16IOFp16WLi256ELi24ELi384EEv26Group_norm_nhwc_fwd_params,"a",@progbits
	.sectionflags	@""
	.align	4
.nv.constant0._Z35group_norm_nhwc_fwd_one_pass_kernelI11Fp16IOFp16WLi256ELi24ELi384EEv26Group_norm_nhwc_fwd_params:
	.zero		688


//--------------------- .nv.constant0._Z35group_norm_nhwc_fwd_one_pass_kernelI11Fp16IOFp16WLi512ELi24ELi384EEv26Group_norm_nhwc_fwd_params --------------------------
	.section	.nv.constant0._Z35group_norm_nhwc_fwd_one_pass_kernelI11Fp16IOFp16WLi512ELi24ELi384EEv26Group_norm_nhwc_fwd_params,"a",@progbits
	.sectionflags	@""
	.align	4
.nv.constant0._Z35group_norm_nhwc_fwd_one_pass_kernelI11Fp16IOFp16WLi512ELi24ELi384EEv26Group_norm_nhwc_fwd_params:
	.zero		688


//--------------------- .nv.constant0._Z35group_norm_nhwc_fwd_one_pass_kernelI11Fp32IOFp32WLi64ELi24ELi384EEv26Group_norm_nhwc_fwd_params --------------------------
	.section	.nv.constant0._Z35group_norm_nhwc_fwd_one_pass_kernelI11Fp32IOFp32WLi64ELi24ELi384EEv26Group_norm_nhwc_fwd_params,"a",@progbits
	.sectionflags	@""
	.align	4
.nv.constant0._Z35group_norm_nhwc_fwd_one_pass_kernelI11Fp32IOFp32WLi64ELi24ELi384EEv26Group_norm_nhwc_fwd_params:
	.zero		688


//--------------------- .nv.constant0._Z35group_norm_nhwc_fwd_one_pass_kernelI11Fp32IOFp32WLi128ELi24ELi384EEv26Group_norm_nhwc_fwd_params --------------------------
	.section	.nv.constant0._Z35group_norm_nhwc_fwd_one_pass_kernelI11Fp32IOFp32WLi128ELi24ELi384EEv26Group_norm_nhwc_fwd_params,"a",@progbits
	.sectionflags	@""
	.align	4
.nv.constant0._Z35group_norm_nhwc_fwd_one_pass_kernelI11Fp32IOFp32WLi128ELi24ELi384EEv26Group_norm_nhwc_fwd_params:
	.zero		688


//--------------------- .nv.constant0._Z35group_norm_nhwc_fwd_one_pass_kernelI11Fp32IOFp32WLi256ELi24ELi384EEv26Group_norm_nhwc_fwd_params --------------------------
	.section	.nv.constant0._Z35group_norm_nhwc_fwd_one_pass_kernelI11Fp32IOFp32WLi256ELi24ELi384EEv26Group_norm_nhwc_fwd_params,"a",@progbits
	.sectionflags	@""
	.align	4
.nv.constant0._Z35group_norm_nhwc_fwd_one_pass_kernelI11Fp32IOFp32WLi256ELi24ELi384EEv26Group_norm_nhwc_fwd_params:
	.zero		688


//--------------------- .nv.constant0._Z35group_norm_nhwc_fwd_one_pass_kernelI11Fp32IOFp32WLi512ELi24ELi384EEv26Group_norm_nhwc_fwd_params --------------------------
	.section	.nv.constant0._Z35group_norm_nhwc_fwd_one_pass_kernelI11Fp32IOFp32WLi512ELi24ELi384EEv26Group_norm_nhwc_fwd_params,"a",@progbits
	.sectionflags	@""
	.align	4
.nv.constant0._Z35group_norm_nhwc_fwd_one_pass_kernelI11Fp32IOFp32WLi512ELi24ELi384EEv26Group_norm_nhwc_fwd_params:
	.zero		688


//--------------------- .nv.constant0._Z35group_norm_nhwc_fwd_one_pass_kernelI11Fp32IOBf16WLi64ELi24ELi384EEv26Group_norm_nhwc_fwd_params --------------------------
	.section	.nv.constant0._Z35group_norm_nhwc_fwd_one_pass_kernelI11Fp32IOBf16WLi64ELi24ELi384EEv26Group_norm_nhwc_fwd_params,"a",@progbits
	.sectionflags	@""
	.align	4
.nv.constant0._Z35group_norm_nhwc_fwd_one_pass_kernelI11Fp32IOBf16WLi64ELi24ELi384EEv26Group_norm_nhwc_fwd_params:
	.zero		688


//--------------------- .nv.constant0._Z35group_norm_nhwc_fwd_one_pass_kernelI11Fp32IOBf16WLi128ELi24ELi384EEv26Group_norm_nhwc_fwd_params --------------------------
	.section	.nv.constant0._Z35group_norm_nhwc_fwd_one_pass_kernelI11Fp32IOBf16WLi128ELi24ELi384EEv26Group_norm_nhwc_fwd_params,"a",@progbits
	.sectionflags	@""
	.align	4
.nv.constant0._Z35group_norm_nhwc_fwd_one_pass_kernelI11Fp32IOBf16WLi128ELi24ELi384EEv26Group_norm_nhwc_fwd_params:
	.zero		688


//--------------------- .nv.constant0._Z35group_norm_nhwc_fwd_one_pass_kernelI11Fp32IOBf16WLi256ELi24ELi384EEv26Group_norm_nhwc_fwd_params --------------------------
	.section	.nv.constant0._Z35group_norm_nhwc_fwd_one_pass_kernelI11Fp32IOBf16WLi256ELi24ELi384EEv26Group_norm_nhwc_fwd_params,"a",@progbits
	.sectionflags	@""
	.align	4
.nv.constant0._Z35group_norm_nhwc_fwd_one_pass_kernelI11Fp32IOBf16WLi256ELi24ELi384EEv26Group_norm_nhwc_fwd_params:
	.zero		688


//--------------------- .nv.constant0._Z35group_norm_nhwc_fwd_one_pass_kernelI11Fp32IOBf16WLi512ELi24ELi384EEv26Group_norm_nhwc_fwd_params --------------------------
	.section	.nv.constant0._Z35group_norm_nhwc_fwd_one_pass_kernelI11Fp32IOBf16WLi512ELi24ELi384EEv26Group_norm_nhwc_fwd_params,"a",@progbits
	.sectionflags	@""
	.align	4
.nv.constant0._Z35group_norm_nhwc_fwd_one_pass_kernelI11Fp32IOBf16WLi512ELi24ELi384EEv26Group_norm_nhwc_fwd_params:
	.zero		688


//--------------------- .nv.constant0._Z35group_norm_nhwc_fwd_one_pass_kernelI11Fp32IOFp16WLi64ELi24ELi384EEv26Group_norm_nhwc_fwd_params --------------------------
	.section	.nv.constant0._Z35group_norm_nhwc_fwd_one_pass_kernelI11Fp32IOFp16WLi64ELi24ELi384EEv26Group_norm_nhwc_fwd_params,"a",@progbits
	.sectionflags	@""
	.align	4
.nv.constant0._Z35group_norm_nhwc_fwd_one_pass_kernelI11Fp32IOFp16WLi64ELi24ELi384EEv26Group_norm_nhwc_fwd_params:
	.zero		688


//--------------------- .nv.constant0._Z35group_norm_nhwc_fwd_one_pass_kernelI11Fp32IOFp16WLi128ELi24ELi384EEv26Group_norm_nhwc_fwd_params --------------------------
	.section	.nv.constant0._Z35group_norm_nhwc_fwd_one_pass_kernelI11Fp32IOFp16WLi128ELi24ELi384EEv26Group_norm_nhwc_fwd_params,"a",@progbits
	.sectionflags	@""
	.align	4
.nv.constant0._Z35group_norm_nhwc_fwd_one_pass_kernelI11Fp32IOFp16WLi128ELi24ELi384EEv26Group_norm_nhwc_fwd_params:
	.zero		688


//--------------------- .nv.constant0._Z35group_norm_nhwc_fwd_one_pass_kernelI11Fp32IOFp16WLi256ELi24ELi384EEv26Group_norm_nhwc_fwd_params --------------------------
	.section	.nv.constant0._Z35group_norm_nhwc_fwd_one_pass_kernelI11Fp32IOFp16WLi256ELi24ELi384EEv26Group_norm_nhwc_fwd_params,"a",@progbits
	.sectionflags	@""
	.align	4
.nv.constant0._Z35group_norm_nhwc_fwd_one_pass_kernelI11Fp32IOFp16WLi256ELi24ELi384EEv26Group_norm_nhwc_fwd_params:
	.zero		688


//--------------------- .nv.constant0._Z35group_norm_nhwc_fwd_one_pass_kernelI11Fp32IOFp16WLi512ELi24ELi384EEv26Group_norm_nhwc_fwd_params --------------------------
	.section	.nv.constant0._Z35group_norm_nhwc_fwd_one_pass_kernelI11Fp32IOFp16WLi512ELi24ELi384EEv26Group_norm_nhwc_fwd_params,"a",@progbits
	.sectionflags	@""
	.align	4
.nv.constant0._Z35group_norm_nhwc_fwd_one_pass_kernelI11Fp32IOFp16WLi512ELi24ELi384EEv26Group_norm_nhwc_fwd_params:
	.zero		688


//--------------------- SYMBOLS --------------------------

	.type		.nv.reservedSmem.offset0,@object
	.size		.nv.reservedSmem.offset0,0x4
